//
// Generated by NVIDIA NVVM Compiler
//
// Compiler Build ID: CL-36424714
// Cuda compilation tools, release 13.0, V13.0.88
// Based on NVVM 20.0.0
//

.version 9.0
.target sm_100
.address_size 64

	// .globl	_ZN3cub18CUB_300001_SM_10006detail11EmptyKernelIvEEvv
// _ZZN3cub18CUB_300001_SM_10006detail6reduce28DeviceReduceSingleTileKernelINS2_10policy_hubIfjN4cuda3std3__44plusIfEEE10Policy1000EN6thrust24THRUST_300001_SM_1000_NS10device_ptrIfEEPfjS9_ff11mean_squareIfEEEvT0_T1_T2_T3_T4_T6_E12temp_storage has been demoted
// _ZZN3cub18CUB_300001_SM_10006detail6reduce18DeviceReduceKernelINS2_10policy_hubIfjN4cuda3std3__44plusIfEEE10Policy1000EN6thrust24THRUST_300001_SM_1000_NS10device_ptrIfEEjS9_f11mean_squareIfEEEvT0_PT3_T1_NS0_13GridEvenShareISL_EET2_T4_E12temp_storage has been demoted
// _ZZN3cub18CUB_300001_SM_10006detail6reduce28DeviceReduceSingleTileKernelINS2_10policy_hubIfjN4cuda3std3__44plusIfEEE10Policy1000EPfSC_iS9_ffNS7_10__identityEEEvT0_T1_T2_T3_T4_T6_E12temp_storage has been demoted
// _ZZN3cub18CUB_300001_SM_10006detail6reduce28DeviceReduceSingleTileKernelINS2_10policy_hubIfyN4cuda3std3__44plusIfEEE10Policy1000EN6thrust24THRUST_300001_SM_1000_NS10device_ptrIfEEPfyS9_ff11mean_squareIfEEEvT0_T1_T2_T3_T4_T6_E12temp_storage has been demoted
// _ZZN3cub18CUB_300001_SM_10006detail6reduce18DeviceReduceKernelINS2_10policy_hubIfyN4cuda3std3__44plusIfEEE10Policy1000EN6thrust24THRUST_300001_SM_1000_NS10device_ptrIfEEyS9_f11mean_squareIfEEEvT0_PT3_T1_NS0_13GridEvenShareISL_EET2_T4_E12temp_storage has been demoted
// _ZZN3cub18CUB_300001_SM_10006detail6reduce28DeviceReduceSingleTileKernelINS2_10policy_hubIfyN4cuda3std3__44plusIfEEE10Policy1000EPfSC_iS9_ffNS7_10__identityEEEvT0_T1_T2_T3_T4_T6_E12temp_storage has been demoted
.global .align 1 .b8 _ZN30_INTERNAL_7d183708_4_k_cu_main4cuda3std3__45__cpo5beginE[1];
.global .align 1 .b8 _ZN30_INTERNAL_7d183708_4_k_cu_main4cuda3std3__45__cpo3endE[1];
.global .align 1 .b8 _ZN30_INTERNAL_7d183708_4_k_cu_main4cuda3std3__45__cpo6cbeginE[1];
.global .align 1 .b8 _ZN30_INTERNAL_7d183708_4_k_cu_main4cuda3std3__45__cpo4cendE[1];
.global .align 1 .b8 _ZN30_INTERNAL_7d183708_4_k_cu_main4cuda3std3__45__cpo6rbeginE[1];
.global .align 1 .b8 _ZN30_INTERNAL_7d183708_4_k_cu_main4cuda3std3__45__cpo4rendE[1];
.global .align 1 .b8 _ZN30_INTERNAL_7d183708_4_k_cu_main4cuda3std3__45__cpo7crbeginE[1];
.global .align 1 .b8 _ZN30_INTERNAL_7d183708_4_k_cu_main4cuda3std3__45__cpo5crendE[1];
.global .align 1 .b8 _ZN30_INTERNAL_7d183708_4_k_cu_main4cuda3std3__432_GLOBAL__N__7d183708_4_k_cu_main6ignoreE[1];
.global .align 1 .b8 _ZN30_INTERNAL_7d183708_4_k_cu_main4cuda3std3__419piecewise_constructE[1];
.global .align 1 .b8 _ZN30_INTERNAL_7d183708_4_k_cu_main4cuda3std3__48in_placeE[1];
.global .align 1 .b8 _ZN30_INTERNAL_7d183708_4_k_cu_main4cuda3std3__420unreachable_sentinelE[1];
.global .align 1 .b8 _ZN30_INTERNAL_7d183708_4_k_cu_main4cuda3std3__47nulloptE[1];
.global .align 1 .b8 _ZN30_INTERNAL_7d183708_4_k_cu_main4cuda3std3__48unexpectE[1];
.global .align 1 .b8 _ZN30_INTERNAL_7d183708_4_k_cu_main4cuda3std6ranges3__45__cpo4swapE[1];
.global .align 1 .b8 _ZN30_INTERNAL_7d183708_4_k_cu_main4cuda3std6ranges3__45__cpo9iter_moveE[1];
.global .align 1 .b8 _ZN30_INTERNAL_7d183708_4_k_cu_main4cuda3std6ranges3__45__cpo5beginE[1];
.global .align 1 .b8 _ZN30_INTERNAL_7d183708_4_k_cu_main4cuda3std6ranges3__45__cpo3endE[1];
.global .align 1 .b8 _ZN30_INTERNAL_7d183708_4_k_cu_main4cuda3std6ranges3__45__cpo6cbeginE[1];
.global .align 1 .b8 _ZN30_INTERNAL_7d183708_4_k_cu_main4cuda3std6ranges3__45__cpo4cendE[1];
.global .align 1 .b8 _ZN30_INTERNAL_7d183708_4_k_cu_main4cuda3std6ranges3__45__cpo7advanceE[1];
.global .align 1 .b8 _ZN30_INTERNAL_7d183708_4_k_cu_main4cuda3std6ranges3__45__cpo9iter_swapE[1];
.global .align 1 .b8 _ZN30_INTERNAL_7d183708_4_k_cu_main4cuda3std6ranges3__45__cpo4nextE[1];
.global .align 1 .b8 _ZN30_INTERNAL_7d183708_4_k_cu_main4cuda3std6ranges3__45__cpo4prevE[1];
.global .align 1 .b8 _ZN30_INTERNAL_7d183708_4_k_cu_main4cuda3std6ranges3__45__cpo4dataE[1];
.global .align 1 .b8 _ZN30_INTERNAL_7d183708_4_k_cu_main4cuda3std6ranges3__45__cpo5cdataE[1];
.global .align 1 .b8 _ZN30_INTERNAL_7d183708_4_k_cu_main4cuda3std6ranges3__45__cpo4sizeE[1];
.global .align 1 .b8 _ZN30_INTERNAL_7d183708_4_k_cu_main4cuda3std6ranges3__45__cpo5ssizeE[1];
.global .align 1 .b8 _ZN30_INTERNAL_7d183708_4_k_cu_main4cuda3std6ranges3__45__cpo8distanceE[1];
.global .align 1 .b8 _ZN30_INTERNAL_7d183708_4_k_cu_main6thrust24THRUST_300001_SM_1000_NS8cuda_cub3parE[1];
.global .align 1 .b8 _ZN30_INTERNAL_7d183708_4_k_cu_main6thrust24THRUST_300001_SM_1000_NS8cuda_cub10par_nosyncE[1];
.global .align 1 .b8 _ZN30_INTERNAL_7d183708_4_k_cu_main6thrust24THRUST_300001_SM_1000_NS6system6detail10sequential3seqE[1];
.global .align 1 .b8 _ZN30_INTERNAL_7d183708_4_k_cu_main6thrust24THRUST_300001_SM_1000_NS6system3cpp3parE[1];
.global .align 1 .b8 _ZN30_INTERNAL_7d183708_4_k_cu_main6thrust24THRUST_300001_SM_1000_NS12placeholders2_1E[1];
.global .align 1 .b8 _ZN30_INTERNAL_7d183708_4_k_cu_main6thrust24THRUST_300001_SM_1000_NS12placeholders2_2E[1];
.global .align 1 .b8 _ZN30_INTERNAL_7d183708_4_k_cu_main6thrust24THRUST_300001_SM_1000_NS12placeholders2_3E[1];
.global .align 1 .b8 _ZN30_INTERNAL_7d183708_4_k_cu_main6thrust24THRUST_300001_SM_1000_NS12placeholders2_4E[1];
.global .align 1 .b8 _ZN30_INTERNAL_7d183708_4_k_cu_main6thrust24THRUST_300001_SM_1000_NS12placeholders2_5E[1];
.global .align 1 .b8 _ZN30_INTERNAL_7d183708_4_k_cu_main6thrust24THRUST_300001_SM_1000_NS12placeholders2_6E[1];
.global .align 1 .b8 _ZN30_INTERNAL_7d183708_4_k_cu_main6thrust24THRUST_300001_SM_1000_NS12placeholders2_7E[1];
.global .align 1 .b8 _ZN30_INTERNAL_7d183708_4_k_cu_main6thrust24THRUST_300001_SM_1000_NS12placeholders2_8E[1];
.global .align 1 .b8 _ZN30_INTERNAL_7d183708_4_k_cu_main6thrust24THRUST_300001_SM_1000_NS12placeholders2_9E[1];
.global .align 1 .b8 _ZN30_INTERNAL_7d183708_4_k_cu_main6thrust24THRUST_300001_SM_1000_NS12placeholders3_10E[1];
.global .align 1 .b8 _ZN30_INTERNAL_7d183708_4_k_cu_main6thrust24THRUST_300001_SM_1000_NS3seqE[1];
.global .align 1 .b8 _ZN30_INTERNAL_7d183708_4_k_cu_main6thrust24THRUST_300001_SM_1000_NS6deviceE[1];

.visible .entry _ZN3cub18CUB_300001_SM_10006detail11EmptyKernelIvEEvv()
{


	ret;

}
	// .globl	_ZN3cub18CUB_300001_SM_10006detail6reduce28DeviceReduceSingleTileKernelINS2_10policy_hubIfjN4cuda3std3__44plusIfEEE10Policy1000EN6thrust24THRUST_300001_SM_1000_NS10device_ptrIfEEPfjS9_ff11mean_squareIfEEEvT0_T1_T2_T3_T4_T6_
.visible .entry _ZN3cub18CUB_300001_SM_10006detail6reduce28DeviceReduceSingleTileKernelINS2_10policy_hubIfjN4cuda3std3__44plusIfEEE10Policy1000EN6thrust24THRUST_300001_SM_1000_NS10device_ptrIfEEPfjS9_ff11mean_squareIfEEEvT0_T1_T2_T3_T4_T6_(
	.param .align 8 .b8 _ZN3cub18CUB_300001_SM_10006detail6reduce28DeviceReduceSingleTileKernelINS2_10policy_hubIfjN4cuda3std3__44plusIfEEE10Policy1000EN6thrust24THRUST_300001_SM_1000_NS10device_ptrIfEEPfjS9_ff11mean_squareIfEEEvT0_T1_T2_T3_T4_T6__param_0[8],
	.param .u64 .ptr .align 1 _ZN3cub18CUB_300001_SM_10006detail6reduce28DeviceReduceSingleTileKernelINS2_10policy_hubIfjN4cuda3std3__44plusIfEEE10Policy1000EN6thrust24THRUST_300001_SM_1000_NS10device_ptrIfEEPfjS9_ff11mean_squareIfEEEvT0_T1_T2_T3_T4_T6__param_1,
	.param .u32 _ZN3cub18CUB_300001_SM_10006detail6reduce28DeviceReduceSingleTileKernelINS2_10policy_hubIfjN4cuda3std3__44plusIfEEE10Policy1000EN6thrust24THRUST_300001_SM_1000_NS10device_ptrIfEEPfjS9_ff11mean_squareIfEEEvT0_T1_T2_T3_T4_T6__param_2,
	.param .align 1 .b8 _ZN3cub18CUB_300001_SM_10006detail6reduce28DeviceReduceSingleTileKernelINS2_10policy_hubIfjN4cuda3std3__44plusIfEEE10Policy1000EN6thrust24THRUST_300001_SM_1000_NS10device_ptrIfEEPfjS9_ff11mean_squareIfEEEvT0_T1_T2_T3_T4_T6__param_3[1],
	.param .f32 _ZN3cub18CUB_300001_SM_10006detail6reduce28DeviceReduceSingleTileKernelINS2_10policy_hubIfjN4cuda3std3__44plusIfEEE10Policy1000EN6thrust24THRUST_300001_SM_1000_NS10device_ptrIfEEPfjS9_ff11mean_squareIfEEEvT0_T1_T2_T3_T4_T6__param_4,
	.param .align 4 .b8 _ZN3cub18CUB_300001_SM_10006detail6reduce28DeviceReduceSingleTileKernelINS2_10policy_hubIfjN4cuda3std3__44plusIfEEE10Policy1000EN6thrust24THRUST_300001_SM_1000_NS10device_ptrIfEEPfjS9_ff11mean_squareIfEEEvT0_T1_T2_T3_T4_T6__param_5[4]
)
.maxntid 512
.minnctapersm 1
{
	.reg .pred 	%p<67>;
	.reg .b32 	%r<211>;
	.reg .b32 	%f<493>;
	.reg .b64 	%rd<84>;
	// demoted variable
	.shared .align 4 .b8 _ZZN3cub18CUB_300001_SM_10006detail6reduce28DeviceReduceSingleTileKernelINS2_10policy_hubIfjN4cuda3std3__44plusIfEEE10Policy1000EN6thrust24THRUST_300001_SM_1000_NS10device_ptrIfEEPfjS9_ff11mean_squareIfEEEvT0_T1_T2_T3_T4_T6_E12temp_storage[84];
	ld.param.f32 	%f44, [_ZN3cub18CUB_300001_SM_10006detail6reduce28DeviceReduceSingleTileKernelINS2_10policy_hubIfjN4cuda3std3__44plusIfEEE10Policy1000EN6thrust24THRUST_300001_SM_1000_NS10device_ptrIfEEPfjS9_ff11mean_squareIfEEEvT0_T1_T2_T3_T4_T6__param_5];
	ld.param.u64 	%rd9, [_ZN3cub18CUB_300001_SM_10006detail6reduce28DeviceReduceSingleTileKernelINS2_10policy_hubIfjN4cuda3std3__44plusIfEEE10Policy1000EN6thrust24THRUST_300001_SM_1000_NS10device_ptrIfEEPfjS9_ff11mean_squareIfEEEvT0_T1_T2_T3_T4_T6__param_0];
	ld.param.u64 	%rd10, [_ZN3cub18CUB_300001_SM_10006detail6reduce28DeviceReduceSingleTileKernelINS2_10policy_hubIfjN4cuda3std3__44plusIfEEE10Policy1000EN6thrust24THRUST_300001_SM_1000_NS10device_ptrIfEEPfjS9_ff11mean_squareIfEEEvT0_T1_T2_T3_T4_T6__param_1];
	ld.param.u32 	%r51, [_ZN3cub18CUB_300001_SM_10006detail6reduce28DeviceReduceSingleTileKernelINS2_10policy_hubIfjN4cuda3std3__44plusIfEEE10Policy1000EN6thrust24THRUST_300001_SM_1000_NS10device_ptrIfEEPfjS9_ff11mean_squareIfEEEvT0_T1_T2_T3_T4_T6__param_2];
	ld.param.f32 	%f43, [_ZN3cub18CUB_300001_SM_10006detail6reduce28DeviceReduceSingleTileKernelINS2_10policy_hubIfjN4cuda3std3__44plusIfEEE10Policy1000EN6thrust24THRUST_300001_SM_1000_NS10device_ptrIfEEPfjS9_ff11mean_squareIfEEEvT0_T1_T2_T3_T4_T6__param_4];
	cvta.to.global.u64 	%rd1, %rd10;
	setp.ne.s32 	%p1, %r51, 0;
	@%p1 bra 	$L__BB1_3;
	mov.u32 	%r193, %tid.x;
	setp.ne.s32 	%p66, %r193, 0;
	@%p66 bra 	$L__BB1_52;
	st.global.f32 	[%rd1], %f43;
	bra.uni 	$L__BB1_52;
$L__BB1_3:
	cvta.to.global.u64 	%rd2, %rd9;
	setp.gt.u32 	%p2, %r51, 8191;
	@%p2 bra 	$L__BB1_28;
	mov.u32 	%r1, %tid.x;
	setp.ge.u32 	%p24, %r1, %r51;
	mov.f32 	%f480, 0f00000000;
	mov.u32 	%r197, %r1;
	@%p24 bra 	$L__BB1_6;
	mul.wide.u32 	%rd73, %r1, 4;
	add.s64 	%rd74, %rd2, %rd73;
	ld.global.f32 	%f282, [%rd74];
	sub.f32 	%f283, %f282, %f44;
	mul.f32 	%f480, %f283, %f283;
	add.s32 	%r197, %r1, 512;
$L__BB1_6:
	setp.ge.u32 	%p25, %r197, %r51;
	@%p25 bra 	$L__BB1_19;
	not.b32 	%r120, %r197;
	add.s32 	%r121, %r51, %r120;
	shr.u32 	%r122, %r121, 9;
	add.s32 	%r4, %r122, 1;
	and.b32  	%r5, %r4, 15;
	setp.lt.u32 	%p26, %r121, 7680;
	@%p26 bra 	$L__BB1_10;
	and.b32  	%r123, %r4, 16777200;
	neg.s32 	%r195, %r123;
	mul.wide.u32 	%rd75, %r197, 4;
	add.s64 	%rd76, %rd75, %rd2;
	add.s64 	%rd82, %rd76, 16384;
$L__BB1_9:
	.pragma "nounroll";
	ld.global.f32 	%f285, [%rd82+-16384];
	sub.f32 	%f286, %f285, %f44;
	fma.rn.f32 	%f287, %f286, %f286, %f480;
	ld.global.f32 	%f288, [%rd82+-14336];
	sub.f32 	%f289, %f288, %f44;
	fma.rn.f32 	%f290, %f289, %f289, %f287;
	ld.global.f32 	%f291, [%rd82+-12288];
	sub.f32 	%f292, %f291, %f44;
	fma.rn.f32 	%f293, %f292, %f292, %f290;
	ld.global.f32 	%f294, [%rd82+-10240];
	sub.f32 	%f295, %f294, %f44;
	fma.rn.f32 	%f296, %f295, %f295, %f293;
	ld.global.f32 	%f297, [%rd82+-8192];
	sub.f32 	%f298, %f297, %f44;
	fma.rn.f32 	%f299, %f298, %f298, %f296;
	ld.global.f32 	%f300, [%rd82+-6144];
	sub.f32 	%f301, %f300, %f44;
	fma.rn.f32 	%f302, %f301, %f301, %f299;
	ld.global.f32 	%f303, [%rd82+-4096];
	sub.f32 	%f304, %f303, %f44;
	fma.rn.f32 	%f305, %f304, %f304, %f302;
	ld.global.f32 	%f306, [%rd82+-2048];
	sub.f32 	%f307, %f306, %f44;
	fma.rn.f32 	%f308, %f307, %f307, %f305;
	ld.global.f32 	%f309, [%rd82];
	sub.f32 	%f310, %f309, %f44;
	fma.rn.f32 	%f311, %f310, %f310, %f308;
	ld.global.f32 	%f312, [%rd82+2048];
	sub.f32 	%f313, %f312, %f44;
	fma.rn.f32 	%f314, %f313, %f313, %f311;
	ld.global.f32 	%f315, [%rd82+4096];
	sub.f32 	%f316, %f315, %f44;
	fma.rn.f32 	%f317, %f316, %f316, %f314;
	ld.global.f32 	%f318, [%rd82+6144];
	sub.f32 	%f319, %f318, %f44;
	fma.rn.f32 	%f320, %f319, %f319, %f317;
	ld.global.f32 	%f321, [%rd82+8192];
	sub.f32 	%f322, %f321, %f44;
	fma.rn.f32 	%f323, %f322, %f322, %f320;
	ld.global.f32 	%f324, [%rd82+10240];
	sub.f32 	%f325, %f324, %f44;
	fma.rn.f32 	%f326, %f325, %f325, %f323;
	ld.global.f32 	%f327, [%rd82+12288];
	sub.f32 	%f328, %f327, %f44;
	fma.rn.f32 	%f329, %f328, %f328, %f326;
	ld.global.f32 	%f330, [%rd82+14336];
	sub.f32 	%f331, %f330, %f44;
	fma.rn.f32 	%f480, %f331, %f331, %f329;
	add.s32 	%r197, %r197, 8192;
	add.s32 	%r195, %r195, 16;
	add.s64 	%rd82, %rd82, 32768;
	setp.ne.s32 	%p27, %r195, 0;
	@%p27 bra 	$L__BB1_9;
$L__BB1_10:
	setp.eq.s32 	%p28, %r5, 0;
	@%p28 bra 	$L__BB1_19;
	and.b32  	%r12, %r4, 7;
	setp.lt.u32 	%p29, %r5, 8;
	@%p29 bra 	$L__BB1_13;
	mul.wide.u32 	%rd77, %r197, 4;
	add.s64 	%rd78, %rd2, %rd77;
	ld.global.f32 	%f333, [%rd78];
	sub.f32 	%f334, %f333, %f44;
	fma.rn.f32 	%f335, %f334, %f334, %f480;
	ld.global.f32 	%f336, [%rd78+2048];
	sub.f32 	%f337, %f336, %f44;
	fma.rn.f32 	%f338, %f337, %f337, %f335;
	ld.global.f32 	%f339, [%rd78+4096];
	sub.f32 	%f340, %f339, %f44;
	fma.rn.f32 	%f341, %f340, %f340, %f338;
	ld.global.f32 	%f342, [%rd78+6144];
	sub.f32 	%f343, %f342, %f44;
	fma.rn.f32 	%f344, %f343, %f343, %f341;
	ld.global.f32 	%f345, [%rd78+8192];
	sub.f32 	%f346, %f345, %f44;
	fma.rn.f32 	%f347, %f346, %f346, %f344;
	ld.global.f32 	%f348, [%rd78+10240];
	sub.f32 	%f349, %f348, %f44;
	fma.rn.f32 	%f350, %f349, %f349, %f347;
	ld.global.f32 	%f351, [%rd78+12288];
	sub.f32 	%f352, %f351, %f44;
	fma.rn.f32 	%f353, %f352, %f352, %f350;
	ld.global.f32 	%f354, [%rd78+14336];
	sub.f32 	%f355, %f354, %f44;
	fma.rn.f32 	%f480, %f355, %f355, %f353;
	add.s32 	%r197, %r197, 4096;
$L__BB1_13:
	setp.eq.s32 	%p30, %r12, 0;
	@%p30 bra 	$L__BB1_19;
	and.b32  	%r15, %r4, 3;
	setp.lt.u32 	%p31, %r12, 4;
	@%p31 bra 	$L__BB1_16;
	mul.wide.u32 	%rd79, %r197, 4;
	add.s64 	%rd80, %rd2, %rd79;
	ld.global.f32 	%f357, [%rd80];
	sub.f32 	%f358, %f357, %f44;
	fma.rn.f32 	%f359, %f358, %f358, %f480;
	ld.global.f32 	%f360, [%rd80+2048];
	sub.f32 	%f361, %f360, %f44;
	fma.rn.f32 	%f362, %f361, %f361, %f359;
	ld.global.f32 	%f363, [%rd80+4096];
	sub.f32 	%f364, %f363, %f44;
	fma.rn.f32 	%f365, %f364, %f364, %f362;
	ld.global.f32 	%f366, [%rd80+6144];
	sub.f32 	%f367, %f366, %f44;
	fma.rn.f32 	%f480, %f367, %f367, %f365;
	add.s32 	%r197, %r197, 2048;
$L__BB1_16:
	setp.eq.s32 	%p32, %r15, 0;
	@%p32 bra 	$L__BB1_19;
	mul.wide.u32 	%rd81, %r197, 4;
	add.s64 	%rd83, %rd2, %rd81;
	neg.s32 	%r200, %r15;
$L__BB1_18:
	.pragma "nounroll";
	ld.global.f32 	%f368, [%rd83];
	sub.f32 	%f369, %f368, %f44;
	fma.rn.f32 	%f480, %f369, %f369, %f480;
	add.s64 	%rd83, %rd83, 2048;
	add.s32 	%r200, %r200, 1;
	setp.ne.s32 	%p33, %r200, 0;
	@%p33 bra 	$L__BB1_18;
$L__BB1_19:
	setp.lt.u32 	%p34, %r51, 512;
	@%p34 bra 	$L__BB1_24;
	// begin inline asm
	mov.u32 %r162, %laneid;
	// end inline asm
	mov.b32 	%r164, %f480;
	mov.b32 	%r165, 1;
	mov.b32 	%r186, 31;
	mov.b32 	%r187, -1;
	// begin inline asm
	shfl.sync.down.b32 %r163, %r164, %r165, %r186, %r187;
	// end inline asm
	setp.gt.s32 	%p58, %r162, 30;
	mov.b32 	%f428, %r163;
	add.f32 	%f429, %f480, %f428;
	selp.f32 	%f430, %f480, %f429, %p58;
	mov.b32 	%r169, %f430;
	mov.b32 	%r170, 2;
	// begin inline asm
	shfl.sync.down.b32 %r168, %r169, %r170, %r186, %r187;
	// end inline asm
	setp.gt.s32 	%p59, %r162, 29;
	mov.b32 	%f431, %r168;
	add.f32 	%f432, %f430, %f431;
	selp.f32 	%f433, %f430, %f432, %p59;
	mov.b32 	%r174, %f433;
	mov.b32 	%r175, 4;
	// begin inline asm
	shfl.sync.down.b32 %r173, %r174, %r175, %r186, %r187;
	// end inline asm
	setp.gt.s32 	%p60, %r162, 27;
	mov.b32 	%f434, %r173;
	add.f32 	%f435, %f433, %f434;
	selp.f32 	%f436, %f433, %f435, %p60;
	mov.b32 	%r179, %f436;
	mov.b32 	%r180, 8;
	// begin inline asm
	shfl.sync.down.b32 %r178, %r179, %r180, %r186, %r187;
	// end inline asm
	setp.gt.s32 	%p61, %r162, 23;
	mov.b32 	%f437, %r178;
	add.f32 	%f438, %f436, %f437;
	selp.f32 	%f439, %f436, %f438, %p61;
	mov.b32 	%r184, %f439;
	mov.b32 	%r185, 16;
	// begin inline asm
	shfl.sync.down.b32 %r183, %r184, %r185, %r186, %r187;
	// end inline asm
	setp.gt.s32 	%p62, %r162, 15;
	mov.b32 	%f440, %r183;
	add.f32 	%f17, %f439, %f440;
	selp.f32 	%f492, %f439, %f17, %p62;
	setp.ne.s32 	%p63, %r162, 0;
	@%p63 bra 	$L__BB1_22;
	shr.u32 	%r188, %r1, 3;
	and.b32  	%r189, %r188, 124;
	mov.u32 	%r190, _ZZN3cub18CUB_300001_SM_10006detail6reduce28DeviceReduceSingleTileKernelINS2_10policy_hubIfjN4cuda3std3__44plusIfEEE10Policy1000EN6thrust24THRUST_300001_SM_1000_NS10device_ptrIfEEPfjS9_ff11mean_squareIfEEEvT0_T1_T2_T3_T4_T6_E12temp_storage;
	add.s32 	%r191, %r190, %r189;
	st.shared.f32 	[%r191+16], %f17;
$L__BB1_22:
	bar.sync 	0;
	setp.ne.s32 	%p64, %r1, 0;
	@%p64 bra 	$L__BB1_50;
	ld.shared.f32 	%f441, [_ZZN3cub18CUB_300001_SM_10006detail6reduce28DeviceReduceSingleTileKernelINS2_10policy_hubIfjN4cuda3std3__44plusIfEEE10Policy1000EN6thrust24THRUST_300001_SM_1000_NS10device_ptrIfEEPfjS9_ff11mean_squareIfEEEvT0_T1_T2_T3_T4_T6_E12temp_storage+20];
	add.f32 	%f442, %f492, %f441;
	ld.shared.f32 	%f443, [_ZZN3cub18CUB_300001_SM_10006detail6reduce28DeviceReduceSingleTileKernelINS2_10policy_hubIfjN4cuda3std3__44plusIfEEE10Policy1000EN6thrust24THRUST_300001_SM_1000_NS10device_ptrIfEEPfjS9_ff11mean_squareIfEEEvT0_T1_T2_T3_T4_T6_E12temp_storage+24];
	add.f32 	%f444, %f442, %f443;
	ld.shared.f32 	%f445, [_ZZN3cub18CUB_300001_SM_10006detail6reduce28DeviceReduceSingleTileKernelINS2_10policy_hubIfjN4cuda3std3__44plusIfEEE10Policy1000EN6thrust24THRUST_300001_SM_1000_NS10device_ptrIfEEPfjS9_ff11mean_squareIfEEEvT0_T1_T2_T3_T4_T6_E12temp_storage+28];
	add.f32 	%f446, %f444, %f445;
	ld.shared.f32 	%f447, [_ZZN3cub18CUB_300001_SM_10006detail6reduce28DeviceReduceSingleTileKernelINS2_10policy_hubIfjN4cuda3std3__44plusIfEEE10Policy1000EN6thrust24THRUST_300001_SM_1000_NS10device_ptrIfEEPfjS9_ff11mean_squareIfEEEvT0_T1_T2_T3_T4_T6_E12temp_storage+32];
	add.f32 	%f448, %f446, %f447;
	ld.shared.f32 	%f449, [_ZZN3cub18CUB_300001_SM_10006detail6reduce28DeviceReduceSingleTileKernelINS2_10policy_hubIfjN4cuda3std3__44plusIfEEE10Policy1000EN6thrust24THRUST_300001_SM_1000_NS10device_ptrIfEEPfjS9_ff11mean_squareIfEEEvT0_T1_T2_T3_T4_T6_E12temp_storage+36];
	add.f32 	%f450, %f448, %f449;
	ld.shared.f32 	%f451, [_ZZN3cub18CUB_300001_SM_10006detail6reduce28DeviceReduceSingleTileKernelINS2_10policy_hubIfjN4cuda3std3__44plusIfEEE10Policy1000EN6thrust24THRUST_300001_SM_1000_NS10device_ptrIfEEPfjS9_ff11mean_squareIfEEEvT0_T1_T2_T3_T4_T6_E12temp_storage+40];
	add.f32 	%f452, %f450, %f451;
	ld.shared.f32 	%f453, [_ZZN3cub18CUB_300001_SM_10006detail6reduce28DeviceReduceSingleTileKernelINS2_10policy_hubIfjN4cuda3std3__44plusIfEEE10Policy1000EN6thrust24THRUST_300001_SM_1000_NS10device_ptrIfEEPfjS9_ff11mean_squareIfEEEvT0_T1_T2_T3_T4_T6_E12temp_storage+44];
	add.f32 	%f454, %f452, %f453;
	ld.shared.f32 	%f455, [_ZZN3cub18CUB_300001_SM_10006detail6reduce28DeviceReduceSingleTileKernelINS2_10policy_hubIfjN4cuda3std3__44plusIfEEE10Policy1000EN6thrust24THRUST_300001_SM_1000_NS10device_ptrIfEEPfjS9_ff11mean_squareIfEEEvT0_T1_T2_T3_T4_T6_E12temp_storage+48];
	add.f32 	%f456, %f454, %f455;
	ld.shared.f32 	%f457, [_ZZN3cub18CUB_300001_SM_10006detail6reduce28DeviceReduceSingleTileKernelINS2_10policy_hubIfjN4cuda3std3__44plusIfEEE10Policy1000EN6thrust24THRUST_300001_SM_1000_NS10device_ptrIfEEPfjS9_ff11mean_squareIfEEEvT0_T1_T2_T3_T4_T6_E12temp_storage+52];
	add.f32 	%f458, %f456, %f457;
	ld.shared.f32 	%f459, [_ZZN3cub18CUB_300001_SM_10006detail6reduce28DeviceReduceSingleTileKernelINS2_10policy_hubIfjN4cuda3std3__44plusIfEEE10Policy1000EN6thrust24THRUST_300001_SM_1000_NS10device_ptrIfEEPfjS9_ff11mean_squareIfEEEvT0_T1_T2_T3_T4_T6_E12temp_storage+56];
	add.f32 	%f460, %f458, %f459;
	ld.shared.f32 	%f461, [_ZZN3cub18CUB_300001_SM_10006detail6reduce28DeviceReduceSingleTileKernelINS2_10policy_hubIfjN4cuda3std3__44plusIfEEE10Policy1000EN6thrust24THRUST_300001_SM_1000_NS10device_ptrIfEEPfjS9_ff11mean_squareIfEEEvT0_T1_T2_T3_T4_T6_E12temp_storage+60];
	add.f32 	%f462, %f460, %f461;
	ld.shared.f32 	%f463, [_ZZN3cub18CUB_300001_SM_10006detail6reduce28DeviceReduceSingleTileKernelINS2_10policy_hubIfjN4cuda3std3__44plusIfEEE10Policy1000EN6thrust24THRUST_300001_SM_1000_NS10device_ptrIfEEPfjS9_ff11mean_squareIfEEEvT0_T1_T2_T3_T4_T6_E12temp_storage+64];
	add.f32 	%f464, %f462, %f463;
	ld.shared.f32 	%f465, [_ZZN3cub18CUB_300001_SM_10006detail6reduce28DeviceReduceSingleTileKernelINS2_10policy_hubIfjN4cuda3std3__44plusIfEEE10Policy1000EN6thrust24THRUST_300001_SM_1000_NS10device_ptrIfEEPfjS9_ff11mean_squareIfEEEvT0_T1_T2_T3_T4_T6_E12temp_storage+68];
	add.f32 	%f466, %f464, %f465;
	ld.shared.f32 	%f467, [_ZZN3cub18CUB_300001_SM_10006detail6reduce28DeviceReduceSingleTileKernelINS2_10policy_hubIfjN4cuda3std3__44plusIfEEE10Policy1000EN6thrust24THRUST_300001_SM_1000_NS10device_ptrIfEEPfjS9_ff11mean_squareIfEEEvT0_T1_T2_T3_T4_T6_E12temp_storage+72];
	add.f32 	%f468, %f466, %f467;
	ld.shared.f32 	%f469, [_ZZN3cub18CUB_300001_SM_10006detail6reduce28DeviceReduceSingleTileKernelINS2_10policy_hubIfjN4cuda3std3__44plusIfEEE10Policy1000EN6thrust24THRUST_300001_SM_1000_NS10device_ptrIfEEPfjS9_ff11mean_squareIfEEEvT0_T1_T2_T3_T4_T6_E12temp_storage+76];
	add.f32 	%f492, %f468, %f469;
	bra.uni 	$L__BB1_50;
$L__BB1_24:
	// begin inline asm
	mov.u32 %r124, %laneid;
	// end inline asm
	and.b32  	%r150, %r1, 992;
	add.s32 	%r151, %r150, 32;
	setp.gt.u32 	%p35, %r151, %r51;
	not.b32 	%r152, %r150;
	add.s32 	%r153, %r51, %r152;
	selp.b32 	%r148, %r153, 31, %p35;
	mov.b32 	%r126, %f480;
	mov.b32 	%r127, 1;
	mov.b32 	%r149, -1;
	// begin inline asm
	shfl.sync.down.b32 %r125, %r126, %r127, %r148, %r149;
	// end inline asm
	setp.lt.s32 	%p36, %r124, %r148;
	mov.b32 	%f370, %r125;
	add.f32 	%f371, %f480, %f370;
	selp.f32 	%f372, %f371, %f480, %p36;
	mov.b32 	%r131, %f372;
	mov.b32 	%r132, 2;
	// begin inline asm
	shfl.sync.down.b32 %r130, %r131, %r132, %r148, %r149;
	// end inline asm
	add.s32 	%r154, %r124, 2;
	setp.gt.s32 	%p37, %r154, %r148;
	mov.b32 	%f373, %r130;
	add.f32 	%f374, %f372, %f373;
	selp.f32 	%f375, %f372, %f374, %p37;
	mov.b32 	%r136, %f375;
	mov.b32 	%r137, 4;
	// begin inline asm
	shfl.sync.down.b32 %r135, %r136, %r137, %r148, %r149;
	// end inline asm
	add.s32 	%r155, %r124, 4;
	setp.gt.s32 	%p38, %r155, %r148;
	mov.b32 	%f376, %r135;
	add.f32 	%f377, %f375, %f376;
	selp.f32 	%f378, %f375, %f377, %p38;
	mov.b32 	%r141, %f378;
	mov.b32 	%r142, 8;
	// begin inline asm
	shfl.sync.down.b32 %r140, %r141, %r142, %r148, %r149;
	// end inline asm
	add.s32 	%r156, %r124, 8;
	setp.gt.s32 	%p39, %r156, %r148;
	mov.b32 	%f379, %r140;
	add.f32 	%f380, %f378, %f379;
	selp.f32 	%f381, %f378, %f380, %p39;
	mov.b32 	%r146, %f381;
	mov.b32 	%r147, 16;
	// begin inline asm
	shfl.sync.down.b32 %r145, %r146, %r147, %r148, %r149;
	// end inline asm
	add.s32 	%r157, %r124, 16;
	setp.gt.s32 	%p40, %r157, %r148;
	mov.b32 	%f382, %r145;
	add.f32 	%f383, %f381, %f382;
	selp.f32 	%f492, %f381, %f383, %p40;
	setp.ne.s32 	%p41, %r124, 0;
	@%p41 bra 	$L__BB1_26;
	shr.u32 	%r158, %r1, 3;
	and.b32  	%r159, %r158, 124;
	mov.u32 	%r160, _ZZN3cub18CUB_300001_SM_10006detail6reduce28DeviceReduceSingleTileKernelINS2_10policy_hubIfjN4cuda3std3__44plusIfEEE10Policy1000EN6thrust24THRUST_300001_SM_1000_NS10device_ptrIfEEPfjS9_ff11mean_squareIfEEEvT0_T1_T2_T3_T4_T6_E12temp_storage;
	add.s32 	%r161, %r160, %r159;
	st.shared.f32 	[%r161+16], %f492;
$L__BB1_26:
	bar.sync 	0;
	setp.ne.s32 	%p42, %r1, 0;
	@%p42 bra 	$L__BB1_50;
	setp.gt.u32 	%p43, %r51, 32;
	ld.shared.f32 	%f384, [_ZZN3cub18CUB_300001_SM_10006detail6reduce28DeviceReduceSingleTileKernelINS2_10policy_hubIfjN4cuda3std3__44plusIfEEE10Policy1000EN6thrust24THRUST_300001_SM_1000_NS10device_ptrIfEEPfjS9_ff11mean_squareIfEEEvT0_T1_T2_T3_T4_T6_E12temp_storage+20];
	add.f32 	%f385, %f492, %f384;
	selp.f32 	%f386, %f385, %f492, %p43;
	setp.gt.u32 	%p44, %r51, 64;
	ld.shared.f32 	%f387, [_ZZN3cub18CUB_300001_SM_10006detail6reduce28DeviceReduceSingleTileKernelINS2_10policy_hubIfjN4cuda3std3__44plusIfEEE10Policy1000EN6thrust24THRUST_300001_SM_1000_NS10device_ptrIfEEPfjS9_ff11mean_squareIfEEEvT0_T1_T2_T3_T4_T6_E12temp_storage+24];
	add.f32 	%f388, %f387, %f386;
	selp.f32 	%f389, %f388, %f386, %p44;
	setp.gt.u32 	%p45, %r51, 96;
	ld.shared.f32 	%f390, [_ZZN3cub18CUB_300001_SM_10006detail6reduce28DeviceReduceSingleTileKernelINS2_10policy_hubIfjN4cuda3std3__44plusIfEEE10Policy1000EN6thrust24THRUST_300001_SM_1000_NS10device_ptrIfEEPfjS9_ff11mean_squareIfEEEvT0_T1_T2_T3_T4_T6_E12temp_storage+28];
	add.f32 	%f391, %f390, %f389;
	selp.f32 	%f392, %f391, %f389, %p45;
	setp.gt.u32 	%p46, %r51, 128;
	ld.shared.f32 	%f393, [_ZZN3cub18CUB_300001_SM_10006detail6reduce28DeviceReduceSingleTileKernelINS2_10policy_hubIfjN4cuda3std3__44plusIfEEE10Policy1000EN6thrust24THRUST_300001_SM_1000_NS10device_ptrIfEEPfjS9_ff11mean_squareIfEEEvT0_T1_T2_T3_T4_T6_E12temp_storage+32];
	add.f32 	%f394, %f393, %f392;
	selp.f32 	%f395, %f394, %f392, %p46;
	setp.gt.u32 	%p47, %r51, 160;
	ld.shared.f32 	%f396, [_ZZN3cub18CUB_300001_SM_10006detail6reduce28DeviceReduceSingleTileKernelINS2_10policy_hubIfjN4cuda3std3__44plusIfEEE10Policy1000EN6thrust24THRUST_300001_SM_1000_NS10device_ptrIfEEPfjS9_ff11mean_squareIfEEEvT0_T1_T2_T3_T4_T6_E12temp_storage+36];
	add.f32 	%f397, %f396, %f395;
	selp.f32 	%f398, %f397, %f395, %p47;
	setp.gt.u32 	%p48, %r51, 192;
	ld.shared.f32 	%f399, [_ZZN3cub18CUB_300001_SM_10006detail6reduce28DeviceReduceSingleTileKernelINS2_10policy_hubIfjN4cuda3std3__44plusIfEEE10Policy1000EN6thrust24THRUST_300001_SM_1000_NS10device_ptrIfEEPfjS9_ff11mean_squareIfEEEvT0_T1_T2_T3_T4_T6_E12temp_storage+40];
	add.f32 	%f400, %f399, %f398;
	selp.f32 	%f401, %f400, %f398, %p48;
	setp.gt.u32 	%p49, %r51, 224;
	ld.shared.f32 	%f402, [_ZZN3cub18CUB_300001_SM_10006detail6reduce28DeviceReduceSingleTileKernelINS2_10policy_hubIfjN4cuda3std3__44plusIfEEE10Policy1000EN6thrust24THRUST_300001_SM_1000_NS10device_ptrIfEEPfjS9_ff11mean_squareIfEEEvT0_T1_T2_T3_T4_T6_E12temp_storage+44];
	add.f32 	%f403, %f402, %f401;
	selp.f32 	%f404, %f403, %f401, %p49;
	setp.gt.u32 	%p50, %r51, 256;
	ld.shared.f32 	%f405, [_ZZN3cub18CUB_300001_SM_10006detail6reduce28DeviceReduceSingleTileKernelINS2_10policy_hubIfjN4cuda3std3__44plusIfEEE10Policy1000EN6thrust24THRUST_300001_SM_1000_NS10device_ptrIfEEPfjS9_ff11mean_squareIfEEEvT0_T1_T2_T3_T4_T6_E12temp_storage+48];
	add.f32 	%f406, %f405, %f404;
	selp.f32 	%f407, %f406, %f404, %p50;
	setp.gt.u32 	%p51, %r51, 288;
	ld.shared.f32 	%f408, [_ZZN3cub18CUB_300001_SM_10006detail6reduce28DeviceReduceSingleTileKernelINS2_10policy_hubIfjN4cuda3std3__44plusIfEEE10Policy1000EN6thrust24THRUST_300001_SM_1000_NS10device_ptrIfEEPfjS9_ff11mean_squareIfEEEvT0_T1_T2_T3_T4_T6_E12temp_storage+52];
	add.f32 	%f409, %f408, %f407;
	selp.f32 	%f410, %f409, %f407, %p51;
	setp.gt.u32 	%p52, %r51, 320;
	ld.shared.f32 	%f411, [_ZZN3cub18CUB_300001_SM_10006detail6reduce28DeviceReduceSingleTileKernelINS2_10policy_hubIfjN4cuda3std3__44plusIfEEE10Policy1000EN6thrust24THRUST_300001_SM_1000_NS10device_ptrIfEEPfjS9_ff11mean_squareIfEEEvT0_T1_T2_T3_T4_T6_E12temp_storage+56];
	add.f32 	%f412, %f411, %f410;
	selp.f32 	%f413, %f412, %f410, %p52;
	setp.gt.u32 	%p53, %r51, 352;
	ld.shared.f32 	%f414, [_ZZN3cub18CUB_300001_SM_10006detail6reduce28DeviceReduceSingleTileKernelINS2_10policy_hubIfjN4cuda3std3__44plusIfEEE10Policy1000EN6thrust24THRUST_300001_SM_1000_NS10device_ptrIfEEPfjS9_ff11mean_squareIfEEEvT0_T1_T2_T3_T4_T6_E12temp_storage+60];
	add.f32 	%f415, %f414, %f413;
	selp.f32 	%f416, %f415, %f413, %p53;
	setp.gt.u32 	%p54, %r51, 384;
	ld.shared.f32 	%f417, [_ZZN3cub18CUB_300001_SM_10006detail6reduce28DeviceReduceSingleTileKernelINS2_10policy_hubIfjN4cuda3std3__44plusIfEEE10Policy1000EN6thrust24THRUST_300001_SM_1000_NS10device_ptrIfEEPfjS9_ff11mean_squareIfEEEvT0_T1_T2_T3_T4_T6_E12temp_storage+64];
	add.f32 	%f418, %f417, %f416;
	selp.f32 	%f419, %f418, %f416, %p54;
	setp.gt.u32 	%p55, %r51, 416;
	ld.shared.f32 	%f420, [_ZZN3cub18CUB_300001_SM_10006detail6reduce28DeviceReduceSingleTileKernelINS2_10policy_hubIfjN4cuda3std3__44plusIfEEE10Policy1000EN6thrust24THRUST_300001_SM_1000_NS10device_ptrIfEEPfjS9_ff11mean_squareIfEEEvT0_T1_T2_T3_T4_T6_E12temp_storage+68];
	add.f32 	%f421, %f420, %f419;
	selp.f32 	%f422, %f421, %f419, %p55;
	setp.gt.u32 	%p56, %r51, 448;
	ld.shared.f32 	%f423, [_ZZN3cub18CUB_300001_SM_10006detail6reduce28DeviceReduceSingleTileKernelINS2_10policy_hubIfjN4cuda3std3__44plusIfEEE10Policy1000EN6thrust24THRUST_300001_SM_1000_NS10device_ptrIfEEPfjS9_ff11mean_squareIfEEEvT0_T1_T2_T3_T4_T6_E12temp_storage+72];
	add.f32 	%f424, %f423, %f422;
	selp.f32 	%f425, %f424, %f422, %p56;
	setp.gt.u32 	%p57, %r51, 480;
	ld.shared.f32 	%f426, [_ZZN3cub18CUB_300001_SM_10006detail6reduce28DeviceReduceSingleTileKernelINS2_10policy_hubIfjN4cuda3std3__44plusIfEEE10Policy1000EN6thrust24THRUST_300001_SM_1000_NS10device_ptrIfEEPfjS9_ff11mean_squareIfEEEvT0_T1_T2_T3_T4_T6_E12temp_storage+76];
	add.f32 	%f427, %f426, %f425;
	selp.f32 	%f492, %f427, %f425, %p57;
	bra.uni 	$L__BB1_50;
$L__BB1_28:
	mov.u32 	%r21, %tid.x;
	mul.wide.u32 	%rd11, %r21, 4;
	add.s64 	%rd12, %rd2, %rd11;
	ld.global.f32 	%f45, [%rd12];
	sub.f32 	%f46, %f45, %f44;
	ld.global.f32 	%f47, [%rd12+2048];
	sub.f32 	%f48, %f47, %f44;
	mul.f32 	%f49, %f48, %f48;
	ld.global.f32 	%f50, [%rd12+4096];
	sub.f32 	%f51, %f50, %f44;
	ld.global.f32 	%f52, [%rd12+6144];
	sub.f32 	%f53, %f52, %f44;
	mul.f32 	%f54, %f53, %f53;
	ld.global.f32 	%f55, [%rd12+8192];
	sub.f32 	%f56, %f55, %f44;
	ld.global.f32 	%f57, [%rd12+10240];
	sub.f32 	%f58, %f57, %f44;
	mul.f32 	%f59, %f58, %f58;
	ld.global.f32 	%f60, [%rd12+12288];
	sub.f32 	%f61, %f60, %f44;
	ld.global.f32 	%f62, [%rd12+14336];
	sub.f32 	%f63, %f62, %f44;
	mul.f32 	%f64, %f63, %f63;
	ld.global.f32 	%f65, [%rd12+16384];
	sub.f32 	%f66, %f65, %f44;
	ld.global.f32 	%f67, [%rd12+18432];
	sub.f32 	%f68, %f67, %f44;
	mul.f32 	%f69, %f68, %f68;
	ld.global.f32 	%f70, [%rd12+20480];
	sub.f32 	%f71, %f70, %f44;
	ld.global.f32 	%f72, [%rd12+22528];
	sub.f32 	%f73, %f72, %f44;
	mul.f32 	%f74, %f73, %f73;
	ld.global.f32 	%f75, [%rd12+24576];
	sub.f32 	%f76, %f75, %f44;
	ld.global.f32 	%f77, [%rd12+26624];
	sub.f32 	%f78, %f77, %f44;
	mul.f32 	%f79, %f78, %f78;
	ld.global.f32 	%f80, [%rd12+28672];
	sub.f32 	%f81, %f80, %f44;
	ld.global.f32 	%f82, [%rd12+30720];
	sub.f32 	%f83, %f82, %f44;
	mul.f32 	%f84, %f83, %f83;
	fma.rn.f32 	%f85, %f46, %f46, %f49;
	fma.rn.f32 	%f86, %f51, %f51, %f54;
	fma.rn.f32 	%f87, %f56, %f56, %f59;
	fma.rn.f32 	%f88, %f61, %f61, %f64;
	fma.rn.f32 	%f89, %f66, %f66, %f69;
	fma.rn.f32 	%f90, %f71, %f71, %f74;
	fma.rn.f32 	%f91, %f76, %f76, %f79;
	fma.rn.f32 	%f92, %f81, %f81, %f84;
	add.f32 	%f93, %f85, %f86;
	add.f32 	%f94, %f87, %f88;
	add.f32 	%f95, %f89, %f90;
	add.f32 	%f96, %f91, %f92;
	add.f32 	%f97, %f93, %f94;
	add.f32 	%f98, %f95, %f96;
	add.f32 	%f491, %f97, %f98;
	add.s32 	%r22, %r51, -8192;
	setp.lt.u32 	%p3, %r22, 8192;
	mov.b32 	%r202, 8192;
	@%p3 bra 	$L__BB1_32;
	mov.b32 	%r202, 8192;
$L__BB1_30:
	add.s32 	%r54, %r21, %r202;
	mul.wide.u32 	%rd13, %r54, 4;
	add.s64 	%rd14, %rd2, %rd13;
	ld.global.f32 	%f99, [%rd14];
	sub.f32 	%f100, %f99, %f44;
	ld.global.f32 	%f101, [%rd14+2048];
	sub.f32 	%f102, %f101, %f44;
	ld.global.f32 	%f103, [%rd14+4096];
	sub.f32 	%f104, %f103, %f44;
	mul.f32 	%f105, %f104, %f104;
	ld.global.f32 	%f106, [%rd14+6144];
	sub.f32 	%f107, %f106, %f44;
	ld.global.f32 	%f108, [%rd14+8192];
	sub.f32 	%f109, %f108, %f44;
	mul.f32 	%f110, %f109, %f109;
	ld.global.f32 	%f111, [%rd14+10240];
	sub.f32 	%f112, %f111, %f44;
	ld.global.f32 	%f113, [%rd14+12288];
	sub.f32 	%f114, %f113, %f44;
	mul.f32 	%f115, %f114, %f114;
	ld.global.f32 	%f116, [%rd14+14336];
	sub.f32 	%f117, %f116, %f44;
	ld.global.f32 	%f118, [%rd14+16384];
	sub.f32 	%f119, %f118, %f44;
	mul.f32 	%f120, %f119, %f119;
	ld.global.f32 	%f121, [%rd14+18432];
	sub.f32 	%f122, %f121, %f44;
	ld.global.f32 	%f123, [%rd14+20480];
	sub.f32 	%f124, %f123, %f44;
	mul.f32 	%f125, %f124, %f124;
	ld.global.f32 	%f126, [%rd14+22528];
	sub.f32 	%f127, %f126, %f44;
	ld.global.f32 	%f128, [%rd14+24576];
	sub.f32 	%f129, %f128, %f44;
	mul.f32 	%f130, %f129, %f129;
	ld.global.f32 	%f131, [%rd14+26624];
	sub.f32 	%f132, %f131, %f44;
	ld.global.f32 	%f133, [%rd14+28672];
	sub.f32 	%f134, %f133, %f44;
	mul.f32 	%f135, %f134, %f134;
	ld.global.f32 	%f136, [%rd14+30720];
	sub.f32 	%f137, %f136, %f44;
	fma.rn.f32 	%f138, %f100, %f100, %f491;
	fma.rn.f32 	%f139, %f102, %f102, %f105;
	fma.rn.f32 	%f140, %f107, %f107, %f110;
	fma.rn.f32 	%f141, %f112, %f112, %f115;
	fma.rn.f32 	%f142, %f117, %f117, %f120;
	fma.rn.f32 	%f143, %f122, %f122, %f125;
	fma.rn.f32 	%f144, %f127, %f127, %f130;
	fma.rn.f32 	%f145, %f132, %f132, %f135;
	add.f32 	%f146, %f138, %f139;
	add.f32 	%f147, %f140, %f141;
	add.f32 	%f148, %f142, %f143;
	add.f32 	%f149, %f144, %f145;
	add.f32 	%f150, %f146, %f147;
	add.f32 	%f151, %f148, %f149;
	add.f32 	%f152, %f150, %f151;
	fma.rn.f32 	%f491, %f137, %f137, %f152;
	sub.s32 	%r55, %r51, %r202;
	setp.lt.u32 	%p4, %r55, 8192;
	@%p4 bra 	$L__BB1_46;
	add.s32 	%r202, %r202, 8192;
	setp.le.u32 	%p5, %r202, %r22;
	@%p5 bra 	$L__BB1_30;
$L__BB1_32:
	setp.le.u32 	%p6, %r51, %r202;
	sub.s32 	%r56, %r51, %r202;
	setp.ge.s32 	%p7, %r21, %r56;
	or.pred  	%p8, %p6, %p7;
	@%p8 bra 	$L__BB1_46;
	not.b32 	%r58, %r21;
	add.s32 	%r59, %r51, %r58;
	sub.s32 	%r60, %r59, %r202;
	shr.u32 	%r61, %r60, 9;
	add.s32 	%r26, %r61, 1;
	and.b32  	%r27, %r26, 15;
	setp.lt.u32 	%p9, %r60, 7680;
	mov.u32 	%r207, %r21;
	@%p9 bra 	$L__BB1_37;
	or.b32  	%r205, %r21, 4096;
	add.s32 	%r204, %r21, %r202;
	and.b32  	%r62, %r26, 16777200;
	neg.s32 	%r203, %r62;
$L__BB1_35:
	.pragma "nounroll";
	mul.wide.u32 	%rd15, %r204, 4;
	add.s64 	%rd16, %rd2, %rd15;
	ld.global.f32 	%f154, [%rd16];
	sub.f32 	%f155, %f154, %f44;
	fma.rn.f32 	%f156, %f155, %f155, %f491;
	add.s32 	%r63, %r204, 512;
	mul.wide.u32 	%rd17, %r63, 4;
	add.s64 	%rd18, %rd2, %rd17;
	ld.global.f32 	%f157, [%rd18];
	sub.f32 	%f158, %f157, %f44;
	fma.rn.f32 	%f159, %f158, %f158, %f156;
	add.s32 	%r64, %r204, 1024;
	mul.wide.u32 	%rd19, %r64, 4;
	add.s64 	%rd20, %rd2, %rd19;
	ld.global.f32 	%f160, [%rd20];
	sub.f32 	%f161, %f160, %f44;
	fma.rn.f32 	%f162, %f161, %f161, %f159;
	add.s32 	%r65, %r204, 1536;
	mul.wide.u32 	%rd21, %r65, 4;
	add.s64 	%rd22, %rd2, %rd21;
	ld.global.f32 	%f163, [%rd22];
	sub.f32 	%f164, %f163, %f44;
	fma.rn.f32 	%f165, %f164, %f164, %f162;
	add.s32 	%r66, %r204, 2048;
	mul.wide.u32 	%rd23, %r66, 4;
	add.s64 	%rd24, %rd2, %rd23;
	ld.global.f32 	%f166, [%rd24];
	sub.f32 	%f167, %f166, %f44;
	fma.rn.f32 	%f168, %f167, %f167, %f165;
	add.s32 	%r67, %r204, 2560;
	mul.wide.u32 	%rd25, %r67, 4;
	add.s64 	%rd26, %rd2, %rd25;
	ld.global.f32 	%f169, [%rd26];
	sub.f32 	%f170, %f169, %f44;
	fma.rn.f32 	%f171, %f170, %f170, %f168;
	add.s32 	%r68, %r204, 3072;
	mul.wide.u32 	%rd27, %r68, 4;
	add.s64 	%rd28, %rd2, %rd27;
	ld.global.f32 	%f172, [%rd28];
	sub.f32 	%f173, %f172, %f44;
	fma.rn.f32 	%f174, %f173, %f173, %f171;
	add.s32 	%r69, %r204, 3584;
	mul.wide.u32 	%rd29, %r69, 4;
	add.s64 	%rd30, %rd2, %rd29;
	ld.global.f32 	%f175, [%rd30];
	sub.f32 	%f176, %f175, %f44;
	fma.rn.f32 	%f177, %f176, %f176, %f174;
	add.s32 	%r70, %r204, 4096;
	mul.wide.u32 	%rd31, %r70, 4;
	add.s64 	%rd32, %rd2, %rd31;
	ld.global.f32 	%f178, [%rd32];
	sub.f32 	%f179, %f178, %f44;
	fma.rn.f32 	%f180, %f179, %f179, %f177;
	add.s32 	%r71, %r204, 4608;
	mul.wide.u32 	%rd33, %r71, 4;
	add.s64 	%rd34, %rd2, %rd33;
	ld.global.f32 	%f181, [%rd34];
	sub.f32 	%f182, %f181, %f44;
	fma.rn.f32 	%f183, %f182, %f182, %f180;
	add.s32 	%r72, %r204, 5120;
	mul.wide.u32 	%rd35, %r72, 4;
	add.s64 	%rd36, %rd2, %rd35;
	ld.global.f32 	%f184, [%rd36];
	sub.f32 	%f185, %f184, %f44;
	fma.rn.f32 	%f186, %f185, %f185, %f183;
	add.s32 	%r73, %r204, 5632;
	mul.wide.u32 	%rd37, %r73, 4;
	add.s64 	%rd38, %rd2, %rd37;
	ld.global.f32 	%f187, [%rd38];
	sub.f32 	%f188, %f187, %f44;
	fma.rn.f32 	%f189, %f188, %f188, %f186;
	add.s32 	%r74, %r204, 6144;
	mul.wide.u32 	%rd39, %r74, 4;
	add.s64 	%rd40, %rd2, %rd39;
	ld.global.f32 	%f190, [%rd40];
	sub.f32 	%f191, %f190, %f44;
	fma.rn.f32 	%f192, %f191, %f191, %f189;
	add.s32 	%r75, %r204, 6656;
	mul.wide.u32 	%rd41, %r75, 4;
	add.s64 	%rd42, %rd2, %rd41;
	ld.global.f32 	%f193, [%rd42];
	sub.f32 	%f194, %f193, %f44;
	fma.rn.f32 	%f195, %f194, %f194, %f192;
	add.s32 	%r76, %r204, 7168;
	mul.wide.u32 	%rd43, %r76, 4;
	add.s64 	%rd44, %rd2, %rd43;
	ld.global.f32 	%f196, [%rd44];
	sub.f32 	%f197, %f196, %f44;
	fma.rn.f32 	%f198, %f197, %f197, %f195;
	add.s32 	%r77, %r204, 7680;
	mul.wide.u32 	%rd45, %r77, 4;
	add.s64 	%rd46, %rd2, %rd45;
	ld.global.f32 	%f199, [%rd46];
	sub.f32 	%f200, %f199, %f44;
	fma.rn.f32 	%f491, %f200, %f200, %f198;
	add.s32 	%r205, %r205, 8192;
	add.s32 	%r204, %r204, 8192;
	add.s32 	%r203, %r203, 16;
	setp.ne.s32 	%p10, %r203, 0;
	@%p10 bra 	$L__BB1_35;
	add.s32 	%r207, %r205, -4096;
$L__BB1_37:
	setp.eq.s32 	%p11, %r27, 0;
	@%p11 bra 	$L__BB1_46;
	and.b32  	%r39, %r26, 7;
	setp.lt.u32 	%p12, %r27, 8;
	@%p12 bra 	$L__BB1_40;
	add.s32 	%r78, %r207, %r202;
	mul.wide.u32 	%rd47, %r78, 4;
	add.s64 	%rd48, %rd2, %rd47;
	ld.global.f32 	%f202, [%rd48];
	sub.f32 	%f203, %f202, %f44;
	fma.rn.f32 	%f204, %f203, %f203, %f491;
	add.s32 	%r79, %r78, 512;
	mul.wide.u32 	%rd49, %r79, 4;
	add.s64 	%rd50, %rd2, %rd49;
	ld.global.f32 	%f205, [%rd50];
	sub.f32 	%f206, %f205, %f44;
	fma.rn.f32 	%f207, %f206, %f206, %f204;
	add.s32 	%r80, %r78, 1024;
	mul.wide.u32 	%rd51, %r80, 4;
	add.s64 	%rd52, %rd2, %rd51;
	ld.global.f32 	%f208, [%rd52];
	sub.f32 	%f209, %f208, %f44;
	fma.rn.f32 	%f210, %f209, %f209, %f207;
	add.s32 	%r81, %r78, 1536;
	mul.wide.u32 	%rd53, %r81, 4;
	add.s64 	%rd54, %rd2, %rd53;
	ld.global.f32 	%f211, [%rd54];
	sub.f32 	%f212, %f211, %f44;
	fma.rn.f32 	%f213, %f212, %f212, %f210;
	add.s32 	%r82, %r78, 2048;
	mul.wide.u32 	%rd55, %r82, 4;
	add.s64 	%rd56, %rd2, %rd55;
	ld.global.f32 	%f214, [%rd56];
	sub.f32 	%f215, %f214, %f44;
	fma.rn.f32 	%f216, %f215, %f215, %f213;
	add.s32 	%r83, %r78, 2560;
	mul.wide.u32 	%rd57, %r83, 4;
	add.s64 	%rd58, %rd2, %rd57;
	ld.global.f32 	%f217, [%rd58];
	sub.f32 	%f218, %f217, %f44;
	fma.rn.f32 	%f219, %f218, %f218, %f216;
	add.s32 	%r84, %r78, 3072;
	mul.wide.u32 	%rd59, %r84, 4;
	add.s64 	%rd60, %rd2, %rd59;
	ld.global.f32 	%f220, [%rd60];
	sub.f32 	%f221, %f220, %f44;
	fma.rn.f32 	%f222, %f221, %f221, %f219;
	add.s32 	%r85, %r78, 3584;
	mul.wide.u32 	%rd61, %r85, 4;
	add.s64 	%rd62, %rd2, %rd61;
	ld.global.f32 	%f223, [%rd62];
	sub.f32 	%f224, %f223, %f44;
	fma.rn.f32 	%f491, %f224, %f224, %f222;
	add.s32 	%r207, %r207, 4096;
$L__BB1_40:
	setp.eq.s32 	%p13, %r39, 0;
	@%p13 bra 	$L__BB1_46;
	and.b32  	%r42, %r26, 3;
	setp.lt.u32 	%p14, %r39, 4;
	@%p14 bra 	$L__BB1_43;
	add.s32 	%r86, %r207, %r202;
	mul.wide.u32 	%rd63, %r86, 4;
	add.s64 	%rd64, %rd2, %rd63;
	ld.global.f32 	%f226, [%rd64];
	sub.f32 	%f227, %f226, %f44;
	fma.rn.f32 	%f228, %f227, %f227, %f491;
	add.s32 	%r87, %r86, 512;
	mul.wide.u32 	%rd65, %r87, 4;
	add.s64 	%rd66, %rd2, %rd65;
	ld.global.f32 	%f229, [%rd66];
	sub.f32 	%f230, %f229, %f44;
	fma.rn.f32 	%f231, %f230, %f230, %f228;
	add.s32 	%r88, %r86, 1024;
	mul.wide.u32 	%rd67, %r88, 4;
	add.s64 	%rd68, %rd2, %rd67;
	ld.global.f32 	%f232, [%rd68];
	sub.f32 	%f233, %f232, %f44;
	fma.rn.f32 	%f234, %f233, %f233, %f231;
	add.s32 	%r89, %r86, 1536;
	mul.wide.u32 	%rd69, %r89, 4;
	add.s64 	%rd70, %rd2, %rd69;
	ld.global.f32 	%f235, [%rd70];
	sub.f32 	%f236, %f235, %f44;
	fma.rn.f32 	%f491, %f236, %f236, %f234;
	add.s32 	%r207, %r207, 2048;
$L__BB1_43:
	setp.eq.s32 	%p15, %r42, 0;
	@%p15 bra 	$L__BB1_46;
	add.s32 	%r210, %r207, %r202;
	neg.s32 	%r209, %r42;
$L__BB1_45:
	.pragma "nounroll";
	mul.wide.u32 	%rd71, %r210, 4;
	add.s64 	%rd72, %rd2, %rd71;
	ld.global.f32 	%f237, [%rd72];
	sub.f32 	%f238, %f237, %f44;
	fma.rn.f32 	%f491, %f238, %f238, %f491;
	add.s32 	%r210, %r210, 512;
	add.s32 	%r209, %r209, 1;
	setp.ne.s32 	%p16, %r209, 0;
	@%p16 bra 	$L__BB1_45;
$L__BB1_46:
	// begin inline asm
	mov.u32 %r90, %laneid;
	// end inline asm
	mov.b32 	%r92, %f491;
	mov.b32 	%r93, 1;
	mov.b32 	%r114, 31;
	mov.b32 	%r115, -1;
	// begin inline asm
	shfl.sync.down.b32 %r91, %r92, %r93, %r114, %r115;
	// end inline asm
	setp.gt.s32 	%p17, %r90, 30;
	mov.b32 	%f239, %r91;
	add.f32 	%f240, %f491, %f239;
	selp.f32 	%f241, %f491, %f240, %p17;
	mov.b32 	%r97, %f241;
	mov.b32 	%r98, 2;
	// begin inline asm
	shfl.sync.down.b32 %r96, %r97, %r98, %r114, %r115;
	// end inline asm
	setp.gt.s32 	%p18, %r90, 29;
	mov.b32 	%f242, %r96;
	add.f32 	%f243, %f241, %f242;
	selp.f32 	%f244, %f241, %f243, %p18;
	mov.b32 	%r102, %f244;
	mov.b32 	%r103, 4;
	// begin inline asm
	shfl.sync.down.b32 %r101, %r102, %r103, %r114, %r115;
	// end inline asm
	setp.gt.s32 	%p19, %r90, 27;
	mov.b32 	%f245, %r101;
	add.f32 	%f246, %f244, %f245;
	selp.f32 	%f247, %f244, %f246, %p19;
	mov.b32 	%r107, %f247;
	mov.b32 	%r108, 8;
	// begin inline asm
	shfl.sync.down.b32 %r106, %r107, %r108, %r114, %r115;
	// end inline asm
	setp.gt.s32 	%p20, %r90, 23;
	mov.b32 	%f248, %r106;
	add.f32 	%f249, %f247, %f248;
	selp.f32 	%f250, %f247, %f249, %p20;
	mov.b32 	%r112, %f250;
	mov.b32 	%r113, 16;
	// begin inline asm
	shfl.sync.down.b32 %r111, %r112, %r113, %r114, %r115;
	// end inline asm
	setp.gt.s32 	%p21, %r90, 15;
	mov.b32 	%f251, %r111;
	add.f32 	%f39, %f250, %f251;
	selp.f32 	%f492, %f250, %f39, %p21;
	setp.ne.s32 	%p22, %r90, 0;
	@%p22 bra 	$L__BB1_48;
	shr.u32 	%r116, %r21, 3;
	and.b32  	%r117, %r116, 124;
	mov.u32 	%r118, _ZZN3cub18CUB_300001_SM_10006detail6reduce28DeviceReduceSingleTileKernelINS2_10policy_hubIfjN4cuda3std3__44plusIfEEE10Policy1000EN6thrust24THRUST_300001_SM_1000_NS10device_ptrIfEEPfjS9_ff11mean_squareIfEEEvT0_T1_T2_T3_T4_T6_E12temp_storage;
	add.s32 	%r119, %r118, %r117;
	st.shared.f32 	[%r119+16], %f39;
$L__BB1_48:
	bar.sync 	0;
	setp.ne.s32 	%p23, %r21, 0;
	@%p23 bra 	$L__BB1_50;
	ld.shared.f32 	%f252, [_ZZN3cub18CUB_300001_SM_10006detail6reduce28DeviceReduceSingleTileKernelINS2_10policy_hubIfjN4cuda3std3__44plusIfEEE10Policy1000EN6thrust24THRUST_300001_SM_1000_NS10device_ptrIfEEPfjS9_ff11mean_squareIfEEEvT0_T1_T2_T3_T4_T6_E12temp_storage+20];
	add.f32 	%f253, %f492, %f252;
	ld.shared.f32 	%f254, [_ZZN3cub18CUB_300001_SM_10006detail6reduce28DeviceReduceSingleTileKernelINS2_10policy_hubIfjN4cuda3std3__44plusIfEEE10Policy1000EN6thrust24THRUST_300001_SM_1000_NS10device_ptrIfEEPfjS9_ff11mean_squareIfEEEvT0_T1_T2_T3_T4_T6_E12temp_storage+24];
	add.f32 	%f255, %f253, %f254;
	ld.shared.f32 	%f256, [_ZZN3cub18CUB_300001_SM_10006detail6reduce28DeviceReduceSingleTileKernelINS2_10policy_hubIfjN4cuda3std3__44plusIfEEE10Policy1000EN6thrust24THRUST_300001_SM_1000_NS10device_ptrIfEEPfjS9_ff11mean_squareIfEEEvT0_T1_T2_T3_T4_T6_E12temp_storage+28];
	add.f32 	%f257, %f255, %f256;
	ld.shared.f32 	%f258, [_ZZN3cub18CUB_300001_SM_10006detail6reduce28DeviceReduceSingleTileKernelINS2_10policy_hubIfjN4cuda3std3__44plusIfEEE10Policy1000EN6thrust24THRUST_300001_SM_1000_NS10device_ptrIfEEPfjS9_ff11mean_squareIfEEEvT0_T1_T2_T3_T4_T6_E12temp_storage+32];
	add.f32 	%f259, %f257, %f258;
	ld.shared.f32 	%f260, [_ZZN3cub18CUB_300001_SM_10006detail6reduce28DeviceReduceSingleTileKernelINS2_10policy_hubIfjN4cuda3std3__44plusIfEEE10Policy1000EN6thrust24THRUST_300001_SM_1000_NS10device_ptrIfEEPfjS9_ff11mean_squareIfEEEvT0_T1_T2_T3_T4_T6_E12temp_storage+36];
	add.f32 	%f261, %f259, %f260;
	ld.shared.f32 	%f262, [_ZZN3cub18CUB_300001_SM_10006detail6reduce28DeviceReduceSingleTileKernelINS2_10policy_hubIfjN4cuda3std3__44plusIfEEE10Policy1000EN6thrust24THRUST_300001_SM_1000_NS10device_ptrIfEEPfjS9_ff11mean_squareIfEEEvT0_T1_T2_T3_T4_T6_E12temp_storage+40];
	add.f32 	%f263, %f261, %f262;
	ld.shared.f32 	%f264, [_ZZN3cub18CUB_300001_SM_10006detail6reduce28DeviceReduceSingleTileKernelINS2_10policy_hubIfjN4cuda3std3__44plusIfEEE10Policy1000EN6thrust24THRUST_300001_SM_1000_NS10device_ptrIfEEPfjS9_ff11mean_squareIfEEEvT0_T1_T2_T3_T4_T6_E12temp_storage+44];
	add.f32 	%f265, %f263, %f264;
	ld.shared.f32 	%f266, [_ZZN3cub18CUB_300001_SM_10006detail6reduce28DeviceReduceSingleTileKernelINS2_10policy_hubIfjN4cuda3std3__44plusIfEEE10Policy1000EN6thrust24THRUST_300001_SM_1000_NS10device_ptrIfEEPfjS9_ff11mean_squareIfEEEvT0_T1_T2_T3_T4_T6_E12temp_storage+48];
	add.f32 	%f267, %f265, %f266;
	ld.shared.f32 	%f268, [_ZZN3cub18CUB_300001_SM_10006detail6reduce28DeviceReduceSingleTileKernelINS2_10policy_hubIfjN4cuda3std3__44plusIfEEE10Policy1000EN6thrust24THRUST_300001_SM_1000_NS10device_ptrIfEEPfjS9_ff11mean_squareIfEEEvT0_T1_T2_T3_T4_T6_E12temp_storage+52];
	add.f32 	%f269, %f267, %f268;
	ld.shared.f32 	%f270, [_ZZN3cub18CUB_300001_SM_10006detail6reduce28DeviceReduceSingleTileKernelINS2_10policy_hubIfjN4cuda3std3__44plusIfEEE10Policy1000EN6thrust24THRUST_300001_SM_1000_NS10device_ptrIfEEPfjS9_ff11mean_squareIfEEEvT0_T1_T2_T3_T4_T6_E12temp_storage+56];
	add.f32 	%f271, %f269, %f270;
	ld.shared.f32 	%f272, [_ZZN3cub18CUB_300001_SM_10006detail6reduce28DeviceReduceSingleTileKernelINS2_10policy_hubIfjN4cuda3std3__44plusIfEEE10Policy1000EN6thrust24THRUST_300001_SM_1000_NS10device_ptrIfEEPfjS9_ff11mean_squareIfEEEvT0_T1_T2_T3_T4_T6_E12temp_storage+60];
	add.f32 	%f273, %f271, %f272;
	ld.shared.f32 	%f274, [_ZZN3cub18CUB_300001_SM_10006detail6reduce28DeviceReduceSingleTileKernelINS2_10policy_hubIfjN4cuda3std3__44plusIfEEE10Policy1000EN6thrust24THRUST_300001_SM_1000_NS10device_ptrIfEEPfjS9_ff11mean_squareIfEEEvT0_T1_T2_T3_T4_T6_E12temp_storage+64];
	add.f32 	%f275, %f273, %f274;
	ld.shared.f32 	%f276, [_ZZN3cub18CUB_300001_SM_10006detail6reduce28DeviceReduceSingleTileKernelINS2_10policy_hubIfjN4cuda3std3__44plusIfEEE10Policy1000EN6thrust24THRUST_300001_SM_1000_NS10device_ptrIfEEPfjS9_ff11mean_squareIfEEEvT0_T1_T2_T3_T4_T6_E12temp_storage+68];
	add.f32 	%f277, %f275, %f276;
	ld.shared.f32 	%f278, [_ZZN3cub18CUB_300001_SM_10006detail6reduce28DeviceReduceSingleTileKernelINS2_10policy_hubIfjN4cuda3std3__44plusIfEEE10Policy1000EN6thrust24THRUST_300001_SM_1000_NS10device_ptrIfEEPfjS9_ff11mean_squareIfEEEvT0_T1_T2_T3_T4_T6_E12temp_storage+72];
	add.f32 	%f279, %f277, %f278;
	ld.shared.f32 	%f280, [_ZZN3cub18CUB_300001_SM_10006detail6reduce28DeviceReduceSingleTileKernelINS2_10policy_hubIfjN4cuda3std3__44plusIfEEE10Policy1000EN6thrust24THRUST_300001_SM_1000_NS10device_ptrIfEEPfjS9_ff11mean_squareIfEEEvT0_T1_T2_T3_T4_T6_E12temp_storage+76];
	add.f32 	%f492, %f279, %f280;
$L__BB1_50:
	mov.u32 	%r192, %tid.x;
	setp.ne.s32 	%p65, %r192, 0;
	@%p65 bra 	$L__BB1_52;
	add.f32 	%f470, %f43, %f492;
	st.global.f32 	[%rd1], %f470;
$L__BB1_52:
	ret;

}
	// .globl	_ZN3cub18CUB_300001_SM_10006detail6reduce18DeviceReduceKernelINS2_10policy_hubIfjN4cuda3std3__44plusIfEEE10Policy1000EN6thrust24THRUST_300001_SM_1000_NS10device_ptrIfEEjS9_f11mean_squareIfEEEvT0_PT3_T1_NS0_13GridEvenShareISL_EET2_T4_
.visible .entry _ZN3cub18CUB_300001_SM_10006detail6reduce18DeviceReduceKernelINS2_10policy_hubIfjN4cuda3std3__44plusIfEEE10Policy1000EN6thrust24THRUST_300001_SM_1000_NS10device_ptrIfEEjS9_f11mean_squareIfEEEvT0_PT3_T1_NS0_13GridEvenShareISL_EET2_T4_(
	.param .align 8 .b8 _ZN3cub18CUB_300001_SM_10006detail6reduce18DeviceReduceKernelINS2_10policy_hubIfjN4cuda3std3__44plusIfEEE10Policy1000EN6thrust24THRUST_300001_SM_1000_NS10device_ptrIfEEjS9_f11mean_squareIfEEEvT0_PT3_T1_NS0_13GridEvenShareISL_EET2_T4__param_0[8],
	.param .u64 .ptr .align 1 _ZN3cub18CUB_300001_SM_10006detail6reduce18DeviceReduceKernelINS2_10policy_hubIfjN4cuda3std3__44plusIfEEE10Policy1000EN6thrust24THRUST_300001_SM_1000_NS10device_ptrIfEEjS9_f11mean_squareIfEEEvT0_PT3_T1_NS0_13GridEvenShareISL_EET2_T4__param_1,
	.param .u32 _ZN3cub18CUB_300001_SM_10006detail6reduce18DeviceReduceKernelINS2_10policy_hubIfjN4cuda3std3__44plusIfEEE10Policy1000EN6thrust24THRUST_300001_SM_1000_NS10device_ptrIfEEjS9_f11mean_squareIfEEEvT0_PT3_T1_NS0_13GridEvenShareISL_EET2_T4__param_2,
	.param .align 4 .b8 _ZN3cub18CUB_300001_SM_10006detail6reduce18DeviceReduceKernelINS2_10policy_hubIfjN4cuda3std3__44plusIfEEE10Policy1000EN6thrust24THRUST_300001_SM_1000_NS10device_ptrIfEEjS9_f11mean_squareIfEEEvT0_PT3_T1_NS0_13GridEvenShareISL_EET2_T4__param_3[40],
	.param .align 1 .b8 _ZN3cub18CUB_300001_SM_10006detail6reduce18DeviceReduceKernelINS2_10policy_hubIfjN4cuda3std3__44plusIfEEE10Policy1000EN6thrust24THRUST_300001_SM_1000_NS10device_ptrIfEEjS9_f11mean_squareIfEEEvT0_PT3_T1_NS0_13GridEvenShareISL_EET2_T4__param_4[1],
	.param .align 4 .b8 _ZN3cub18CUB_300001_SM_10006detail6reduce18DeviceReduceKernelINS2_10policy_hubIfjN4cuda3std3__44plusIfEEE10Policy1000EN6thrust24THRUST_300001_SM_1000_NS10device_ptrIfEEjS9_f11mean_squareIfEEEvT0_PT3_T1_NS0_13GridEvenShareISL_EET2_T4__param_5[4]
)
.maxntid 512
{
	.reg .pred 	%p<65>;
	.reg .b16 	%rs<4>;
	.reg .b32 	%r<277>;
	.reg .b32 	%f<488>;
	.reg .b64 	%rd<129>;
	// demoted variable
	.shared .align 4 .b8 _ZZN3cub18CUB_300001_SM_10006detail6reduce18DeviceReduceKernelINS2_10policy_hubIfjN4cuda3std3__44plusIfEEE10Policy1000EN6thrust24THRUST_300001_SM_1000_NS10device_ptrIfEEjS9_f11mean_squareIfEEEvT0_PT3_T1_NS0_13GridEvenShareISL_EET2_T4_E12temp_storage[84];
	ld.param.f32 	%f1, [_ZN3cub18CUB_300001_SM_10006detail6reduce18DeviceReduceKernelINS2_10policy_hubIfjN4cuda3std3__44plusIfEEE10Policy1000EN6thrust24THRUST_300001_SM_1000_NS10device_ptrIfEEjS9_f11mean_squareIfEEEvT0_PT3_T1_NS0_13GridEvenShareISL_EET2_T4__param_5];
	ld.param.u32 	%r1, [_ZN3cub18CUB_300001_SM_10006detail6reduce18DeviceReduceKernelINS2_10policy_hubIfjN4cuda3std3__44plusIfEEE10Policy1000EN6thrust24THRUST_300001_SM_1000_NS10device_ptrIfEEjS9_f11mean_squareIfEEEvT0_PT3_T1_NS0_13GridEvenShareISL_EET2_T4__param_3+20];
	ld.param.u32 	%r2, [_ZN3cub18CUB_300001_SM_10006detail6reduce18DeviceReduceKernelINS2_10policy_hubIfjN4cuda3std3__44plusIfEEE10Policy1000EN6thrust24THRUST_300001_SM_1000_NS10device_ptrIfEEjS9_f11mean_squareIfEEEvT0_PT3_T1_NS0_13GridEvenShareISL_EET2_T4__param_3+24];
	ld.param.u64 	%rd3, [_ZN3cub18CUB_300001_SM_10006detail6reduce18DeviceReduceKernelINS2_10policy_hubIfjN4cuda3std3__44plusIfEEE10Policy1000EN6thrust24THRUST_300001_SM_1000_NS10device_ptrIfEEjS9_f11mean_squareIfEEEvT0_PT3_T1_NS0_13GridEvenShareISL_EET2_T4__param_0];
	ld.param.u64 	%rd2, [_ZN3cub18CUB_300001_SM_10006detail6reduce18DeviceReduceKernelINS2_10policy_hubIfjN4cuda3std3__44plusIfEEE10Policy1000EN6thrust24THRUST_300001_SM_1000_NS10device_ptrIfEEjS9_f11mean_squareIfEEEvT0_PT3_T1_NS0_13GridEvenShareISL_EET2_T4__param_1];
	cvta.to.global.u64 	%rd1, %rd3;
	mov.u32 	%r3, %ctaid.x;
	shl.b32 	%r4, %r2, 13;
	shl.b32 	%r268, %r3, 13;
	sub.s32 	%r6, %r1, %r268;
	setp.gt.u32 	%p1, %r6, 8191;
	@%p1 bra 	$L__BB2_26;
	mov.u32 	%r7, %tid.x;
	setp.ge.u32 	%p23, %r7, %r6;
	mov.f32 	%f476, 0f00000000;
	mov.u32 	%r259, %r7;
	@%p23 bra 	$L__BB2_3;
	add.s32 	%r153, %r268, %r7;
	mul.wide.u32 	%rd66, %r153, 4;
	add.s64 	%rd67, %rd1, %rd66;
	ld.global.f32 	%f279, [%rd67];
	sub.f32 	%f280, %f279, %f1;
	mul.f32 	%f476, %f280, %f280;
	add.s32 	%r259, %r7, 512;
$L__BB2_3:
	setp.ge.u32 	%p24, %r259, %r6;
	@%p24 bra 	$L__BB2_17;
	not.b32 	%r154, %r259;
	add.s32 	%r155, %r1, %r154;
	sub.s32 	%r156, %r155, %r268;
	shr.u32 	%r157, %r156, 9;
	add.s32 	%r10, %r157, 1;
	and.b32  	%r11, %r10, 15;
	setp.lt.u32 	%p25, %r156, 7680;
	@%p25 bra 	$L__BB2_8;
	or.b32  	%r258, %r259, 4096;
	add.s32 	%r257, %r259, %r268;
	and.b32  	%r158, %r10, 16777200;
	neg.s32 	%r256, %r158;
$L__BB2_6:
	.pragma "nounroll";
	mul.wide.u32 	%rd68, %r257, 4;
	add.s64 	%rd69, %rd1, %rd68;
	ld.global.f32 	%f282, [%rd69];
	sub.f32 	%f283, %f282, %f1;
	fma.rn.f32 	%f284, %f283, %f283, %f476;
	add.s32 	%r159, %r257, 512;
	mul.wide.u32 	%rd70, %r159, 4;
	add.s64 	%rd71, %rd1, %rd70;
	ld.global.f32 	%f285, [%rd71];
	sub.f32 	%f286, %f285, %f1;
	fma.rn.f32 	%f287, %f286, %f286, %f284;
	add.s32 	%r160, %r257, 1024;
	mul.wide.u32 	%rd72, %r160, 4;
	add.s64 	%rd73, %rd1, %rd72;
	ld.global.f32 	%f288, [%rd73];
	sub.f32 	%f289, %f288, %f1;
	fma.rn.f32 	%f290, %f289, %f289, %f287;
	add.s32 	%r161, %r257, 1536;
	mul.wide.u32 	%rd74, %r161, 4;
	add.s64 	%rd75, %rd1, %rd74;
	ld.global.f32 	%f291, [%rd75];
	sub.f32 	%f292, %f291, %f1;
	fma.rn.f32 	%f293, %f292, %f292, %f290;
	add.s32 	%r162, %r257, 2048;
	mul.wide.u32 	%rd76, %r162, 4;
	add.s64 	%rd77, %rd1, %rd76;
	ld.global.f32 	%f294, [%rd77];
	sub.f32 	%f295, %f294, %f1;
	fma.rn.f32 	%f296, %f295, %f295, %f293;
	add.s32 	%r163, %r257, 2560;
	mul.wide.u32 	%rd78, %r163, 4;
	add.s64 	%rd79, %rd1, %rd78;
	ld.global.f32 	%f297, [%rd79];
	sub.f32 	%f298, %f297, %f1;
	fma.rn.f32 	%f299, %f298, %f298, %f296;
	add.s32 	%r164, %r257, 3072;
	mul.wide.u32 	%rd80, %r164, 4;
	add.s64 	%rd81, %rd1, %rd80;
	ld.global.f32 	%f300, [%rd81];
	sub.f32 	%f301, %f300, %f1;
	fma.rn.f32 	%f302, %f301, %f301, %f299;
	add.s32 	%r165, %r257, 3584;
	mul.wide.u32 	%rd82, %r165, 4;
	add.s64 	%rd83, %rd1, %rd82;
	ld.global.f32 	%f303, [%rd83];
	sub.f32 	%f304, %f303, %f1;
	fma.rn.f32 	%f305, %f304, %f304, %f302;
	add.s32 	%r166, %r257, 4096;
	mul.wide.u32 	%rd84, %r166, 4;
	add.s64 	%rd85, %rd1, %rd84;
	ld.global.f32 	%f306, [%rd85];
	sub.f32 	%f307, %f306, %f1;
	fma.rn.f32 	%f308, %f307, %f307, %f305;
	add.s32 	%r167, %r257, 4608;
	mul.wide.u32 	%rd86, %r167, 4;
	add.s64 	%rd87, %rd1, %rd86;
	ld.global.f32 	%f309, [%rd87];
	sub.f32 	%f310, %f309, %f1;
	fma.rn.f32 	%f311, %f310, %f310, %f308;
	add.s32 	%r168, %r257, 5120;
	mul.wide.u32 	%rd88, %r168, 4;
	add.s64 	%rd89, %rd1, %rd88;
	ld.global.f32 	%f312, [%rd89];
	sub.f32 	%f313, %f312, %f1;
	fma.rn.f32 	%f314, %f313, %f313, %f311;
	add.s32 	%r169, %r257, 5632;
	mul.wide.u32 	%rd90, %r169, 4;
	add.s64 	%rd91, %rd1, %rd90;
	ld.global.f32 	%f315, [%rd91];
	sub.f32 	%f316, %f315, %f1;
	fma.rn.f32 	%f317, %f316, %f316, %f314;
	add.s32 	%r170, %r257, 6144;
	mul.wide.u32 	%rd92, %r170, 4;
	add.s64 	%rd93, %rd1, %rd92;
	ld.global.f32 	%f318, [%rd93];
	sub.f32 	%f319, %f318, %f1;
	fma.rn.f32 	%f320, %f319, %f319, %f317;
	add.s32 	%r171, %r257, 6656;
	mul.wide.u32 	%rd94, %r171, 4;
	add.s64 	%rd95, %rd1, %rd94;
	ld.global.f32 	%f321, [%rd95];
	sub.f32 	%f322, %f321, %f1;
	fma.rn.f32 	%f323, %f322, %f322, %f320;
	add.s32 	%r172, %r257, 7168;
	mul.wide.u32 	%rd96, %r172, 4;
	add.s64 	%rd97, %rd1, %rd96;
	ld.global.f32 	%f324, [%rd97];
	sub.f32 	%f325, %f324, %f1;
	fma.rn.f32 	%f326, %f325, %f325, %f323;
	add.s32 	%r173, %r257, 7680;
	mul.wide.u32 	%rd98, %r173, 4;
	add.s64 	%rd99, %rd1, %rd98;
	ld.global.f32 	%f327, [%rd99];
	sub.f32 	%f328, %f327, %f1;
	fma.rn.f32 	%f476, %f328, %f328, %f326;
	add.s32 	%r258, %r258, 8192;
	add.s32 	%r257, %r257, 8192;
	add.s32 	%r256, %r256, 16;
	setp.ne.s32 	%p26, %r256, 0;
	@%p26 bra 	$L__BB2_6;
	add.s32 	%r259, %r258, -4096;
$L__BB2_8:
	setp.eq.s32 	%p27, %r11, 0;
	@%p27 bra 	$L__BB2_17;
	and.b32  	%r23, %r10, 7;
	setp.lt.u32 	%p28, %r11, 8;
	@%p28 bra 	$L__BB2_11;
	add.s32 	%r174, %r268, %r259;
	mul.wide.u32 	%rd100, %r174, 4;
	add.s64 	%rd101, %rd1, %rd100;
	ld.global.f32 	%f330, [%rd101];
	sub.f32 	%f331, %f330, %f1;
	fma.rn.f32 	%f332, %f331, %f331, %f476;
	add.s32 	%r175, %r174, 512;
	mul.wide.u32 	%rd102, %r175, 4;
	add.s64 	%rd103, %rd1, %rd102;
	ld.global.f32 	%f333, [%rd103];
	sub.f32 	%f334, %f333, %f1;
	fma.rn.f32 	%f335, %f334, %f334, %f332;
	add.s32 	%r176, %r174, 1024;
	mul.wide.u32 	%rd104, %r176, 4;
	add.s64 	%rd105, %rd1, %rd104;
	ld.global.f32 	%f336, [%rd105];
	sub.f32 	%f337, %f336, %f1;
	fma.rn.f32 	%f338, %f337, %f337, %f335;
	add.s32 	%r177, %r174, 1536;
	mul.wide.u32 	%rd106, %r177, 4;
	add.s64 	%rd107, %rd1, %rd106;
	ld.global.f32 	%f339, [%rd107];
	sub.f32 	%f340, %f339, %f1;
	fma.rn.f32 	%f341, %f340, %f340, %f338;
	add.s32 	%r178, %r174, 2048;
	mul.wide.u32 	%rd108, %r178, 4;
	add.s64 	%rd109, %rd1, %rd108;
	ld.global.f32 	%f342, [%rd109];
	sub.f32 	%f343, %f342, %f1;
	fma.rn.f32 	%f344, %f343, %f343, %f341;
	add.s32 	%r179, %r174, 2560;
	mul.wide.u32 	%rd110, %r179, 4;
	add.s64 	%rd111, %rd1, %rd110;
	ld.global.f32 	%f345, [%rd111];
	sub.f32 	%f346, %f345, %f1;
	fma.rn.f32 	%f347, %f346, %f346, %f344;
	add.s32 	%r180, %r174, 3072;
	mul.wide.u32 	%rd112, %r180, 4;
	add.s64 	%rd113, %rd1, %rd112;
	ld.global.f32 	%f348, [%rd113];
	sub.f32 	%f349, %f348, %f1;
	fma.rn.f32 	%f350, %f349, %f349, %f347;
	add.s32 	%r181, %r174, 3584;
	mul.wide.u32 	%rd114, %r181, 4;
	add.s64 	%rd115, %rd1, %rd114;
	ld.global.f32 	%f351, [%rd115];
	sub.f32 	%f352, %f351, %f1;
	fma.rn.f32 	%f476, %f352, %f352, %f350;
	add.s32 	%r259, %r259, 4096;
$L__BB2_11:
	setp.eq.s32 	%p29, %r23, 0;
	@%p29 bra 	$L__BB2_17;
	and.b32  	%r26, %r10, 3;
	setp.lt.u32 	%p30, %r23, 4;
	@%p30 bra 	$L__BB2_14;
	add.s32 	%r182, %r268, %r259;
	mul.wide.u32 	%rd116, %r182, 4;
	add.s64 	%rd117, %rd1, %rd116;
	ld.global.f32 	%f354, [%rd117];
	sub.f32 	%f355, %f354, %f1;
	fma.rn.f32 	%f356, %f355, %f355, %f476;
	add.s32 	%r183, %r182, 512;
	mul.wide.u32 	%rd118, %r183, 4;
	add.s64 	%rd119, %rd1, %rd118;
	ld.global.f32 	%f357, [%rd119];
	sub.f32 	%f358, %f357, %f1;
	fma.rn.f32 	%f359, %f358, %f358, %f356;
	add.s32 	%r184, %r182, 1024;
	mul.wide.u32 	%rd120, %r184, 4;
	add.s64 	%rd121, %rd1, %rd120;
	ld.global.f32 	%f360, [%rd121];
	sub.f32 	%f361, %f360, %f1;
	fma.rn.f32 	%f362, %f361, %f361, %f359;
	add.s32 	%r185, %r182, 1536;
	mul.wide.u32 	%rd122, %r185, 4;
	add.s64 	%rd123, %rd1, %rd122;
	ld.global.f32 	%f363, [%rd123];
	sub.f32 	%f364, %f363, %f1;
	fma.rn.f32 	%f476, %f364, %f364, %f362;
	add.s32 	%r259, %r259, 2048;
$L__BB2_14:
	setp.eq.s32 	%p31, %r26, 0;
	@%p31 bra 	$L__BB2_17;
	add.s32 	%r263, %r259, %r268;
	neg.s32 	%r262, %r26;
$L__BB2_16:
	.pragma "nounroll";
	mul.wide.u32 	%rd124, %r263, 4;
	add.s64 	%rd125, %rd1, %rd124;
	ld.global.f32 	%f365, [%rd125];
	sub.f32 	%f366, %f365, %f1;
	fma.rn.f32 	%f476, %f366, %f366, %f476;
	add.s32 	%r263, %r263, 512;
	add.s32 	%r262, %r262, 1;
	setp.ne.s32 	%p32, %r262, 0;
	@%p32 bra 	$L__BB2_16;
$L__BB2_17:
	setp.lt.u32 	%p33, %r6, 512;
	@%p33 bra 	$L__BB2_22;
	// begin inline asm
	mov.u32 %r224, %laneid;
	// end inline asm
	mov.b32 	%r226, %f476;
	mov.b32 	%r227, 1;
	mov.b32 	%r248, 31;
	mov.b32 	%r249, -1;
	// begin inline asm
	shfl.sync.down.b32 %r225, %r226, %r227, %r248, %r249;
	// end inline asm
	setp.gt.s32 	%p57, %r224, 30;
	mov.b32 	%f425, %r225;
	add.f32 	%f426, %f476, %f425;
	selp.f32 	%f427, %f476, %f426, %p57;
	mov.b32 	%r231, %f427;
	mov.b32 	%r232, 2;
	// begin inline asm
	shfl.sync.down.b32 %r230, %r231, %r232, %r248, %r249;
	// end inline asm
	setp.gt.s32 	%p58, %r224, 29;
	mov.b32 	%f428, %r230;
	add.f32 	%f429, %f427, %f428;
	selp.f32 	%f430, %f427, %f429, %p58;
	mov.b32 	%r236, %f430;
	mov.b32 	%r237, 4;
	// begin inline asm
	shfl.sync.down.b32 %r235, %r236, %r237, %r248, %r249;
	// end inline asm
	setp.gt.s32 	%p59, %r224, 27;
	mov.b32 	%f431, %r235;
	add.f32 	%f432, %f430, %f431;
	selp.f32 	%f433, %f430, %f432, %p59;
	mov.b32 	%r241, %f433;
	mov.b32 	%r242, 8;
	// begin inline asm
	shfl.sync.down.b32 %r240, %r241, %r242, %r248, %r249;
	// end inline asm
	setp.gt.s32 	%p60, %r224, 23;
	mov.b32 	%f434, %r240;
	add.f32 	%f435, %f433, %f434;
	selp.f32 	%f436, %f433, %f435, %p60;
	mov.b32 	%r246, %f436;
	mov.b32 	%r247, 16;
	// begin inline asm
	shfl.sync.down.b32 %r245, %r246, %r247, %r248, %r249;
	// end inline asm
	setp.gt.s32 	%p61, %r224, 15;
	mov.b32 	%f437, %r245;
	add.f32 	%f17, %f436, %f437;
	selp.f32 	%f487, %f436, %f17, %p61;
	setp.ne.s32 	%p62, %r224, 0;
	@%p62 bra 	$L__BB2_20;
	shr.u32 	%r250, %r7, 3;
	and.b32  	%r251, %r250, 124;
	mov.u32 	%r252, _ZZN3cub18CUB_300001_SM_10006detail6reduce18DeviceReduceKernelINS2_10policy_hubIfjN4cuda3std3__44plusIfEEE10Policy1000EN6thrust24THRUST_300001_SM_1000_NS10device_ptrIfEEjS9_f11mean_squareIfEEEvT0_PT3_T1_NS0_13GridEvenShareISL_EET2_T4_E12temp_storage;
	add.s32 	%r253, %r252, %r251;
	st.shared.f32 	[%r253+16], %f17;
$L__BB2_20:
	bar.sync 	0;
	setp.ne.s32 	%p63, %r7, 0;
	@%p63 bra 	$L__BB2_48;
	ld.shared.f32 	%f438, [_ZZN3cub18CUB_300001_SM_10006detail6reduce18DeviceReduceKernelINS2_10policy_hubIfjN4cuda3std3__44plusIfEEE10Policy1000EN6thrust24THRUST_300001_SM_1000_NS10device_ptrIfEEjS9_f11mean_squareIfEEEvT0_PT3_T1_NS0_13GridEvenShareISL_EET2_T4_E12temp_storage+20];
	add.f32 	%f439, %f487, %f438;
	ld.shared.f32 	%f440, [_ZZN3cub18CUB_300001_SM_10006detail6reduce18DeviceReduceKernelINS2_10policy_hubIfjN4cuda3std3__44plusIfEEE10Policy1000EN6thrust24THRUST_300001_SM_1000_NS10device_ptrIfEEjS9_f11mean_squareIfEEEvT0_PT3_T1_NS0_13GridEvenShareISL_EET2_T4_E12temp_storage+24];
	add.f32 	%f441, %f439, %f440;
	ld.shared.f32 	%f442, [_ZZN3cub18CUB_300001_SM_10006detail6reduce18DeviceReduceKernelINS2_10policy_hubIfjN4cuda3std3__44plusIfEEE10Policy1000EN6thrust24THRUST_300001_SM_1000_NS10device_ptrIfEEjS9_f11mean_squareIfEEEvT0_PT3_T1_NS0_13GridEvenShareISL_EET2_T4_E12temp_storage+28];
	add.f32 	%f443, %f441, %f442;
	ld.shared.f32 	%f444, [_ZZN3cub18CUB_300001_SM_10006detail6reduce18DeviceReduceKernelINS2_10policy_hubIfjN4cuda3std3__44plusIfEEE10Policy1000EN6thrust24THRUST_300001_SM_1000_NS10device_ptrIfEEjS9_f11mean_squareIfEEEvT0_PT3_T1_NS0_13GridEvenShareISL_EET2_T4_E12temp_storage+32];
	add.f32 	%f445, %f443, %f444;
	ld.shared.f32 	%f446, [_ZZN3cub18CUB_300001_SM_10006detail6reduce18DeviceReduceKernelINS2_10policy_hubIfjN4cuda3std3__44plusIfEEE10Policy1000EN6thrust24THRUST_300001_SM_1000_NS10device_ptrIfEEjS9_f11mean_squareIfEEEvT0_PT3_T1_NS0_13GridEvenShareISL_EET2_T4_E12temp_storage+36];
	add.f32 	%f447, %f445, %f446;
	ld.shared.f32 	%f448, [_ZZN3cub18CUB_300001_SM_10006detail6reduce18DeviceReduceKernelINS2_10policy_hubIfjN4cuda3std3__44plusIfEEE10Policy1000EN6thrust24THRUST_300001_SM_1000_NS10device_ptrIfEEjS9_f11mean_squareIfEEEvT0_PT3_T1_NS0_13GridEvenShareISL_EET2_T4_E12temp_storage+40];
	add.f32 	%f449, %f447, %f448;
	ld.shared.f32 	%f450, [_ZZN3cub18CUB_300001_SM_10006detail6reduce18DeviceReduceKernelINS2_10policy_hubIfjN4cuda3std3__44plusIfEEE10Policy1000EN6thrust24THRUST_300001_SM_1000_NS10device_ptrIfEEjS9_f11mean_squareIfEEEvT0_PT3_T1_NS0_13GridEvenShareISL_EET2_T4_E12temp_storage+44];
	add.f32 	%f451, %f449, %f450;
	ld.shared.f32 	%f452, [_ZZN3cub18CUB_300001_SM_10006detail6reduce18DeviceReduceKernelINS2_10policy_hubIfjN4cuda3std3__44plusIfEEE10Policy1000EN6thrust24THRUST_300001_SM_1000_NS10device_ptrIfEEjS9_f11mean_squareIfEEEvT0_PT3_T1_NS0_13GridEvenShareISL_EET2_T4_E12temp_storage+48];
	add.f32 	%f453, %f451, %f452;
	ld.shared.f32 	%f454, [_ZZN3cub18CUB_300001_SM_10006detail6reduce18DeviceReduceKernelINS2_10policy_hubIfjN4cuda3std3__44plusIfEEE10Policy1000EN6thrust24THRUST_300001_SM_1000_NS10device_ptrIfEEjS9_f11mean_squareIfEEEvT0_PT3_T1_NS0_13GridEvenShareISL_EET2_T4_E12temp_storage+52];
	add.f32 	%f455, %f453, %f454;
	ld.shared.f32 	%f456, [_ZZN3cub18CUB_300001_SM_10006detail6reduce18DeviceReduceKernelINS2_10policy_hubIfjN4cuda3std3__44plusIfEEE10Policy1000EN6thrust24THRUST_300001_SM_1000_NS10device_ptrIfEEjS9_f11mean_squareIfEEEvT0_PT3_T1_NS0_13GridEvenShareISL_EET2_T4_E12temp_storage+56];
	add.f32 	%f457, %f455, %f456;
	ld.shared.f32 	%f458, [_ZZN3cub18CUB_300001_SM_10006detail6reduce18DeviceReduceKernelINS2_10policy_hubIfjN4cuda3std3__44plusIfEEE10Policy1000EN6thrust24THRUST_300001_SM_1000_NS10device_ptrIfEEjS9_f11mean_squareIfEEEvT0_PT3_T1_NS0_13GridEvenShareISL_EET2_T4_E12temp_storage+60];
	add.f32 	%f459, %f457, %f458;
	ld.shared.f32 	%f460, [_ZZN3cub18CUB_300001_SM_10006detail6reduce18DeviceReduceKernelINS2_10policy_hubIfjN4cuda3std3__44plusIfEEE10Policy1000EN6thrust24THRUST_300001_SM_1000_NS10device_ptrIfEEjS9_f11mean_squareIfEEEvT0_PT3_T1_NS0_13GridEvenShareISL_EET2_T4_E12temp_storage+64];
	add.f32 	%f461, %f459, %f460;
	ld.shared.f32 	%f462, [_ZZN3cub18CUB_300001_SM_10006detail6reduce18DeviceReduceKernelINS2_10policy_hubIfjN4cuda3std3__44plusIfEEE10Policy1000EN6thrust24THRUST_300001_SM_1000_NS10device_ptrIfEEjS9_f11mean_squareIfEEEvT0_PT3_T1_NS0_13GridEvenShareISL_EET2_T4_E12temp_storage+68];
	add.f32 	%f463, %f461, %f462;
	ld.shared.f32 	%f464, [_ZZN3cub18CUB_300001_SM_10006detail6reduce18DeviceReduceKernelINS2_10policy_hubIfjN4cuda3std3__44plusIfEEE10Policy1000EN6thrust24THRUST_300001_SM_1000_NS10device_ptrIfEEjS9_f11mean_squareIfEEEvT0_PT3_T1_NS0_13GridEvenShareISL_EET2_T4_E12temp_storage+72];
	add.f32 	%f465, %f463, %f464;
	ld.shared.f32 	%f466, [_ZZN3cub18CUB_300001_SM_10006detail6reduce18DeviceReduceKernelINS2_10policy_hubIfjN4cuda3std3__44plusIfEEE10Policy1000EN6thrust24THRUST_300001_SM_1000_NS10device_ptrIfEEjS9_f11mean_squareIfEEEvT0_PT3_T1_NS0_13GridEvenShareISL_EET2_T4_E12temp_storage+76];
	add.f32 	%f487, %f465, %f466;
	bra.uni 	$L__BB2_48;
$L__BB2_22:
	// begin inline asm
	mov.u32 %r186, %laneid;
	// end inline asm
	and.b32  	%r212, %r7, 992;
	add.s32 	%r213, %r212, 32;
	setp.gt.u32 	%p34, %r213, %r6;
	not.b32 	%r214, %r212;
	add.s32 	%r215, %r6, %r214;
	selp.b32 	%r210, %r215, 31, %p34;
	mov.b32 	%r188, %f476;
	mov.b32 	%r189, 1;
	mov.b32 	%r211, -1;
	// begin inline asm
	shfl.sync.down.b32 %r187, %r188, %r189, %r210, %r211;
	// end inline asm
	setp.lt.s32 	%p35, %r186, %r210;
	mov.b32 	%f367, %r187;
	add.f32 	%f368, %f476, %f367;
	selp.f32 	%f369, %f368, %f476, %p35;
	mov.b32 	%r193, %f369;
	mov.b32 	%r194, 2;
	// begin inline asm
	shfl.sync.down.b32 %r192, %r193, %r194, %r210, %r211;
	// end inline asm
	add.s32 	%r216, %r186, 2;
	setp.gt.s32 	%p36, %r216, %r210;
	mov.b32 	%f370, %r192;
	add.f32 	%f371, %f369, %f370;
	selp.f32 	%f372, %f369, %f371, %p36;
	mov.b32 	%r198, %f372;
	mov.b32 	%r199, 4;
	// begin inline asm
	shfl.sync.down.b32 %r197, %r198, %r199, %r210, %r211;
	// end inline asm
	add.s32 	%r217, %r186, 4;
	setp.gt.s32 	%p37, %r217, %r210;
	mov.b32 	%f373, %r197;
	add.f32 	%f374, %f372, %f373;
	selp.f32 	%f375, %f372, %f374, %p37;
	mov.b32 	%r203, %f375;
	mov.b32 	%r204, 8;
	// begin inline asm
	shfl.sync.down.b32 %r202, %r203, %r204, %r210, %r211;
	// end inline asm
	add.s32 	%r218, %r186, 8;
	setp.gt.s32 	%p38, %r218, %r210;
	mov.b32 	%f376, %r202;
	add.f32 	%f377, %f375, %f376;
	selp.f32 	%f378, %f375, %f377, %p38;
	mov.b32 	%r208, %f378;
	mov.b32 	%r209, 16;
	// begin inline asm
	shfl.sync.down.b32 %r207, %r208, %r209, %r210, %r211;
	// end inline asm
	add.s32 	%r219, %r186, 16;
	setp.gt.s32 	%p39, %r219, %r210;
	mov.b32 	%f379, %r207;
	add.f32 	%f380, %f378, %f379;
	selp.f32 	%f487, %f378, %f380, %p39;
	setp.ne.s32 	%p40, %r186, 0;
	@%p40 bra 	$L__BB2_24;
	shr.u32 	%r220, %r7, 3;
	and.b32  	%r221, %r220, 124;
	mov.u32 	%r222, _ZZN3cub18CUB_300001_SM_10006detail6reduce18DeviceReduceKernelINS2_10policy_hubIfjN4cuda3std3__44plusIfEEE10Policy1000EN6thrust24THRUST_300001_SM_1000_NS10device_ptrIfEEjS9_f11mean_squareIfEEEvT0_PT3_T1_NS0_13GridEvenShareISL_EET2_T4_E12temp_storage;
	add.s32 	%r223, %r222, %r221;
	st.shared.f32 	[%r223+16], %f487;
$L__BB2_24:
	bar.sync 	0;
	setp.ne.s32 	%p41, %r7, 0;
	@%p41 bra 	$L__BB2_48;
	setp.gt.u32 	%p42, %r6, 32;
	ld.shared.f32 	%f381, [_ZZN3cub18CUB_300001_SM_10006detail6reduce18DeviceReduceKernelINS2_10policy_hubIfjN4cuda3std3__44plusIfEEE10Policy1000EN6thrust24THRUST_300001_SM_1000_NS10device_ptrIfEEjS9_f11mean_squareIfEEEvT0_PT3_T1_NS0_13GridEvenShareISL_EET2_T4_E12temp_storage+20];
	add.f32 	%f382, %f487, %f381;
	selp.f32 	%f383, %f382, %f487, %p42;
	setp.gt.u32 	%p43, %r6, 64;
	ld.shared.f32 	%f384, [_ZZN3cub18CUB_300001_SM_10006detail6reduce18DeviceReduceKernelINS2_10policy_hubIfjN4cuda3std3__44plusIfEEE10Policy1000EN6thrust24THRUST_300001_SM_1000_NS10device_ptrIfEEjS9_f11mean_squareIfEEEvT0_PT3_T1_NS0_13GridEvenShareISL_EET2_T4_E12temp_storage+24];
	add.f32 	%f385, %f384, %f383;
	selp.f32 	%f386, %f385, %f383, %p43;
	setp.gt.u32 	%p44, %r6, 96;
	ld.shared.f32 	%f387, [_ZZN3cub18CUB_300001_SM_10006detail6reduce18DeviceReduceKernelINS2_10policy_hubIfjN4cuda3std3__44plusIfEEE10Policy1000EN6thrust24THRUST_300001_SM_1000_NS10device_ptrIfEEjS9_f11mean_squareIfEEEvT0_PT3_T1_NS0_13GridEvenShareISL_EET2_T4_E12temp_storage+28];
	add.f32 	%f388, %f387, %f386;
	selp.f32 	%f389, %f388, %f386, %p44;
	setp.gt.u32 	%p45, %r6, 128;
	ld.shared.f32 	%f390, [_ZZN3cub18CUB_300001_SM_10006detail6reduce18DeviceReduceKernelINS2_10policy_hubIfjN4cuda3std3__44plusIfEEE10Policy1000EN6thrust24THRUST_300001_SM_1000_NS10device_ptrIfEEjS9_f11mean_squareIfEEEvT0_PT3_T1_NS0_13GridEvenShareISL_EET2_T4_E12temp_storage+32];
	add.f32 	%f391, %f390, %f389;
	selp.f32 	%f392, %f391, %f389, %p45;
	setp.gt.u32 	%p46, %r6, 160;
	ld.shared.f32 	%f393, [_ZZN3cub18CUB_300001_SM_10006detail6reduce18DeviceReduceKernelINS2_10policy_hubIfjN4cuda3std3__44plusIfEEE10Policy1000EN6thrust24THRUST_300001_SM_1000_NS10device_ptrIfEEjS9_f11mean_squareIfEEEvT0_PT3_T1_NS0_13GridEvenShareISL_EET2_T4_E12temp_storage+36];
	add.f32 	%f394, %f393, %f392;
	selp.f32 	%f395, %f394, %f392, %p46;
	setp.gt.u32 	%p47, %r6, 192;
	ld.shared.f32 	%f396, [_ZZN3cub18CUB_300001_SM_10006detail6reduce18DeviceReduceKernelINS2_10policy_hubIfjN4cuda3std3__44plusIfEEE10Policy1000EN6thrust24THRUST_300001_SM_1000_NS10device_ptrIfEEjS9_f11mean_squareIfEEEvT0_PT3_T1_NS0_13GridEvenShareISL_EET2_T4_E12temp_storage+40];
	add.f32 	%f397, %f396, %f395;
	selp.f32 	%f398, %f397, %f395, %p47;
	setp.gt.u32 	%p48, %r6, 224;
	ld.shared.f32 	%f399, [_ZZN3cub18CUB_300001_SM_10006detail6reduce18DeviceReduceKernelINS2_10policy_hubIfjN4cuda3std3__44plusIfEEE10Policy1000EN6thrust24THRUST_300001_SM_1000_NS10device_ptrIfEEjS9_f11mean_squareIfEEEvT0_PT3_T1_NS0_13GridEvenShareISL_EET2_T4_E12temp_storage+44];
	add.f32 	%f400, %f399, %f398;
	selp.f32 	%f401, %f400, %f398, %p48;
	setp.gt.u32 	%p49, %r6, 256;
	ld.shared.f32 	%f402, [_ZZN3cub18CUB_300001_SM_10006detail6reduce18DeviceReduceKernelINS2_10policy_hubIfjN4cuda3std3__44plusIfEEE10Policy1000EN6thrust24THRUST_300001_SM_1000_NS10device_ptrIfEEjS9_f11mean_squareIfEEEvT0_PT3_T1_NS0_13GridEvenShareISL_EET2_T4_E12temp_storage+48];
	add.f32 	%f403, %f402, %f401;
	selp.f32 	%f404, %f403, %f401, %p49;
	setp.gt.u32 	%p50, %r6, 288;
	ld.shared.f32 	%f405, [_ZZN3cub18CUB_300001_SM_10006detail6reduce18DeviceReduceKernelINS2_10policy_hubIfjN4cuda3std3__44plusIfEEE10Policy1000EN6thrust24THRUST_300001_SM_1000_NS10device_ptrIfEEjS9_f11mean_squareIfEEEvT0_PT3_T1_NS0_13GridEvenShareISL_EET2_T4_E12temp_storage+52];
	add.f32 	%f406, %f405, %f404;
	selp.f32 	%f407, %f406, %f404, %p50;
	setp.gt.u32 	%p51, %r6, 320;
	ld.shared.f32 	%f408, [_ZZN3cub18CUB_300001_SM_10006detail6reduce18DeviceReduceKernelINS2_10policy_hubIfjN4cuda3std3__44plusIfEEE10Policy1000EN6thrust24THRUST_300001_SM_1000_NS10device_ptrIfEEjS9_f11mean_squareIfEEEvT0_PT3_T1_NS0_13GridEvenShareISL_EET2_T4_E12temp_storage+56];
	add.f32 	%f409, %f408, %f407;
	selp.f32 	%f410, %f409, %f407, %p51;
	setp.gt.u32 	%p52, %r6, 352;
	ld.shared.f32 	%f411, [_ZZN3cub18CUB_300001_SM_10006detail6reduce18DeviceReduceKernelINS2_10policy_hubIfjN4cuda3std3__44plusIfEEE10Policy1000EN6thrust24THRUST_300001_SM_1000_NS10device_ptrIfEEjS9_f11mean_squareIfEEEvT0_PT3_T1_NS0_13GridEvenShareISL_EET2_T4_E12temp_storage+60];
	add.f32 	%f412, %f411, %f410;
	selp.f32 	%f413, %f412, %f410, %p52;
	setp.gt.u32 	%p53, %r6, 384;
	ld.shared.f32 	%f414, [_ZZN3cub18CUB_300001_SM_10006detail6reduce18DeviceReduceKernelINS2_10policy_hubIfjN4cuda3std3__44plusIfEEE10Policy1000EN6thrust24THRUST_300001_SM_1000_NS10device_ptrIfEEjS9_f11mean_squareIfEEEvT0_PT3_T1_NS0_13GridEvenShareISL_EET2_T4_E12temp_storage+64];
	add.f32 	%f415, %f414, %f413;
	selp.f32 	%f416, %f415, %f413, %p53;
	setp.gt.u32 	%p54, %r6, 416;
	ld.shared.f32 	%f417, [_ZZN3cub18CUB_300001_SM_10006detail6reduce18DeviceReduceKernelINS2_10policy_hubIfjN4cuda3std3__44plusIfEEE10Policy1000EN6thrust24THRUST_300001_SM_1000_NS10device_ptrIfEEjS9_f11mean_squareIfEEEvT0_PT3_T1_NS0_13GridEvenShareISL_EET2_T4_E12temp_storage+68];
	add.f32 	%f418, %f417, %f416;
	selp.f32 	%f419, %f418, %f416, %p54;
	setp.gt.u32 	%p55, %r6, 448;
	ld.shared.f32 	%f420, [_ZZN3cub18CUB_300001_SM_10006detail6reduce18DeviceReduceKernelINS2_10policy_hubIfjN4cuda3std3__44plusIfEEE10Policy1000EN6thrust24THRUST_300001_SM_1000_NS10device_ptrIfEEjS9_f11mean_squareIfEEEvT0_PT3_T1_NS0_13GridEvenShareISL_EET2_T4_E12temp_storage+72];
	add.f32 	%f421, %f420, %f419;
	selp.f32 	%f422, %f421, %f419, %p55;
	setp.gt.u32 	%p56, %r6, 480;
	ld.shared.f32 	%f423, [_ZZN3cub18CUB_300001_SM_10006detail6reduce18DeviceReduceKernelINS2_10policy_hubIfjN4cuda3std3__44plusIfEEE10Policy1000EN6thrust24THRUST_300001_SM_1000_NS10device_ptrIfEEjS9_f11mean_squareIfEEEvT0_PT3_T1_NS0_13GridEvenShareISL_EET2_T4_E12temp_storage+76];
	add.f32 	%f424, %f423, %f422;
	selp.f32 	%f487, %f424, %f422, %p56;
	bra.uni 	$L__BB2_48;
$L__BB2_26:
	mov.u32 	%r35, %tid.x;
	add.s32 	%r73, %r35, %r268;
	mul.wide.u32 	%rd4, %r73, 4;
	add.s64 	%rd5, %rd1, %rd4;
	ld.global.f32 	%f42, [%rd5];
	sub.f32 	%f43, %f42, %f1;
	ld.global.f32 	%f44, [%rd5+2048];
	sub.f32 	%f45, %f44, %f1;
	mul.f32 	%f46, %f45, %f45;
	ld.global.f32 	%f47, [%rd5+4096];
	sub.f32 	%f48, %f47, %f1;
	ld.global.f32 	%f49, [%rd5+6144];
	sub.f32 	%f50, %f49, %f1;
	mul.f32 	%f51, %f50, %f50;
	ld.global.f32 	%f52, [%rd5+8192];
	sub.f32 	%f53, %f52, %f1;
	ld.global.f32 	%f54, [%rd5+10240];
	sub.f32 	%f55, %f54, %f1;
	mul.f32 	%f56, %f55, %f55;
	ld.global.f32 	%f57, [%rd5+12288];
	sub.f32 	%f58, %f57, %f1;
	ld.global.f32 	%f59, [%rd5+14336];
	sub.f32 	%f60, %f59, %f1;
	mul.f32 	%f61, %f60, %f60;
	ld.global.f32 	%f62, [%rd5+16384];
	sub.f32 	%f63, %f62, %f1;
	ld.global.f32 	%f64, [%rd5+18432];
	sub.f32 	%f65, %f64, %f1;
	mul.f32 	%f66, %f65, %f65;
	ld.global.f32 	%f67, [%rd5+20480];
	sub.f32 	%f68, %f67, %f1;
	ld.global.f32 	%f69, [%rd5+22528];
	sub.f32 	%f70, %f69, %f1;
	mul.f32 	%f71, %f70, %f70;
	ld.global.f32 	%f72, [%rd5+24576];
	sub.f32 	%f73, %f72, %f1;
	ld.global.f32 	%f74, [%rd5+26624];
	sub.f32 	%f75, %f74, %f1;
	mul.f32 	%f76, %f75, %f75;
	ld.global.f32 	%f77, [%rd5+28672];
	sub.f32 	%f78, %f77, %f1;
	ld.global.f32 	%f79, [%rd5+30720];
	sub.f32 	%f80, %f79, %f1;
	mul.f32 	%f81, %f80, %f80;
	fma.rn.f32 	%f82, %f43, %f43, %f46;
	fma.rn.f32 	%f83, %f48, %f48, %f51;
	fma.rn.f32 	%f84, %f53, %f53, %f56;
	fma.rn.f32 	%f85, %f58, %f58, %f61;
	fma.rn.f32 	%f86, %f63, %f63, %f66;
	fma.rn.f32 	%f87, %f68, %f68, %f71;
	fma.rn.f32 	%f88, %f73, %f73, %f76;
	fma.rn.f32 	%f89, %f78, %f78, %f81;
	add.f32 	%f90, %f82, %f83;
	add.f32 	%f91, %f84, %f85;
	add.f32 	%f92, %f86, %f87;
	add.f32 	%f93, %f88, %f89;
	add.f32 	%f94, %f90, %f91;
	add.f32 	%f95, %f92, %f93;
	add.f32 	%f486, %f94, %f95;
	setp.lt.u32 	%p2, %r6, %r4;
	@%p2 bra 	$L__BB2_44;
	add.s32 	%r36, %r1, -8192;
	add.s32 	%r37, %r4, %r268;
	not.b32 	%r75, %r35;
	add.s32 	%r76, %r75, %r1;
	sub.s32 	%r77, %r76, %r4;
	sub.s32 	%r265, %r77, %r268;
	add.s32 	%r78, %r37, %r35;
	add.s32 	%r264, %r78, 4096;
	mov.b32 	%r267, 0;
	mov.u32 	%r266, %r37;
$L__BB2_28:
	add.s32 	%r268, %r268, %r4;
	setp.gt.u32 	%p3, %r268, %r36;
	@%p3 bra 	$L__BB2_30;
	add.s32 	%r79, %r35, %r268;
	mul.wide.u32 	%rd6, %r79, 4;
	add.s64 	%rd7, %rd1, %rd6;
	ld.global.f32 	%f96, [%rd7];
	sub.f32 	%f97, %f96, %f1;
	ld.global.f32 	%f98, [%rd7+2048];
	sub.f32 	%f99, %f98, %f1;
	ld.global.f32 	%f100, [%rd7+4096];
	sub.f32 	%f101, %f100, %f1;
	mul.f32 	%f102, %f101, %f101;
	ld.global.f32 	%f103, [%rd7+6144];
	sub.f32 	%f104, %f103, %f1;
	ld.global.f32 	%f105, [%rd7+8192];
	sub.f32 	%f106, %f105, %f1;
	mul.f32 	%f107, %f106, %f106;
	ld.global.f32 	%f108, [%rd7+10240];
	sub.f32 	%f109, %f108, %f1;
	ld.global.f32 	%f110, [%rd7+12288];
	sub.f32 	%f111, %f110, %f1;
	mul.f32 	%f112, %f111, %f111;
	ld.global.f32 	%f113, [%rd7+14336];
	sub.f32 	%f114, %f113, %f1;
	ld.global.f32 	%f115, [%rd7+16384];
	sub.f32 	%f116, %f115, %f1;
	mul.f32 	%f117, %f116, %f116;
	ld.global.f32 	%f118, [%rd7+18432];
	sub.f32 	%f119, %f118, %f1;
	ld.global.f32 	%f120, [%rd7+20480];
	sub.f32 	%f121, %f120, %f1;
	mul.f32 	%f122, %f121, %f121;
	ld.global.f32 	%f123, [%rd7+22528];
	sub.f32 	%f124, %f123, %f1;
	ld.global.f32 	%f125, [%rd7+24576];
	sub.f32 	%f126, %f125, %f1;
	mul.f32 	%f127, %f126, %f126;
	ld.global.f32 	%f128, [%rd7+26624];
	sub.f32 	%f129, %f128, %f1;
	ld.global.f32 	%f130, [%rd7+28672];
	sub.f32 	%f131, %f130, %f1;
	mul.f32 	%f132, %f131, %f131;
	ld.global.f32 	%f133, [%rd7+30720];
	sub.f32 	%f134, %f133, %f1;
	fma.rn.f32 	%f135, %f97, %f97, %f486;
	fma.rn.f32 	%f136, %f99, %f99, %f102;
	fma.rn.f32 	%f137, %f104, %f104, %f107;
	fma.rn.f32 	%f138, %f109, %f109, %f112;
	fma.rn.f32 	%f139, %f114, %f114, %f117;
	fma.rn.f32 	%f140, %f119, %f119, %f122;
	fma.rn.f32 	%f141, %f124, %f124, %f127;
	fma.rn.f32 	%f142, %f129, %f129, %f132;
	add.f32 	%f143, %f135, %f136;
	add.f32 	%f144, %f137, %f138;
	add.f32 	%f145, %f139, %f140;
	add.f32 	%f146, %f141, %f142;
	add.f32 	%f147, %f143, %f144;
	add.f32 	%f148, %f145, %f146;
	add.f32 	%f149, %f147, %f148;
	fma.rn.f32 	%f486, %f134, %f134, %f149;
	sub.s32 	%r80, %r1, %r268;
	setp.lt.u32 	%p4, %r80, %r4;
	add.s32 	%r267, %r267, 1;
	add.s32 	%r266, %r266, %r4;
	sub.s32 	%r265, %r265, %r4;
	add.s32 	%r264, %r264, %r4;
	@%p4 bra 	$L__BB2_44;
	bra.uni 	$L__BB2_28;
$L__BB2_30:
	setp.le.u32 	%p5, %r1, %r268;
	sub.s32 	%r81, %r1, %r268;
	setp.ge.s32 	%p6, %r35, %r81;
	or.pred  	%p7, %p5, %p6;
	@%p7 bra 	$L__BB2_44;
	add.s32 	%r84, %r1, %r75;
	sub.s32 	%r85, %r84, %r37;
	mul.lo.s32 	%r86, %r2, %r267;
	shl.b32 	%r87, %r86, 13;
	sub.s32 	%r88, %r85, %r87;
	shr.u32 	%r89, %r88, 9;
	add.s32 	%r50, %r89, 1;
	and.b32  	%r51, %r50, 15;
	setp.lt.u32 	%p8, %r88, 7680;
	mov.u32 	%r273, %r35;
	@%p8 bra 	$L__BB2_35;
	or.b32  	%r271, %r35, 4096;
	shr.u32 	%r90, %r265, 9;
	add.s32 	%r91, %r90, 1;
	and.b32  	%r92, %r91, 16777200;
	neg.s32 	%r269, %r92;
$L__BB2_33:
	.pragma "nounroll";
	add.s32 	%r93, %r264, -4096;
	mul.wide.u32 	%rd8, %r93, 4;
	add.s64 	%rd9, %rd1, %rd8;
	ld.global.f32 	%f151, [%rd9];
	sub.f32 	%f152, %f151, %f1;
	fma.rn.f32 	%f153, %f152, %f152, %f486;
	add.s32 	%r94, %r264, -3584;
	mul.wide.u32 	%rd10, %r94, 4;
	add.s64 	%rd11, %rd1, %rd10;
	ld.global.f32 	%f154, [%rd11];
	sub.f32 	%f155, %f154, %f1;
	fma.rn.f32 	%f156, %f155, %f155, %f153;
	add.s32 	%r95, %r264, -3072;
	mul.wide.u32 	%rd12, %r95, 4;
	add.s64 	%rd13, %rd1, %rd12;
	ld.global.f32 	%f157, [%rd13];
	sub.f32 	%f158, %f157, %f1;
	fma.rn.f32 	%f159, %f158, %f158, %f156;
	add.s32 	%r96, %r264, -2560;
	mul.wide.u32 	%rd14, %r96, 4;
	add.s64 	%rd15, %rd1, %rd14;
	ld.global.f32 	%f160, [%rd15];
	sub.f32 	%f161, %f160, %f1;
	fma.rn.f32 	%f162, %f161, %f161, %f159;
	add.s32 	%r97, %r264, -2048;
	mul.wide.u32 	%rd16, %r97, 4;
	add.s64 	%rd17, %rd1, %rd16;
	ld.global.f32 	%f163, [%rd17];
	sub.f32 	%f164, %f163, %f1;
	fma.rn.f32 	%f165, %f164, %f164, %f162;
	add.s32 	%r98, %r264, -1536;
	mul.wide.u32 	%rd18, %r98, 4;
	add.s64 	%rd19, %rd1, %rd18;
	ld.global.f32 	%f166, [%rd19];
	sub.f32 	%f167, %f166, %f1;
	fma.rn.f32 	%f168, %f167, %f167, %f165;
	add.s32 	%r99, %r264, -1024;
	mul.wide.u32 	%rd20, %r99, 4;
	add.s64 	%rd21, %rd1, %rd20;
	ld.global.f32 	%f169, [%rd21];
	sub.f32 	%f170, %f169, %f1;
	fma.rn.f32 	%f171, %f170, %f170, %f168;
	add.s32 	%r100, %r264, 3584;
	add.s32 	%r101, %r264, -512;
	mul.wide.u32 	%rd22, %r101, 4;
	add.s64 	%rd23, %rd1, %rd22;
	ld.global.f32 	%f172, [%rd23];
	sub.f32 	%f173, %f172, %f1;
	fma.rn.f32 	%f174, %f173, %f173, %f171;
	mul.wide.u32 	%rd24, %r264, 4;
	add.s64 	%rd25, %rd1, %rd24;
	ld.global.f32 	%f175, [%rd25];
	sub.f32 	%f176, %f175, %f1;
	fma.rn.f32 	%f177, %f176, %f176, %f174;
	add.s32 	%r102, %r264, 512;
	mul.wide.u32 	%rd26, %r102, 4;
	add.s64 	%rd27, %rd1, %rd26;
	ld.global.f32 	%f178, [%rd27];
	sub.f32 	%f179, %f178, %f1;
	fma.rn.f32 	%f180, %f179, %f179, %f177;
	add.s32 	%r103, %r264, 1024;
	mul.wide.u32 	%rd28, %r103, 4;
	add.s64 	%rd29, %rd1, %rd28;
	ld.global.f32 	%f181, [%rd29];
	sub.f32 	%f182, %f181, %f1;
	fma.rn.f32 	%f183, %f182, %f182, %f180;
	add.s32 	%r104, %r264, 1536;
	mul.wide.u32 	%rd30, %r104, 4;
	add.s64 	%rd31, %rd1, %rd30;
	ld.global.f32 	%f184, [%rd31];
	sub.f32 	%f185, %f184, %f1;
	fma.rn.f32 	%f186, %f185, %f185, %f183;
	add.s32 	%r105, %r264, 2048;
	mul.wide.u32 	%rd32, %r105, 4;
	add.s64 	%rd33, %rd1, %rd32;
	ld.global.f32 	%f187, [%rd33];
	sub.f32 	%f188, %f187, %f1;
	fma.rn.f32 	%f189, %f188, %f188, %f186;
	add.s32 	%r106, %r264, 2560;
	mul.wide.u32 	%rd34, %r106, 4;
	add.s64 	%rd35, %rd1, %rd34;
	ld.global.f32 	%f190, [%rd35];
	sub.f32 	%f191, %f190, %f1;
	fma.rn.f32 	%f192, %f191, %f191, %f189;
	add.s32 	%r107, %r264, 3072;
	mul.wide.u32 	%rd36, %r107, 4;
	add.s64 	%rd37, %rd1, %rd36;
	ld.global.f32 	%f193, [%rd37];
	sub.f32 	%f194, %f193, %f1;
	fma.rn.f32 	%f195, %f194, %f194, %f192;
	mul.wide.u32 	%rd38, %r100, 4;
	add.s64 	%rd39, %rd1, %rd38;
	ld.global.f32 	%f196, [%rd39];
	sub.f32 	%f197, %f196, %f1;
	fma.rn.f32 	%f486, %f197, %f197, %f195;
	add.s32 	%r271, %r271, 8192;
	add.s32 	%r264, %r264, 8192;
	add.s32 	%r269, %r269, 16;
	setp.ne.s32 	%p9, %r269, 0;
	@%p9 bra 	$L__BB2_33;
	add.s32 	%r273, %r271, -4096;
$L__BB2_35:
	setp.eq.s32 	%p10, %r51, 0;
	@%p10 bra 	$L__BB2_44;
	and.b32  	%r62, %r50, 7;
	setp.lt.u32 	%p11, %r51, 8;
	@%p11 bra 	$L__BB2_38;
	add.s32 	%r108, %r273, %r268;
	mul.wide.u32 	%rd40, %r108, 4;
	add.s64 	%rd41, %rd1, %rd40;
	ld.global.f32 	%f199, [%rd41];
	sub.f32 	%f200, %f199, %f1;
	fma.rn.f32 	%f201, %f200, %f200, %f486;
	add.s32 	%r109, %r108, 512;
	mul.wide.u32 	%rd42, %r109, 4;
	add.s64 	%rd43, %rd1, %rd42;
	ld.global.f32 	%f202, [%rd43];
	sub.f32 	%f203, %f202, %f1;
	fma.rn.f32 	%f204, %f203, %f203, %f201;
	add.s32 	%r110, %r108, 1024;
	mul.wide.u32 	%rd44, %r110, 4;
	add.s64 	%rd45, %rd1, %rd44;
	ld.global.f32 	%f205, [%rd45];
	sub.f32 	%f206, %f205, %f1;
	fma.rn.f32 	%f207, %f206, %f206, %f204;
	add.s32 	%r111, %r108, 1536;
	mul.wide.u32 	%rd46, %r111, 4;
	add.s64 	%rd47, %rd1, %rd46;
	ld.global.f32 	%f208, [%rd47];
	sub.f32 	%f209, %f208, %f1;
	fma.rn.f32 	%f210, %f209, %f209, %f207;
	add.s32 	%r112, %r108, 2048;
	mul.wide.u32 	%rd48, %r112, 4;
	add.s64 	%rd49, %rd1, %rd48;
	ld.global.f32 	%f211, [%rd49];
	sub.f32 	%f212, %f211, %f1;
	fma.rn.f32 	%f213, %f212, %f212, %f210;
	add.s32 	%r113, %r108, 2560;
	mul.wide.u32 	%rd50, %r113, 4;
	add.s64 	%rd51, %rd1, %rd50;
	ld.global.f32 	%f214, [%rd51];
	sub.f32 	%f215, %f214, %f1;
	fma.rn.f32 	%f216, %f215, %f215, %f213;
	add.s32 	%r114, %r108, 3072;
	mul.wide.u32 	%rd52, %r114, 4;
	add.s64 	%rd53, %rd1, %rd52;
	ld.global.f32 	%f217, [%rd53];
	sub.f32 	%f218, %f217, %f1;
	fma.rn.f32 	%f219, %f218, %f218, %f216;
	add.s32 	%r115, %r108, 3584;
	mul.wide.u32 	%rd54, %r115, 4;
	add.s64 	%rd55, %rd1, %rd54;
	ld.global.f32 	%f220, [%rd55];
	sub.f32 	%f221, %f220, %f1;
	fma.rn.f32 	%f486, %f221, %f221, %f219;
	add.s32 	%r273, %r273, 4096;
$L__BB2_38:
	setp.eq.s32 	%p12, %r62, 0;
	@%p12 bra 	$L__BB2_44;
	setp.lt.u32 	%p13, %r62, 4;
	@%p13 bra 	$L__BB2_41;
	add.s32 	%r116, %r273, %r268;
	mul.wide.u32 	%rd56, %r116, 4;
	add.s64 	%rd57, %rd1, %rd56;
	ld.global.f32 	%f223, [%rd57];
	sub.f32 	%f224, %f223, %f1;
	fma.rn.f32 	%f225, %f224, %f224, %f486;
	add.s32 	%r117, %r116, 512;
	mul.wide.u32 	%rd58, %r117, 4;
	add.s64 	%rd59, %rd1, %rd58;
	ld.global.f32 	%f226, [%rd59];
	sub.f32 	%f227, %f226, %f1;
	fma.rn.f32 	%f228, %f227, %f227, %f225;
	add.s32 	%r118, %r116, 1024;
	mul.wide.u32 	%rd60, %r118, 4;
	add.s64 	%rd61, %rd1, %rd60;
	ld.global.f32 	%f229, [%rd61];
	sub.f32 	%f230, %f229, %f1;
	fma.rn.f32 	%f231, %f230, %f230, %f228;
	add.s32 	%r119, %r116, 1536;
	mul.wide.u32 	%rd62, %r119, 4;
	add.s64 	%rd63, %rd1, %rd62;
	ld.global.f32 	%f232, [%rd63];
	sub.f32 	%f233, %f232, %f1;
	fma.rn.f32 	%f486, %f233, %f233, %f231;
	add.s32 	%r273, %r273, 2048;
$L__BB2_41:
	and.b32  	%r120, %r50, 3;
	setp.eq.s32 	%p14, %r120, 0;
	@%p14 bra 	$L__BB2_44;
	add.s32 	%r276, %r273, %r266;
	cvt.u16.u32 	%rs1, %r265;
	shr.u16 	%rs2, %rs1, 9;
	add.s16 	%rs3, %rs2, 1;
	cvt.u32.u16 	%r121, %rs3;
	and.b32  	%r122, %r121, 3;
	neg.s32 	%r275, %r122;
$L__BB2_43:
	.pragma "nounroll";
	mul.wide.u32 	%rd64, %r276, 4;
	add.s64 	%rd65, %rd1, %rd64;
	ld.global.f32 	%f234, [%rd65];
	sub.f32 	%f235, %f234, %f1;
	fma.rn.f32 	%f486, %f235, %f235, %f486;
	add.s32 	%r276, %r276, 512;
	add.s32 	%r275, %r275, 1;
	setp.ne.s32 	%p15, %r275, 0;
	@%p15 bra 	$L__BB2_43;
$L__BB2_44:
	// begin inline asm
	mov.u32 %r123, %laneid;
	// end inline asm
	mov.b32 	%r125, %f486;
	mov.b32 	%r126, 1;
	mov.b32 	%r147, 31;
	mov.b32 	%r148, -1;
	// begin inline asm
	shfl.sync.down.b32 %r124, %r125, %r126, %r147, %r148;
	// end inline asm
	setp.gt.s32 	%p16, %r123, 30;
	mov.b32 	%f236, %r124;
	add.f32 	%f237, %f486, %f236;
	selp.f32 	%f238, %f486, %f237, %p16;
	mov.b32 	%r130, %f238;
	mov.b32 	%r131, 2;
	// begin inline asm
	shfl.sync.down.b32 %r129, %r130, %r131, %r147, %r148;
	// end inline asm
	setp.gt.s32 	%p17, %r123, 29;
	mov.b32 	%f239, %r129;
	add.f32 	%f240, %f238, %f239;
	selp.f32 	%f241, %f238, %f240, %p17;
	mov.b32 	%r135, %f241;
	mov.b32 	%r136, 4;
	// begin inline asm
	shfl.sync.down.b32 %r134, %r135, %r136, %r147, %r148;
	// end inline asm
	setp.gt.s32 	%p18, %r123, 27;
	mov.b32 	%f242, %r134;
	add.f32 	%f243, %f241, %f242;
	selp.f32 	%f244, %f241, %f243, %p18;
	mov.b32 	%r140, %f244;
	mov.b32 	%r141, 8;
	// begin inline asm
	shfl.sync.down.b32 %r139, %r140, %r141, %r147, %r148;
	// end inline asm
	setp.gt.s32 	%p19, %r123, 23;
	mov.b32 	%f245, %r139;
	add.f32 	%f246, %f244, %f245;
	selp.f32 	%f247, %f244, %f246, %p19;
	mov.b32 	%r145, %f247;
	mov.b32 	%r146, 16;
	// begin inline asm
	shfl.sync.down.b32 %r144, %r145, %r146, %r147, %r148;
	// end inline asm
	setp.gt.s32 	%p20, %r123, 15;
	mov.b32 	%f248, %r144;
	add.f32 	%f38, %f247, %f248;
	selp.f32 	%f487, %f247, %f38, %p20;
	setp.ne.s32 	%p21, %r123, 0;
	@%p21 bra 	$L__BB2_46;
	shr.u32 	%r149, %r35, 3;
	and.b32  	%r150, %r149, 124;
	mov.u32 	%r151, _ZZN3cub18CUB_300001_SM_10006detail6reduce18DeviceReduceKernelINS2_10policy_hubIfjN4cuda3std3__44plusIfEEE10Policy1000EN6thrust24THRUST_300001_SM_1000_NS10device_ptrIfEEjS9_f11mean_squareIfEEEvT0_PT3_T1_NS0_13GridEvenShareISL_EET2_T4_E12temp_storage;
	add.s32 	%r152, %r151, %r150;
	st.shared.f32 	[%r152+16], %f38;
$L__BB2_46:
	bar.sync 	0;
	setp.ne.s32 	%p22, %r35, 0;
	@%p22 bra 	$L__BB2_48;
	ld.shared.f32 	%f249, [_ZZN3cub18CUB_300001_SM_10006detail6reduce18DeviceReduceKernelINS2_10policy_hubIfjN4cuda3std3__44plusIfEEE10Policy1000EN6thrust24THRUST_300001_SM_1000_NS10device_ptrIfEEjS9_f11mean_squareIfEEEvT0_PT3_T1_NS0_13GridEvenShareISL_EET2_T4_E12temp_storage+20];
	add.f32 	%f250, %f487, %f249;
	ld.shared.f32 	%f251, [_ZZN3cub18CUB_300001_SM_10006detail6reduce18DeviceReduceKernelINS2_10policy_hubIfjN4cuda3std3__44plusIfEEE10Policy1000EN6thrust24THRUST_300001_SM_1000_NS10device_ptrIfEEjS9_f11mean_squareIfEEEvT0_PT3_T1_NS0_13GridEvenShareISL_EET2_T4_E12temp_storage+24];
	add.f32 	%f252, %f250, %f251;
	ld.shared.f32 	%f253, [_ZZN3cub18CUB_300001_SM_10006detail6reduce18DeviceReduceKernelINS2_10policy_hubIfjN4cuda3std3__44plusIfEEE10Policy1000EN6thrust24THRUST_300001_SM_1000_NS10device_ptrIfEEjS9_f11mean_squareIfEEEvT0_PT3_T1_NS0_13GridEvenShareISL_EET2_T4_E12temp_storage+28];
	add.f32 	%f254, %f252, %f253;
	ld.shared.f32 	%f255, [_ZZN3cub18CUB_300001_SM_10006detail6reduce18DeviceReduceKernelINS2_10policy_hubIfjN4cuda3std3__44plusIfEEE10Policy1000EN6thrust24THRUST_300001_SM_1000_NS10device_ptrIfEEjS9_f11mean_squareIfEEEvT0_PT3_T1_NS0_13GridEvenShareISL_EET2_T4_E12temp_storage+32];
	add.f32 	%f256, %f254, %f255;
	ld.shared.f32 	%f257, [_ZZN3cub18CUB_300001_SM_10006detail6reduce18DeviceReduceKernelINS2_10policy_hubIfjN4cuda3std3__44plusIfEEE10Policy1000EN6thrust24THRUST_300001_SM_1000_NS10device_ptrIfEEjS9_f11mean_squareIfEEEvT0_PT3_T1_NS0_13GridEvenShareISL_EET2_T4_E12temp_storage+36];
	add.f32 	%f258, %f256, %f257;
	ld.shared.f32 	%f259, [_ZZN3cub18CUB_300001_SM_10006detail6reduce18DeviceReduceKernelINS2_10policy_hubIfjN4cuda3std3__44plusIfEEE10Policy1000EN6thrust24THRUST_300001_SM_1000_NS10device_ptrIfEEjS9_f11mean_squareIfEEEvT0_PT3_T1_NS0_13GridEvenShareISL_EET2_T4_E12temp_storage+40];
	add.f32 	%f260, %f258, %f259;
	ld.shared.f32 	%f261, [_ZZN3cub18CUB_300001_SM_10006detail6reduce18DeviceReduceKernelINS2_10policy_hubIfjN4cuda3std3__44plusIfEEE10Policy1000EN6thrust24THRUST_300001_SM_1000_NS10device_ptrIfEEjS9_f11mean_squareIfEEEvT0_PT3_T1_NS0_13GridEvenShareISL_EET2_T4_E12temp_storage+44];
	add.f32 	%f262, %f260, %f261;
	ld.shared.f32 	%f263, [_ZZN3cub18CUB_300001_SM_10006detail6reduce18DeviceReduceKernelINS2_10policy_hubIfjN4cuda3std3__44plusIfEEE10Policy1000EN6thrust24THRUST_300001_SM_1000_NS10device_ptrIfEEjS9_f11mean_squareIfEEEvT0_PT3_T1_NS0_13GridEvenShareISL_EET2_T4_E12temp_storage+48];
	add.f32 	%f264, %f262, %f263;
	ld.shared.f32 	%f265, [_ZZN3cub18CUB_300001_SM_10006detail6reduce18DeviceReduceKernelINS2_10policy_hubIfjN4cuda3std3__44plusIfEEE10Policy1000EN6thrust24THRUST_300001_SM_1000_NS10device_ptrIfEEjS9_f11mean_squareIfEEEvT0_PT3_T1_NS0_13GridEvenShareISL_EET2_T4_E12temp_storage+52];
	add.f32 	%f266, %f264, %f265;
	ld.shared.f32 	%f267, [_ZZN3cub18CUB_300001_SM_10006detail6reduce18DeviceReduceKernelINS2_10policy_hubIfjN4cuda3std3__44plusIfEEE10Policy1000EN6thrust24THRUST_300001_SM_1000_NS10device_ptrIfEEjS9_f11mean_squareIfEEEvT0_PT3_T1_NS0_13GridEvenShareISL_EET2_T4_E12temp_storage+56];
	add.f32 	%f268, %f266, %f267;
	ld.shared.f32 	%f269, [_ZZN3cub18CUB_300001_SM_10006detail6reduce18DeviceReduceKernelINS2_10policy_hubIfjN4cuda3std3__44plusIfEEE10Policy1000EN6thrust24THRUST_300001_SM_1000_NS10device_ptrIfEEjS9_f11mean_squareIfEEEvT0_PT3_T1_NS0_13GridEvenShareISL_EET2_T4_E12temp_storage+60];
	add.f32 	%f270, %f268, %f269;
	ld.shared.f32 	%f271, [_ZZN3cub18CUB_300001_SM_10006detail6reduce18DeviceReduceKernelINS2_10policy_hubIfjN4cuda3std3__44plusIfEEE10Policy1000EN6thrust24THRUST_300001_SM_1000_NS10device_ptrIfEEjS9_f11mean_squareIfEEEvT0_PT3_T1_NS0_13GridEvenShareISL_EET2_T4_E12temp_storage+64];
	add.f32 	%f272, %f270, %f271;
	ld.shared.f32 	%f273, [_ZZN3cub18CUB_300001_SM_10006detail6reduce18DeviceReduceKernelINS2_10policy_hubIfjN4cuda3std3__44plusIfEEE10Policy1000EN6thrust24THRUST_300001_SM_1000_NS10device_ptrIfEEjS9_f11mean_squareIfEEEvT0_PT3_T1_NS0_13GridEvenShareISL_EET2_T4_E12temp_storage+68];
	add.f32 	%f274, %f272, %f273;
	ld.shared.f32 	%f275, [_ZZN3cub18CUB_300001_SM_10006detail6reduce18DeviceReduceKernelINS2_10policy_hubIfjN4cuda3std3__44plusIfEEE10Policy1000EN6thrust24THRUST_300001_SM_1000_NS10device_ptrIfEEjS9_f11mean_squareIfEEEvT0_PT3_T1_NS0_13GridEvenShareISL_EET2_T4_E12temp_storage+72];
	add.f32 	%f276, %f274, %f275;
	ld.shared.f32 	%f277, [_ZZN3cub18CUB_300001_SM_10006detail6reduce18DeviceReduceKernelINS2_10policy_hubIfjN4cuda3std3__44plusIfEEE10Policy1000EN6thrust24THRUST_300001_SM_1000_NS10device_ptrIfEEjS9_f11mean_squareIfEEEvT0_PT3_T1_NS0_13GridEvenShareISL_EET2_T4_E12temp_storage+76];
	add.f32 	%f487, %f276, %f277;
$L__BB2_48:
	mov.u32 	%r254, %tid.x;
	setp.ne.s32 	%p64, %r254, 0;
	@%p64 bra 	$L__BB2_50;
	cvta.to.global.u64 	%rd126, %rd2;
	mul.wide.u32 	%rd127, %r3, 4;
	add.s64 	%rd128, %rd126, %rd127;
	st.global.f32 	[%rd128], %f487;
$L__BB2_50:
	ret;

}
	// .globl	_ZN3cub18CUB_300001_SM_10006detail6reduce28DeviceReduceSingleTileKernelINS2_10policy_hubIfjN4cuda3std3__44plusIfEEE10Policy1000EPfSC_iS9_ffNS7_10__identityEEEvT0_T1_T2_T3_T4_T6_
.visible .entry _ZN3cub18CUB_300001_SM_10006detail6reduce28DeviceReduceSingleTileKernelINS2_10policy_hubIfjN4cuda3std3__44plusIfEEE10Policy1000EPfSC_iS9_ffNS7_10__identityEEEvT0_T1_T2_T3_T4_T6_(
	.param .u64 .ptr .align 1 _ZN3cub18CUB_300001_SM_10006detail6reduce28DeviceReduceSingleTileKernelINS2_10policy_hubIfjN4cuda3std3__44plusIfEEE10Policy1000EPfSC_iS9_ffNS7_10__identityEEEvT0_T1_T2_T3_T4_T6__param_0,
	.param .u64 .ptr .align 1 _ZN3cub18CUB_300001_SM_10006detail6reduce28DeviceReduceSingleTileKernelINS2_10policy_hubIfjN4cuda3std3__44plusIfEEE10Policy1000EPfSC_iS9_ffNS7_10__identityEEEvT0_T1_T2_T3_T4_T6__param_1,
	.param .u32 _ZN3cub18CUB_300001_SM_10006detail6reduce28DeviceReduceSingleTileKernelINS2_10policy_hubIfjN4cuda3std3__44plusIfEEE10Policy1000EPfSC_iS9_ffNS7_10__identityEEEvT0_T1_T2_T3_T4_T6__param_2,
	.param .align 1 .b8 _ZN3cub18CUB_300001_SM_10006detail6reduce28DeviceReduceSingleTileKernelINS2_10policy_hubIfjN4cuda3std3__44plusIfEEE10Policy1000EPfSC_iS9_ffNS7_10__identityEEEvT0_T1_T2_T3_T4_T6__param_3[1],
	.param .f32 _ZN3cub18CUB_300001_SM_10006detail6reduce28DeviceReduceSingleTileKernelINS2_10policy_hubIfjN4cuda3std3__44plusIfEEE10Policy1000EPfSC_iS9_ffNS7_10__identityEEEvT0_T1_T2_T3_T4_T6__param_4,
	.param .align 1 .b8 _ZN3cub18CUB_300001_SM_10006detail6reduce28DeviceReduceSingleTileKernelINS2_10policy_hubIfjN4cuda3std3__44plusIfEEE10Policy1000EPfSC_iS9_ffNS7_10__identityEEEvT0_T1_T2_T3_T4_T6__param_5[1]
)
.maxntid 512
.minnctapersm 1
{
	.reg .pred 	%p<113>;
	.reg .b32 	%r<407>;
	.reg .b32 	%f<531>;
	.reg .b64 	%rd<133>;
	// demoted variable
	.shared .align 4 .b8 _ZZN3cub18CUB_300001_SM_10006detail6reduce28DeviceReduceSingleTileKernelINS2_10policy_hubIfjN4cuda3std3__44plusIfEEE10Policy1000EPfSC_iS9_ffNS7_10__identityEEEvT0_T1_T2_T3_T4_T6_E12temp_storage[84];
	ld.param.u64 	%rd16, [_ZN3cub18CUB_300001_SM_10006detail6reduce28DeviceReduceSingleTileKernelINS2_10policy_hubIfjN4cuda3std3__44plusIfEEE10Policy1000EPfSC_iS9_ffNS7_10__identityEEEvT0_T1_T2_T3_T4_T6__param_0];
	ld.param.u64 	%rd17, [_ZN3cub18CUB_300001_SM_10006detail6reduce28DeviceReduceSingleTileKernelINS2_10policy_hubIfjN4cuda3std3__44plusIfEEE10Policy1000EPfSC_iS9_ffNS7_10__identityEEEvT0_T1_T2_T3_T4_T6__param_1];
	ld.param.u32 	%r67, [_ZN3cub18CUB_300001_SM_10006detail6reduce28DeviceReduceSingleTileKernelINS2_10policy_hubIfjN4cuda3std3__44plusIfEEE10Policy1000EPfSC_iS9_ffNS7_10__identityEEEvT0_T1_T2_T3_T4_T6__param_2];
	ld.param.f32 	%f58, [_ZN3cub18CUB_300001_SM_10006detail6reduce28DeviceReduceSingleTileKernelINS2_10policy_hubIfjN4cuda3std3__44plusIfEEE10Policy1000EPfSC_iS9_ffNS7_10__identityEEEvT0_T1_T2_T3_T4_T6__param_4];
	cvta.to.global.u64 	%rd1, %rd17;
	setp.ne.s32 	%p1, %r67, 0;
	@%p1 bra 	$L__BB3_3;
	mov.u32 	%r380, %tid.x;
	setp.ne.s32 	%p112, %r380, 0;
	@%p112 bra 	$L__BB3_74;
	st.global.f32 	[%rd1], %f58;
	bra.uni 	$L__BB3_74;
$L__BB3_3:
	and.b64  	%rd18, %rd16, 7;
	setp.ne.s64 	%p2, %rd18, 0;
	@%p2 bra 	$L__BB3_38;
	setp.gt.s32 	%p57, %r67, 8191;
	@%p57 bra 	$L__BB3_22;
	mov.u32 	%r1, %tid.x;
	setp.ge.s32 	%p74, %r1, %r67;
	mov.f32 	%f509, 0f00000000;
	mov.u32 	%r384, %r1;
	@%p74 bra 	$L__BB3_7;
	mul.wide.u32 	%rd121, %r1, 4;
	add.s64 	%rd120, %rd16, %rd121;
	// begin inline asm
	ld.global.nc.u32 %r300, [%rd120];
	// end inline asm
	mov.b32 	%f509, %r300;
	add.s32 	%r384, %r1, 512;
$L__BB3_7:
	setp.ge.s32 	%p75, %r384, %r67;
	@%p75 bra 	$L__BB3_13;
	not.b32 	%r301, %r384;
	add.s32 	%r4, %r67, %r301;
	and.b32  	%r302, %r4, 1536;
	setp.eq.s32 	%p76, %r302, 1536;
	@%p76 bra 	$L__BB3_11;
	mul.wide.u32 	%rd122, %r384, 4;
	add.s64 	%rd129, %rd16, %rd122;
	shr.u32 	%r303, %r4, 9;
	add.s32 	%r304, %r303, 1;
	and.b32  	%r305, %r304, 3;
	neg.s32 	%r382, %r305;
$L__BB3_10:
	.pragma "nounroll";
	// begin inline asm
	ld.global.nc.u32 %r306, [%rd129];
	// end inline asm
	mov.b32 	%f395, %r306;
	add.f32 	%f509, %f509, %f395;
	add.s32 	%r384, %r384, 512;
	add.s64 	%rd129, %rd129, 2048;
	add.s32 	%r382, %r382, 1;
	setp.ne.s32 	%p77, %r382, 0;
	@%p77 bra 	$L__BB3_10;
$L__BB3_11:
	setp.lt.u32 	%p78, %r4, 1536;
	@%p78 bra 	$L__BB3_13;
$L__BB3_12:
	mul.wide.s32 	%rd128, %r384, 4;
	add.s64 	%rd124, %rd16, %rd128;
	// begin inline asm
	ld.global.nc.u32 %r307, [%rd124];
	// end inline asm
	mov.b32 	%f396, %r307;
	add.f32 	%f397, %f509, %f396;
	add.s64 	%rd125, %rd124, 2048;
	// begin inline asm
	ld.global.nc.u32 %r308, [%rd125];
	// end inline asm
	mov.b32 	%f398, %r308;
	add.f32 	%f399, %f397, %f398;
	add.s64 	%rd126, %rd124, 4096;
	// begin inline asm
	ld.global.nc.u32 %r309, [%rd126];
	// end inline asm
	mov.b32 	%f400, %r309;
	add.f32 	%f401, %f399, %f400;
	add.s64 	%rd127, %rd124, 6144;
	// begin inline asm
	ld.global.nc.u32 %r310, [%rd127];
	// end inline asm
	mov.b32 	%f402, %r310;
	add.f32 	%f509, %f401, %f402;
	add.s32 	%r384, %r384, 2048;
	setp.lt.s32 	%p79, %r384, %r67;
	@%p79 bra 	$L__BB3_12;
$L__BB3_13:
	setp.lt.s32 	%p80, %r67, 512;
	@%p80 bra 	$L__BB3_18;
	// begin inline asm
	mov.u32 %r349, %laneid;
	// end inline asm
	mov.b32 	%r351, %f509;
	mov.b32 	%r352, 1;
	mov.b32 	%r373, 31;
	mov.b32 	%r374, -1;
	// begin inline asm
	shfl.sync.down.b32 %r350, %r351, %r352, %r373, %r374;
	// end inline asm
	setp.gt.s32 	%p104, %r349, 30;
	mov.b32 	%f461, %r350;
	add.f32 	%f462, %f509, %f461;
	selp.f32 	%f463, %f509, %f462, %p104;
	mov.b32 	%r356, %f463;
	mov.b32 	%r357, 2;
	// begin inline asm
	shfl.sync.down.b32 %r355, %r356, %r357, %r373, %r374;
	// end inline asm
	setp.gt.s32 	%p105, %r349, 29;
	mov.b32 	%f464, %r355;
	add.f32 	%f465, %f463, %f464;
	selp.f32 	%f466, %f463, %f465, %p105;
	mov.b32 	%r361, %f466;
	mov.b32 	%r362, 4;
	// begin inline asm
	shfl.sync.down.b32 %r360, %r361, %r362, %r373, %r374;
	// end inline asm
	setp.gt.s32 	%p106, %r349, 27;
	mov.b32 	%f467, %r360;
	add.f32 	%f468, %f466, %f467;
	selp.f32 	%f469, %f466, %f468, %p106;
	mov.b32 	%r366, %f469;
	mov.b32 	%r367, 8;
	// begin inline asm
	shfl.sync.down.b32 %r365, %r366, %r367, %r373, %r374;
	// end inline asm
	setp.gt.s32 	%p107, %r349, 23;
	mov.b32 	%f470, %r365;
	add.f32 	%f471, %f469, %f470;
	selp.f32 	%f472, %f469, %f471, %p107;
	mov.b32 	%r371, %f472;
	mov.b32 	%r372, 16;
	// begin inline asm
	shfl.sync.down.b32 %r370, %r371, %r372, %r373, %r374;
	// end inline asm
	setp.gt.s32 	%p108, %r349, 15;
	mov.b32 	%f473, %r370;
	add.f32 	%f10, %f472, %f473;
	selp.f32 	%f530, %f472, %f10, %p108;
	setp.ne.s32 	%p109, %r349, 0;
	@%p109 bra 	$L__BB3_16;
	shr.u32 	%r375, %r1, 3;
	and.b32  	%r376, %r375, 124;
	mov.u32 	%r377, _ZZN3cub18CUB_300001_SM_10006detail6reduce28DeviceReduceSingleTileKernelINS2_10policy_hubIfjN4cuda3std3__44plusIfEEE10Policy1000EPfSC_iS9_ffNS7_10__identityEEEvT0_T1_T2_T3_T4_T6_E12temp_storage;
	add.s32 	%r378, %r377, %r376;
	st.shared.f32 	[%r378+16], %f10;
$L__BB3_16:
	bar.sync 	0;
	setp.ne.s32 	%p110, %r1, 0;
	@%p110 bra 	$L__BB3_72;
	ld.shared.f32 	%f474, [_ZZN3cub18CUB_300001_SM_10006detail6reduce28DeviceReduceSingleTileKernelINS2_10policy_hubIfjN4cuda3std3__44plusIfEEE10Policy1000EPfSC_iS9_ffNS7_10__identityEEEvT0_T1_T2_T3_T4_T6_E12temp_storage+20];
	add.f32 	%f475, %f530, %f474;
	ld.shared.f32 	%f476, [_ZZN3cub18CUB_300001_SM_10006detail6reduce28DeviceReduceSingleTileKernelINS2_10policy_hubIfjN4cuda3std3__44plusIfEEE10Policy1000EPfSC_iS9_ffNS7_10__identityEEEvT0_T1_T2_T3_T4_T6_E12temp_storage+24];
	add.f32 	%f477, %f475, %f476;
	ld.shared.f32 	%f478, [_ZZN3cub18CUB_300001_SM_10006detail6reduce28DeviceReduceSingleTileKernelINS2_10policy_hubIfjN4cuda3std3__44plusIfEEE10Policy1000EPfSC_iS9_ffNS7_10__identityEEEvT0_T1_T2_T3_T4_T6_E12temp_storage+28];
	add.f32 	%f479, %f477, %f478;
	ld.shared.f32 	%f480, [_ZZN3cub18CUB_300001_SM_10006detail6reduce28DeviceReduceSingleTileKernelINS2_10policy_hubIfjN4cuda3std3__44plusIfEEE10Policy1000EPfSC_iS9_ffNS7_10__identityEEEvT0_T1_T2_T3_T4_T6_E12temp_storage+32];
	add.f32 	%f481, %f479, %f480;
	ld.shared.f32 	%f482, [_ZZN3cub18CUB_300001_SM_10006detail6reduce28DeviceReduceSingleTileKernelINS2_10policy_hubIfjN4cuda3std3__44plusIfEEE10Policy1000EPfSC_iS9_ffNS7_10__identityEEEvT0_T1_T2_T3_T4_T6_E12temp_storage+36];
	add.f32 	%f483, %f481, %f482;
	ld.shared.f32 	%f484, [_ZZN3cub18CUB_300001_SM_10006detail6reduce28DeviceReduceSingleTileKernelINS2_10policy_hubIfjN4cuda3std3__44plusIfEEE10Policy1000EPfSC_iS9_ffNS7_10__identityEEEvT0_T1_T2_T3_T4_T6_E12temp_storage+40];
	add.f32 	%f485, %f483, %f484;
	ld.shared.f32 	%f486, [_ZZN3cub18CUB_300001_SM_10006detail6reduce28DeviceReduceSingleTileKernelINS2_10policy_hubIfjN4cuda3std3__44plusIfEEE10Policy1000EPfSC_iS9_ffNS7_10__identityEEEvT0_T1_T2_T3_T4_T6_E12temp_storage+44];
	add.f32 	%f487, %f485, %f486;
	ld.shared.f32 	%f488, [_ZZN3cub18CUB_300001_SM_10006detail6reduce28DeviceReduceSingleTileKernelINS2_10policy_hubIfjN4cuda3std3__44plusIfEEE10Policy1000EPfSC_iS9_ffNS7_10__identityEEEvT0_T1_T2_T3_T4_T6_E12temp_storage+48];
	add.f32 	%f489, %f487, %f488;
	ld.shared.f32 	%f490, [_ZZN3cub18CUB_300001_SM_10006detail6reduce28DeviceReduceSingleTileKernelINS2_10policy_hubIfjN4cuda3std3__44plusIfEEE10Policy1000EPfSC_iS9_ffNS7_10__identityEEEvT0_T1_T2_T3_T4_T6_E12temp_storage+52];
	add.f32 	%f491, %f489, %f490;
	ld.shared.f32 	%f492, [_ZZN3cub18CUB_300001_SM_10006detail6reduce28DeviceReduceSingleTileKernelINS2_10policy_hubIfjN4cuda3std3__44plusIfEEE10Policy1000EPfSC_iS9_ffNS7_10__identityEEEvT0_T1_T2_T3_T4_T6_E12temp_storage+56];
	add.f32 	%f493, %f491, %f492;
	ld.shared.f32 	%f494, [_ZZN3cub18CUB_300001_SM_10006detail6reduce28DeviceReduceSingleTileKernelINS2_10policy_hubIfjN4cuda3std3__44plusIfEEE10Policy1000EPfSC_iS9_ffNS7_10__identityEEEvT0_T1_T2_T3_T4_T6_E12temp_storage+60];
	add.f32 	%f495, %f493, %f494;
	ld.shared.f32 	%f496, [_ZZN3cub18CUB_300001_SM_10006detail6reduce28DeviceReduceSingleTileKernelINS2_10policy_hubIfjN4cuda3std3__44plusIfEEE10Policy1000EPfSC_iS9_ffNS7_10__identityEEEvT0_T1_T2_T3_T4_T6_E12temp_storage+64];
	add.f32 	%f497, %f495, %f496;
	ld.shared.f32 	%f498, [_ZZN3cub18CUB_300001_SM_10006detail6reduce28DeviceReduceSingleTileKernelINS2_10policy_hubIfjN4cuda3std3__44plusIfEEE10Policy1000EPfSC_iS9_ffNS7_10__identityEEEvT0_T1_T2_T3_T4_T6_E12temp_storage+68];
	add.f32 	%f499, %f497, %f498;
	ld.shared.f32 	%f500, [_ZZN3cub18CUB_300001_SM_10006detail6reduce28DeviceReduceSingleTileKernelINS2_10policy_hubIfjN4cuda3std3__44plusIfEEE10Policy1000EPfSC_iS9_ffNS7_10__identityEEEvT0_T1_T2_T3_T4_T6_E12temp_storage+72];
	add.f32 	%f501, %f499, %f500;
	ld.shared.f32 	%f502, [_ZZN3cub18CUB_300001_SM_10006detail6reduce28DeviceReduceSingleTileKernelINS2_10policy_hubIfjN4cuda3std3__44plusIfEEE10Policy1000EPfSC_iS9_ffNS7_10__identityEEEvT0_T1_T2_T3_T4_T6_E12temp_storage+76];
	add.f32 	%f530, %f501, %f502;
	bra.uni 	$L__BB3_72;
$L__BB3_18:
	// begin inline asm
	mov.u32 %r311, %laneid;
	// end inline asm
	and.b32  	%r337, %r1, 992;
	add.s32 	%r338, %r337, 32;
	setp.gt.s32 	%p81, %r338, %r67;
	not.b32 	%r339, %r337;
	add.s32 	%r340, %r67, %r339;
	selp.b32 	%r335, %r340, 31, %p81;
	mov.b32 	%r313, %f509;
	mov.b32 	%r314, 1;
	mov.b32 	%r336, -1;
	// begin inline asm
	shfl.sync.down.b32 %r312, %r313, %r314, %r335, %r336;
	// end inline asm
	setp.lt.s32 	%p82, %r311, %r335;
	mov.b32 	%f403, %r312;
	add.f32 	%f404, %f509, %f403;
	selp.f32 	%f405, %f404, %f509, %p82;
	mov.b32 	%r318, %f405;
	mov.b32 	%r319, 2;
	// begin inline asm
	shfl.sync.down.b32 %r317, %r318, %r319, %r335, %r336;
	// end inline asm
	add.s32 	%r341, %r311, 2;
	setp.gt.s32 	%p83, %r341, %r335;
	mov.b32 	%f406, %r317;
	add.f32 	%f407, %f405, %f406;
	selp.f32 	%f408, %f405, %f407, %p83;
	mov.b32 	%r323, %f408;
	mov.b32 	%r324, 4;
	// begin inline asm
	shfl.sync.down.b32 %r322, %r323, %r324, %r335, %r336;
	// end inline asm
	add.s32 	%r342, %r311, 4;
	setp.gt.s32 	%p84, %r342, %r335;
	mov.b32 	%f409, %r322;
	add.f32 	%f410, %f408, %f409;
	selp.f32 	%f411, %f408, %f410, %p84;
	mov.b32 	%r328, %f411;
	mov.b32 	%r329, 8;
	// begin inline asm
	shfl.sync.down.b32 %r327, %r328, %r329, %r335, %r336;
	// end inline asm
	add.s32 	%r343, %r311, 8;
	setp.gt.s32 	%p85, %r343, %r335;
	mov.b32 	%f412, %r327;
	add.f32 	%f413, %f411, %f412;
	selp.f32 	%f414, %f411, %f413, %p85;
	mov.b32 	%r333, %f414;
	mov.b32 	%r334, 16;
	// begin inline asm
	shfl.sync.down.b32 %r332, %r333, %r334, %r335, %r336;
	// end inline asm
	add.s32 	%r344, %r311, 16;
	setp.gt.s32 	%p86, %r344, %r335;
	mov.b32 	%f415, %r332;
	add.f32 	%f416, %f414, %f415;
	selp.f32 	%f530, %f414, %f416, %p86;
	setp.ne.s32 	%p87, %r311, 0;
	@%p87 bra 	$L__BB3_20;
	shr.u32 	%r345, %r1, 3;
	and.b32  	%r346, %r345, 124;
	mov.u32 	%r347, _ZZN3cub18CUB_300001_SM_10006detail6reduce28DeviceReduceSingleTileKernelINS2_10policy_hubIfjN4cuda3std3__44plusIfEEE10Policy1000EPfSC_iS9_ffNS7_10__identityEEEvT0_T1_T2_T3_T4_T6_E12temp_storage;
	add.s32 	%r348, %r347, %r346;
	st.shared.f32 	[%r348+16], %f530;
$L__BB3_20:
	bar.sync 	0;
	setp.ne.s32 	%p88, %r1, 0;
	@%p88 bra 	$L__BB3_72;
	setp.gt.s32 	%p89, %r67, 32;
	ld.shared.f32 	%f417, [_ZZN3cub18CUB_300001_SM_10006detail6reduce28DeviceReduceSingleTileKernelINS2_10policy_hubIfjN4cuda3std3__44plusIfEEE10Policy1000EPfSC_iS9_ffNS7_10__identityEEEvT0_T1_T2_T3_T4_T6_E12temp_storage+20];
	add.f32 	%f418, %f530, %f417;
	selp.f32 	%f419, %f418, %f530, %p89;
	setp.gt.s32 	%p90, %r67, 64;
	ld.shared.f32 	%f420, [_ZZN3cub18CUB_300001_SM_10006detail6reduce28DeviceReduceSingleTileKernelINS2_10policy_hubIfjN4cuda3std3__44plusIfEEE10Policy1000EPfSC_iS9_ffNS7_10__identityEEEvT0_T1_T2_T3_T4_T6_E12temp_storage+24];
	add.f32 	%f421, %f420, %f419;
	selp.f32 	%f422, %f421, %f419, %p90;
	setp.gt.s32 	%p91, %r67, 96;
	ld.shared.f32 	%f423, [_ZZN3cub18CUB_300001_SM_10006detail6reduce28DeviceReduceSingleTileKernelINS2_10policy_hubIfjN4cuda3std3__44plusIfEEE10Policy1000EPfSC_iS9_ffNS7_10__identityEEEvT0_T1_T2_T3_T4_T6_E12temp_storage+28];
	add.f32 	%f424, %f423, %f422;
	selp.f32 	%f425, %f424, %f422, %p91;
	setp.gt.s32 	%p92, %r67, 128;
	ld.shared.f32 	%f426, [_ZZN3cub18CUB_300001_SM_10006detail6reduce28DeviceReduceSingleTileKernelINS2_10policy_hubIfjN4cuda3std3__44plusIfEEE10Policy1000EPfSC_iS9_ffNS7_10__identityEEEvT0_T1_T2_T3_T4_T6_E12temp_storage+32];
	add.f32 	%f427, %f426, %f425;
	selp.f32 	%f428, %f427, %f425, %p92;
	setp.gt.s32 	%p93, %r67, 160;
	ld.shared.f32 	%f429, [_ZZN3cub18CUB_300001_SM_10006detail6reduce28DeviceReduceSingleTileKernelINS2_10policy_hubIfjN4cuda3std3__44plusIfEEE10Policy1000EPfSC_iS9_ffNS7_10__identityEEEvT0_T1_T2_T3_T4_T6_E12temp_storage+36];
	add.f32 	%f430, %f429, %f428;
	selp.f32 	%f431, %f430, %f428, %p93;
	setp.gt.s32 	%p94, %r67, 192;
	ld.shared.f32 	%f432, [_ZZN3cub18CUB_300001_SM_10006detail6reduce28DeviceReduceSingleTileKernelINS2_10policy_hubIfjN4cuda3std3__44plusIfEEE10Policy1000EPfSC_iS9_ffNS7_10__identityEEEvT0_T1_T2_T3_T4_T6_E12temp_storage+40];
	add.f32 	%f433, %f432, %f431;
	selp.f32 	%f434, %f433, %f431, %p94;
	setp.gt.s32 	%p95, %r67, 224;
	ld.shared.f32 	%f435, [_ZZN3cub18CUB_300001_SM_10006detail6reduce28DeviceReduceSingleTileKernelINS2_10policy_hubIfjN4cuda3std3__44plusIfEEE10Policy1000EPfSC_iS9_ffNS7_10__identityEEEvT0_T1_T2_T3_T4_T6_E12temp_storage+44];
	add.f32 	%f436, %f435, %f434;
	selp.f32 	%f437, %f436, %f434, %p95;
	setp.gt.s32 	%p96, %r67, 256;
	ld.shared.f32 	%f438, [_ZZN3cub18CUB_300001_SM_10006detail6reduce28DeviceReduceSingleTileKernelINS2_10policy_hubIfjN4cuda3std3__44plusIfEEE10Policy1000EPfSC_iS9_ffNS7_10__identityEEEvT0_T1_T2_T3_T4_T6_E12temp_storage+48];
	add.f32 	%f439, %f438, %f437;
	selp.f32 	%f440, %f439, %f437, %p96;
	setp.gt.s32 	%p97, %r67, 288;
	ld.shared.f32 	%f441, [_ZZN3cub18CUB_300001_SM_10006detail6reduce28DeviceReduceSingleTileKernelINS2_10policy_hubIfjN4cuda3std3__44plusIfEEE10Policy1000EPfSC_iS9_ffNS7_10__identityEEEvT0_T1_T2_T3_T4_T6_E12temp_storage+52];
	add.f32 	%f442, %f441, %f440;
	selp.f32 	%f443, %f442, %f440, %p97;
	setp.gt.s32 	%p98, %r67, 320;
	ld.shared.f32 	%f444, [_ZZN3cub18CUB_300001_SM_10006detail6reduce28DeviceReduceSingleTileKernelINS2_10policy_hubIfjN4cuda3std3__44plusIfEEE10Policy1000EPfSC_iS9_ffNS7_10__identityEEEvT0_T1_T2_T3_T4_T6_E12temp_storage+56];
	add.f32 	%f445, %f444, %f443;
	selp.f32 	%f446, %f445, %f443, %p98;
	setp.gt.s32 	%p99, %r67, 352;
	ld.shared.f32 	%f447, [_ZZN3cub18CUB_300001_SM_10006detail6reduce28DeviceReduceSingleTileKernelINS2_10policy_hubIfjN4cuda3std3__44plusIfEEE10Policy1000EPfSC_iS9_ffNS7_10__identityEEEvT0_T1_T2_T3_T4_T6_E12temp_storage+60];
	add.f32 	%f448, %f447, %f446;
	selp.f32 	%f449, %f448, %f446, %p99;
	setp.gt.s32 	%p100, %r67, 384;
	ld.shared.f32 	%f450, [_ZZN3cub18CUB_300001_SM_10006detail6reduce28DeviceReduceSingleTileKernelINS2_10policy_hubIfjN4cuda3std3__44plusIfEEE10Policy1000EPfSC_iS9_ffNS7_10__identityEEEvT0_T1_T2_T3_T4_T6_E12temp_storage+64];
	add.f32 	%f451, %f450, %f449;
	selp.f32 	%f452, %f451, %f449, %p100;
	setp.gt.s32 	%p101, %r67, 416;
	ld.shared.f32 	%f453, [_ZZN3cub18CUB_300001_SM_10006detail6reduce28DeviceReduceSingleTileKernelINS2_10policy_hubIfjN4cuda3std3__44plusIfEEE10Policy1000EPfSC_iS9_ffNS7_10__identityEEEvT0_T1_T2_T3_T4_T6_E12temp_storage+68];
	add.f32 	%f454, %f453, %f452;
	selp.f32 	%f455, %f454, %f452, %p101;
	setp.gt.s32 	%p102, %r67, 448;
	ld.shared.f32 	%f456, [_ZZN3cub18CUB_300001_SM_10006detail6reduce28DeviceReduceSingleTileKernelINS2_10policy_hubIfjN4cuda3std3__44plusIfEEE10Policy1000EPfSC_iS9_ffNS7_10__identityEEEvT0_T1_T2_T3_T4_T6_E12temp_storage+72];
	add.f32 	%f457, %f456, %f455;
	selp.f32 	%f458, %f457, %f455, %p102;
	setp.gt.s32 	%p103, %r67, 480;
	ld.shared.f32 	%f459, [_ZZN3cub18CUB_300001_SM_10006detail6reduce28DeviceReduceSingleTileKernelINS2_10policy_hubIfjN4cuda3std3__44plusIfEEE10Policy1000EPfSC_iS9_ffNS7_10__identityEEEvT0_T1_T2_T3_T4_T6_E12temp_storage+76];
	add.f32 	%f460, %f459, %f458;
	selp.f32 	%f530, %f460, %f458, %p103;
	bra.uni 	$L__BB3_72;
$L__BB3_22:
	mov.u32 	%r13, %tid.x;
	shl.b32 	%r224, %r13, 1;
	mul.wide.u32 	%rd90, %r224, 4;
	add.s64 	%rd75, %rd16, %rd90;
	// begin inline asm
	ld.global.nc.u64 %rd74, [%rd75];
	// end inline asm
	mov.b64 	{%r225, %r226}, %rd74;
	mov.b32 	%f281, %r226;
	mov.b32 	%f282, %r225;
	add.s64 	%rd77, %rd75, 4096;
	// begin inline asm
	ld.global.nc.u64 %rd76, [%rd77];
	// end inline asm
	mov.b64 	{%r227, %r228}, %rd76;
	mov.b32 	%f283, %r228;
	mov.b32 	%f284, %r227;
	add.s64 	%rd79, %rd75, 8192;
	// begin inline asm
	ld.global.nc.u64 %rd78, [%rd79];
	// end inline asm
	mov.b64 	{%r229, %r230}, %rd78;
	mov.b32 	%f285, %r230;
	mov.b32 	%f286, %r229;
	add.s64 	%rd81, %rd75, 12288;
	// begin inline asm
	ld.global.nc.u64 %rd80, [%rd81];
	// end inline asm
	mov.b64 	{%r231, %r232}, %rd80;
	mov.b32 	%f287, %r232;
	mov.b32 	%f288, %r231;
	add.s64 	%rd83, %rd75, 16384;
	// begin inline asm
	ld.global.nc.u64 %rd82, [%rd83];
	// end inline asm
	mov.b64 	{%r233, %r234}, %rd82;
	mov.b32 	%f289, %r234;
	mov.b32 	%f290, %r233;
	add.s64 	%rd85, %rd75, 20480;
	// begin inline asm
	ld.global.nc.u64 %rd84, [%rd85];
	// end inline asm
	mov.b64 	{%r235, %r236}, %rd84;
	mov.b32 	%f291, %r236;
	mov.b32 	%f292, %r235;
	add.s64 	%rd87, %rd75, 24576;
	// begin inline asm
	ld.global.nc.u64 %rd86, [%rd87];
	// end inline asm
	mov.b64 	{%r237, %r238}, %rd86;
	mov.b32 	%f293, %r238;
	mov.b32 	%f294, %r237;
	add.s64 	%rd89, %rd75, 28672;
	// begin inline asm
	ld.global.nc.u64 %rd88, [%rd89];
	// end inline asm
	mov.b64 	{%r239, %r240}, %rd88;
	mov.b32 	%f295, %r240;
	mov.b32 	%f296, %r239;
	add.f32 	%f297, %f282, %f281;
	add.f32 	%f298, %f284, %f283;
	add.f32 	%f299, %f286, %f285;
	add.f32 	%f300, %f288, %f287;
	add.f32 	%f301, %f290, %f289;
	add.f32 	%f302, %f292, %f291;
	add.f32 	%f303, %f294, %f293;
	add.f32 	%f304, %f296, %f295;
	add.f32 	%f305, %f297, %f298;
	add.f32 	%f306, %f299, %f300;
	add.f32 	%f307, %f301, %f302;
	add.f32 	%f308, %f303, %f304;
	add.f32 	%f309, %f305, %f306;
	add.f32 	%f310, %f307, %f308;
	add.f32 	%f516, %f309, %f310;
	setp.lt.u32 	%p58, %r67, 16384;
	mov.b32 	%r387, 8192;
	@%p58 bra 	$L__BB3_26;
	add.s32 	%r14, %r67, -8192;
	mov.b32 	%r387, 8192;
$L__BB3_24:
	mul.wide.s32 	%rd107, %r387, 4;
	add.s64 	%rd92, %rd75, %rd107;
	// begin inline asm
	ld.global.nc.u64 %rd91, [%rd92];
	// end inline asm
	mov.b64 	{%r242, %r243}, %rd91;
	mov.b32 	%f311, %r243;
	mov.b32 	%f312, %r242;
	add.s64 	%rd94, %rd92, 4096;
	// begin inline asm
	ld.global.nc.u64 %rd93, [%rd94];
	// end inline asm
	mov.b64 	{%r244, %r245}, %rd93;
	mov.b32 	%f313, %r245;
	mov.b32 	%f314, %r244;
	add.s64 	%rd96, %rd92, 8192;
	// begin inline asm
	ld.global.nc.u64 %rd95, [%rd96];
	// end inline asm
	mov.b64 	{%r246, %r247}, %rd95;
	mov.b32 	%f315, %r247;
	mov.b32 	%f316, %r246;
	add.s64 	%rd98, %rd92, 12288;
	// begin inline asm
	ld.global.nc.u64 %rd97, [%rd98];
	// end inline asm
	mov.b64 	{%r248, %r249}, %rd97;
	mov.b32 	%f317, %r249;
	mov.b32 	%f318, %r248;
	add.s64 	%rd100, %rd92, 16384;
	// begin inline asm
	ld.global.nc.u64 %rd99, [%rd100];
	// end inline asm
	mov.b64 	{%r250, %r251}, %rd99;
	mov.b32 	%f319, %r251;
	mov.b32 	%f320, %r250;
	add.s64 	%rd102, %rd92, 20480;
	// begin inline asm
	ld.global.nc.u64 %rd101, [%rd102];
	// end inline asm
	mov.b64 	{%r252, %r253}, %rd101;
	mov.b32 	%f321, %r253;
	mov.b32 	%f322, %r252;
	add.s64 	%rd104, %rd92, 24576;
	// begin inline asm
	ld.global.nc.u64 %rd103, [%rd104];
	// end inline asm
	mov.b64 	{%r254, %r255}, %rd103;
	mov.b32 	%f323, %r255;
	mov.b32 	%f324, %r254;
	add.s64 	%rd106, %rd92, 28672;
	// begin inline asm
	ld.global.nc.u64 %rd105, [%rd106];
	// end inline asm
	mov.b64 	{%r256, %r257}, %rd105;
	mov.b32 	%f325, %r257;
	mov.b32 	%f326, %r256;
	add.f32 	%f327, %f516, %f312;
	add.f32 	%f328, %f311, %f314;
	add.f32 	%f329, %f313, %f316;
	add.f32 	%f330, %f315, %f318;
	add.f32 	%f331, %f317, %f320;
	add.f32 	%f332, %f319, %f322;
	add.f32 	%f333, %f321, %f324;
	add.f32 	%f334, %f323, %f326;
	add.f32 	%f335, %f327, %f328;
	add.f32 	%f336, %f329, %f330;
	add.f32 	%f337, %f331, %f332;
	add.f32 	%f338, %f333, %f334;
	add.f32 	%f339, %f335, %f336;
	add.f32 	%f340, %f337, %f338;
	add.f32 	%f341, %f339, %f340;
	add.f32 	%f516, %f341, %f325;
	sub.s32 	%r258, %r67, %r387;
	setp.lt.s32 	%p59, %r258, 8192;
	@%p59 bra 	$L__BB3_34;
	add.s32 	%r387, %r387, 8192;
	setp.le.s32 	%p60, %r387, %r14;
	@%p60 bra 	$L__BB3_24;
$L__BB3_26:
	setp.le.s32 	%p61, %r67, %r387;
	@%p61 bra 	$L__BB3_34;
	sub.s32 	%r18, %r67, %r387;
	setp.ge.s32 	%p62, %r13, %r18;
	@%p62 bra 	$L__BB3_34;
	not.b32 	%r259, %r13;
	add.s32 	%r260, %r67, %r259;
	sub.s32 	%r19, %r260, %r387;
	and.b32  	%r261, %r19, 1536;
	setp.eq.s32 	%p63, %r261, 1536;
	mov.u32 	%r391, %r13;
	@%p63 bra 	$L__BB3_31;
	add.s32 	%r389, %r13, %r387;
	shr.u32 	%r262, %r19, 9;
	add.s32 	%r263, %r262, 1;
	and.b32  	%r264, %r263, 3;
	neg.s32 	%r388, %r264;
	mov.u32 	%r391, %r13;
$L__BB3_30:
	.pragma "nounroll";
	mul.wide.u32 	%rd109, %r389, 4;
	add.s64 	%rd108, %rd16, %rd109;
	// begin inline asm
	ld.global.nc.u32 %r265, [%rd108];
	// end inline asm
	mov.b32 	%f343, %r265;
	add.f32 	%f516, %f516, %f343;
	add.s32 	%r391, %r391, 512;
	add.s32 	%r389, %r389, 512;
	add.s32 	%r388, %r388, 1;
	setp.ne.s32 	%p64, %r388, 0;
	@%p64 bra 	$L__BB3_30;
$L__BB3_31:
	setp.lt.u32 	%p65, %r19, 1536;
	@%p65 bra 	$L__BB3_34;
	cvt.u64.u32 	%rd110, %r391;
	cvt.u64.u32 	%rd111, %r387;
	add.s64 	%rd112, %rd110, %rd111;
	shl.b64 	%rd113, %rd112, 2;
	add.s64 	%rd114, %rd113, %rd16;
	add.s64 	%rd130, %rd114, 4096;
	add.s32 	%r392, %r391, %r387;
$L__BB3_33:
	mul.wide.u32 	%rd119, %r392, 4;
	add.s64 	%rd115, %rd16, %rd119;
	// begin inline asm
	ld.global.nc.u32 %r266, [%rd115];
	// end inline asm
	mov.b32 	%f344, %r266;
	add.f32 	%f345, %f516, %f344;
	add.s64 	%rd116, %rd130, -2048;
	// begin inline asm
	ld.global.nc.u32 %r267, [%rd116];
	// end inline asm
	mov.b32 	%f346, %r267;
	add.f32 	%f347, %f345, %f346;
	// begin inline asm
	ld.global.nc.u32 %r268, [%rd130];
	// end inline asm
	mov.b32 	%f348, %r268;
	add.f32 	%f349, %f347, %f348;
	add.s64 	%rd118, %rd130, 2048;
	// begin inline asm
	ld.global.nc.u32 %r269, [%rd118];
	// end inline asm
	mov.b32 	%f350, %r269;
	add.f32 	%f516, %f349, %f350;
	add.s32 	%r391, %r391, 2048;
	add.s64 	%rd130, %rd130, 8192;
	add.s32 	%r392, %r392, 2048;
	setp.lt.s32 	%p66, %r391, %r18;
	@%p66 bra 	$L__BB3_33;
$L__BB3_34:
	// begin inline asm
	mov.u32 %r270, %laneid;
	// end inline asm
	mov.b32 	%r272, %f516;
	mov.b32 	%r273, 1;
	mov.b32 	%r294, 31;
	mov.b32 	%r295, -1;
	// begin inline asm
	shfl.sync.down.b32 %r271, %r272, %r273, %r294, %r295;
	// end inline asm
	setp.gt.s32 	%p67, %r270, 30;
	mov.b32 	%f351, %r271;
	add.f32 	%f352, %f516, %f351;
	selp.f32 	%f353, %f516, %f352, %p67;
	mov.b32 	%r277, %f353;
	mov.b32 	%r278, 2;
	// begin inline asm
	shfl.sync.down.b32 %r276, %r277, %r278, %r294, %r295;
	// end inline asm
	setp.gt.s32 	%p68, %r270, 29;
	mov.b32 	%f354, %r276;
	add.f32 	%f355, %f353, %f354;
	selp.f32 	%f356, %f353, %f355, %p68;
	mov.b32 	%r282, %f356;
	mov.b32 	%r283, 4;
	// begin inline asm
	shfl.sync.down.b32 %r281, %r282, %r283, %r294, %r295;
	// end inline asm
	setp.gt.s32 	%p69, %r270, 27;
	mov.b32 	%f357, %r281;
	add.f32 	%f358, %f356, %f357;
	selp.f32 	%f359, %f356, %f358, %p69;
	mov.b32 	%r287, %f359;
	mov.b32 	%r288, 8;
	// begin inline asm
	shfl.sync.down.b32 %r286, %r287, %r288, %r294, %r295;
	// end inline asm
	setp.gt.s32 	%p70, %r270, 23;
	mov.b32 	%f360, %r286;
	add.f32 	%f361, %f359, %f360;
	selp.f32 	%f362, %f359, %f361, %p70;
	mov.b32 	%r292, %f362;
	mov.b32 	%r293, 16;
	// begin inline asm
	shfl.sync.down.b32 %r291, %r292, %r293, %r294, %r295;
	// end inline asm
	setp.gt.s32 	%p71, %r270, 15;
	mov.b32 	%f363, %r291;
	add.f32 	%f26, %f362, %f363;
	selp.f32 	%f530, %f362, %f26, %p71;
	setp.ne.s32 	%p72, %r270, 0;
	@%p72 bra 	$L__BB3_36;
	shr.u32 	%r296, %r13, 3;
	and.b32  	%r297, %r296, 124;
	mov.u32 	%r298, _ZZN3cub18CUB_300001_SM_10006detail6reduce28DeviceReduceSingleTileKernelINS2_10policy_hubIfjN4cuda3std3__44plusIfEEE10Policy1000EPfSC_iS9_ffNS7_10__identityEEEvT0_T1_T2_T3_T4_T6_E12temp_storage;
	add.s32 	%r299, %r298, %r297;
	st.shared.f32 	[%r299+16], %f26;
$L__BB3_36:
	bar.sync 	0;
	setp.ne.s32 	%p73, %r13, 0;
	@%p73 bra 	$L__BB3_72;
	ld.shared.f32 	%f364, [_ZZN3cub18CUB_300001_SM_10006detail6reduce28DeviceReduceSingleTileKernelINS2_10policy_hubIfjN4cuda3std3__44plusIfEEE10Policy1000EPfSC_iS9_ffNS7_10__identityEEEvT0_T1_T2_T3_T4_T6_E12temp_storage+20];
	add.f32 	%f365, %f530, %f364;
	ld.shared.f32 	%f366, [_ZZN3cub18CUB_300001_SM_10006detail6reduce28DeviceReduceSingleTileKernelINS2_10policy_hubIfjN4cuda3std3__44plusIfEEE10Policy1000EPfSC_iS9_ffNS7_10__identityEEEvT0_T1_T2_T3_T4_T6_E12temp_storage+24];
	add.f32 	%f367, %f365, %f366;
	ld.shared.f32 	%f368, [_ZZN3cub18CUB_300001_SM_10006detail6reduce28DeviceReduceSingleTileKernelINS2_10policy_hubIfjN4cuda3std3__44plusIfEEE10Policy1000EPfSC_iS9_ffNS7_10__identityEEEvT0_T1_T2_T3_T4_T6_E12temp_storage+28];
	add.f32 	%f369, %f367, %f368;
	ld.shared.f32 	%f370, [_ZZN3cub18CUB_300001_SM_10006detail6reduce28DeviceReduceSingleTileKernelINS2_10policy_hubIfjN4cuda3std3__44plusIfEEE10Policy1000EPfSC_iS9_ffNS7_10__identityEEEvT0_T1_T2_T3_T4_T6_E12temp_storage+32];
	add.f32 	%f371, %f369, %f370;
	ld.shared.f32 	%f372, [_ZZN3cub18CUB_300001_SM_10006detail6reduce28DeviceReduceSingleTileKernelINS2_10policy_hubIfjN4cuda3std3__44plusIfEEE10Policy1000EPfSC_iS9_ffNS7_10__identityEEEvT0_T1_T2_T3_T4_T6_E12temp_storage+36];
	add.f32 	%f373, %f371, %f372;
	ld.shared.f32 	%f374, [_ZZN3cub18CUB_300001_SM_10006detail6reduce28DeviceReduceSingleTileKernelINS2_10policy_hubIfjN4cuda3std3__44plusIfEEE10Policy1000EPfSC_iS9_ffNS7_10__identityEEEvT0_T1_T2_T3_T4_T6_E12temp_storage+40];
	add.f32 	%f375, %f373, %f374;
	ld.shared.f32 	%f376, [_ZZN3cub18CUB_300001_SM_10006detail6reduce28DeviceReduceSingleTileKernelINS2_10policy_hubIfjN4cuda3std3__44plusIfEEE10Policy1000EPfSC_iS9_ffNS7_10__identityEEEvT0_T1_T2_T3_T4_T6_E12temp_storage+44];
	add.f32 	%f377, %f375, %f376;
	ld.shared.f32 	%f378, [_ZZN3cub18CUB_300001_SM_10006detail6reduce28DeviceReduceSingleTileKernelINS2_10policy_hubIfjN4cuda3std3__44plusIfEEE10Policy1000EPfSC_iS9_ffNS7_10__identityEEEvT0_T1_T2_T3_T4_T6_E12temp_storage+48];
	add.f32 	%f379, %f377, %f378;
	ld.shared.f32 	%f380, [_ZZN3cub18CUB_300001_SM_10006detail6reduce28DeviceReduceSingleTileKernelINS2_10policy_hubIfjN4cuda3std3__44plusIfEEE10Policy1000EPfSC_iS9_ffNS7_10__identityEEEvT0_T1_T2_T3_T4_T6_E12temp_storage+52];
	add.f32 	%f381, %f379, %f380;
	ld.shared.f32 	%f382, [_ZZN3cub18CUB_300001_SM_10006detail6reduce28DeviceReduceSingleTileKernelINS2_10policy_hubIfjN4cuda3std3__44plusIfEEE10Policy1000EPfSC_iS9_ffNS7_10__identityEEEvT0_T1_T2_T3_T4_T6_E12temp_storage+56];
	add.f32 	%f383, %f381, %f382;
	ld.shared.f32 	%f384, [_ZZN3cub18CUB_300001_SM_10006detail6reduce28DeviceReduceSingleTileKernelINS2_10policy_hubIfjN4cuda3std3__44plusIfEEE10Policy1000EPfSC_iS9_ffNS7_10__identityEEEvT0_T1_T2_T3_T4_T6_E12temp_storage+60];
	add.f32 	%f385, %f383, %f384;
	ld.shared.f32 	%f386, [_ZZN3cub18CUB_300001_SM_10006detail6reduce28DeviceReduceSingleTileKernelINS2_10policy_hubIfjN4cuda3std3__44plusIfEEE10Policy1000EPfSC_iS9_ffNS7_10__identityEEEvT0_T1_T2_T3_T4_T6_E12temp_storage+64];
	add.f32 	%f387, %f385, %f386;
	ld.shared.f32 	%f388, [_ZZN3cub18CUB_300001_SM_10006detail6reduce28DeviceReduceSingleTileKernelINS2_10policy_hubIfjN4cuda3std3__44plusIfEEE10Policy1000EPfSC_iS9_ffNS7_10__identityEEEvT0_T1_T2_T3_T4_T6_E12temp_storage+68];
	add.f32 	%f389, %f387, %f388;
	ld.shared.f32 	%f390, [_ZZN3cub18CUB_300001_SM_10006detail6reduce28DeviceReduceSingleTileKernelINS2_10policy_hubIfjN4cuda3std3__44plusIfEEE10Policy1000EPfSC_iS9_ffNS7_10__identityEEEvT0_T1_T2_T3_T4_T6_E12temp_storage+72];
	add.f32 	%f391, %f389, %f390;
	ld.shared.f32 	%f392, [_ZZN3cub18CUB_300001_SM_10006detail6reduce28DeviceReduceSingleTileKernelINS2_10policy_hubIfjN4cuda3std3__44plusIfEEE10Policy1000EPfSC_iS9_ffNS7_10__identityEEEvT0_T1_T2_T3_T4_T6_E12temp_storage+76];
	add.f32 	%f530, %f391, %f392;
	bra.uni 	$L__BB3_72;
$L__BB3_38:
	setp.gt.s32 	%p3, %r67, 8191;
	@%p3 bra 	$L__BB3_56;
	mov.u32 	%r34, %tid.x;
	setp.ge.s32 	%p20, %r34, %r67;
	mov.f32 	%f522, 0f00000000;
	mov.u32 	%r397, %r34;
	@%p20 bra 	$L__BB3_41;
	mul.wide.u32 	%rd66, %r34, 4;
	add.s64 	%rd65, %rd16, %rd66;
	// begin inline asm
	ld.global.nc.u32 %r144, [%rd65];
	// end inline asm
	mov.b32 	%f522, %r144;
	add.s32 	%r397, %r34, 512;
$L__BB3_41:
	setp.ge.s32 	%p21, %r397, %r67;
	@%p21 bra 	$L__BB3_47;
	not.b32 	%r145, %r397;
	add.s32 	%r37, %r67, %r145;
	and.b32  	%r146, %r37, 1536;
	setp.eq.s32 	%p22, %r146, 1536;
	@%p22 bra 	$L__BB3_45;
	mul.wide.u32 	%rd67, %r397, 4;
	add.s64 	%rd131, %rd16, %rd67;
	shr.u32 	%r147, %r37, 9;
	add.s32 	%r148, %r147, 1;
	and.b32  	%r149, %r148, 3;
	neg.s32 	%r395, %r149;
$L__BB3_44:
	.pragma "nounroll";
	// begin inline asm
	ld.global.nc.u32 %r150, [%rd131];
	// end inline asm
	mov.b32 	%f173, %r150;
	add.f32 	%f522, %f522, %f173;
	add.s32 	%r397, %r397, 512;
	add.s64 	%rd131, %rd131, 2048;
	add.s32 	%r395, %r395, 1;
	setp.ne.s32 	%p23, %r395, 0;
	@%p23 bra 	$L__BB3_44;
$L__BB3_45:
	setp.lt.u32 	%p24, %r37, 1536;
	@%p24 bra 	$L__BB3_47;
$L__BB3_46:
	mul.wide.s32 	%rd73, %r397, 4;
	add.s64 	%rd69, %rd16, %rd73;
	// begin inline asm
	ld.global.nc.u32 %r151, [%rd69];
	// end inline asm
	mov.b32 	%f174, %r151;
	add.f32 	%f175, %f522, %f174;
	add.s64 	%rd70, %rd69, 2048;
	// begin inline asm
	ld.global.nc.u32 %r152, [%rd70];
	// end inline asm
	mov.b32 	%f176, %r152;
	add.f32 	%f177, %f175, %f176;
	add.s64 	%rd71, %rd69, 4096;
	// begin inline asm
	ld.global.nc.u32 %r153, [%rd71];
	// end inline asm
	mov.b32 	%f178, %r153;
	add.f32 	%f179, %f177, %f178;
	add.s64 	%rd72, %rd69, 6144;
	// begin inline asm
	ld.global.nc.u32 %r154, [%rd72];
	// end inline asm
	mov.b32 	%f180, %r154;
	add.f32 	%f522, %f179, %f180;
	add.s32 	%r397, %r397, 2048;
	setp.lt.s32 	%p25, %r397, %r67;
	@%p25 bra 	$L__BB3_46;
$L__BB3_47:
	setp.lt.s32 	%p26, %r67, 512;
	@%p26 bra 	$L__BB3_52;
	// begin inline asm
	mov.u32 %r193, %laneid;
	// end inline asm
	mov.b32 	%r195, %f522;
	mov.b32 	%r196, 1;
	mov.b32 	%r217, 31;
	mov.b32 	%r218, -1;
	// begin inline asm
	shfl.sync.down.b32 %r194, %r195, %r196, %r217, %r218;
	// end inline asm
	setp.gt.s32 	%p50, %r193, 30;
	mov.b32 	%f239, %r194;
	add.f32 	%f240, %f522, %f239;
	selp.f32 	%f241, %f522, %f240, %p50;
	mov.b32 	%r200, %f241;
	mov.b32 	%r201, 2;
	// begin inline asm
	shfl.sync.down.b32 %r199, %r200, %r201, %r217, %r218;
	// end inline asm
	setp.gt.s32 	%p51, %r193, 29;
	mov.b32 	%f242, %r199;
	add.f32 	%f243, %f241, %f242;
	selp.f32 	%f244, %f241, %f243, %p51;
	mov.b32 	%r205, %f244;
	mov.b32 	%r206, 4;
	// begin inline asm
	shfl.sync.down.b32 %r204, %r205, %r206, %r217, %r218;
	// end inline asm
	setp.gt.s32 	%p52, %r193, 27;
	mov.b32 	%f245, %r204;
	add.f32 	%f246, %f244, %f245;
	selp.f32 	%f247, %f244, %f246, %p52;
	mov.b32 	%r210, %f247;
	mov.b32 	%r211, 8;
	// begin inline asm
	shfl.sync.down.b32 %r209, %r210, %r211, %r217, %r218;
	// end inline asm
	setp.gt.s32 	%p53, %r193, 23;
	mov.b32 	%f248, %r209;
	add.f32 	%f249, %f247, %f248;
	selp.f32 	%f250, %f247, %f249, %p53;
	mov.b32 	%r215, %f250;
	mov.b32 	%r216, 16;
	// begin inline asm
	shfl.sync.down.b32 %r214, %r215, %r216, %r217, %r218;
	// end inline asm
	setp.gt.s32 	%p54, %r193, 15;
	mov.b32 	%f251, %r214;
	add.f32 	%f38, %f250, %f251;
	selp.f32 	%f530, %f250, %f38, %p54;
	setp.ne.s32 	%p55, %r193, 0;
	@%p55 bra 	$L__BB3_50;
	shr.u32 	%r219, %r34, 3;
	and.b32  	%r220, %r219, 124;
	mov.u32 	%r221, _ZZN3cub18CUB_300001_SM_10006detail6reduce28DeviceReduceSingleTileKernelINS2_10policy_hubIfjN4cuda3std3__44plusIfEEE10Policy1000EPfSC_iS9_ffNS7_10__identityEEEvT0_T1_T2_T3_T4_T6_E12temp_storage;
	add.s32 	%r222, %r221, %r220;
	st.shared.f32 	[%r222+16], %f38;
$L__BB3_50:
	bar.sync 	0;
	setp.ne.s32 	%p56, %r34, 0;
	@%p56 bra 	$L__BB3_72;
	ld.shared.f32 	%f252, [_ZZN3cub18CUB_300001_SM_10006detail6reduce28DeviceReduceSingleTileKernelINS2_10policy_hubIfjN4cuda3std3__44plusIfEEE10Policy1000EPfSC_iS9_ffNS7_10__identityEEEvT0_T1_T2_T3_T4_T6_E12temp_storage+20];
	add.f32 	%f253, %f530, %f252;
	ld.shared.f32 	%f254, [_ZZN3cub18CUB_300001_SM_10006detail6reduce28DeviceReduceSingleTileKernelINS2_10policy_hubIfjN4cuda3std3__44plusIfEEE10Policy1000EPfSC_iS9_ffNS7_10__identityEEEvT0_T1_T2_T3_T4_T6_E12temp_storage+24];
	add.f32 	%f255, %f253, %f254;
	ld.shared.f32 	%f256, [_ZZN3cub18CUB_300001_SM_10006detail6reduce28DeviceReduceSingleTileKernelINS2_10policy_hubIfjN4cuda3std3__44plusIfEEE10Policy1000EPfSC_iS9_ffNS7_10__identityEEEvT0_T1_T2_T3_T4_T6_E12temp_storage+28];
	add.f32 	%f257, %f255, %f256;
	ld.shared.f32 	%f258, [_ZZN3cub18CUB_300001_SM_10006detail6reduce28DeviceReduceSingleTileKernelINS2_10policy_hubIfjN4cuda3std3__44plusIfEEE10Policy1000EPfSC_iS9_ffNS7_10__identityEEEvT0_T1_T2_T3_T4_T6_E12temp_storage+32];
	add.f32 	%f259, %f257, %f258;
	ld.shared.f32 	%f260, [_ZZN3cub18CUB_300001_SM_10006detail6reduce28DeviceReduceSingleTileKernelINS2_10policy_hubIfjN4cuda3std3__44plusIfEEE10Policy1000EPfSC_iS9_ffNS7_10__identityEEEvT0_T1_T2_T3_T4_T6_E12temp_storage+36];
	add.f32 	%f261, %f259, %f260;
	ld.shared.f32 	%f262, [_ZZN3cub18CUB_300001_SM_10006detail6reduce28DeviceReduceSingleTileKernelINS2_10policy_hubIfjN4cuda3std3__44plusIfEEE10Policy1000EPfSC_iS9_ffNS7_10__identityEEEvT0_T1_T2_T3_T4_T6_E12temp_storage+40];
	add.f32 	%f263, %f261, %f262;
	ld.shared.f32 	%f264, [_ZZN3cub18CUB_300001_SM_10006detail6reduce28DeviceReduceSingleTileKernelINS2_10policy_hubIfjN4cuda3std3__44plusIfEEE10Policy1000EPfSC_iS9_ffNS7_10__identityEEEvT0_T1_T2_T3_T4_T6_E12temp_storage+44];
	add.f32 	%f265, %f263, %f264;
	ld.shared.f32 	%f266, [_ZZN3cub18CUB_300001_SM_10006detail6reduce28DeviceReduceSingleTileKernelINS2_10policy_hubIfjN4cuda3std3__44plusIfEEE10Policy1000EPfSC_iS9_ffNS7_10__identityEEEvT0_T1_T2_T3_T4_T6_E12temp_storage+48];
	add.f32 	%f267, %f265, %f266;
	ld.shared.f32 	%f268, [_ZZN3cub18CUB_300001_SM_10006detail6reduce28DeviceReduceSingleTileKernelINS2_10policy_hubIfjN4cuda3std3__44plusIfEEE10Policy1000EPfSC_iS9_ffNS7_10__identityEEEvT0_T1_T2_T3_T4_T6_E12temp_storage+52];
	add.f32 	%f269, %f267, %f268;
	ld.shared.f32 	%f270, [_ZZN3cub18CUB_300001_SM_10006detail6reduce28DeviceReduceSingleTileKernelINS2_10policy_hubIfjN4cuda3std3__44plusIfEEE10Policy1000EPfSC_iS9_ffNS7_10__identityEEEvT0_T1_T2_T3_T4_T6_E12temp_storage+56];
	add.f32 	%f271, %f269, %f270;
	ld.shared.f32 	%f272, [_ZZN3cub18CUB_300001_SM_10006detail6reduce28DeviceReduceSingleTileKernelINS2_10policy_hubIfjN4cuda3std3__44plusIfEEE10Policy1000EPfSC_iS9_ffNS7_10__identityEEEvT0_T1_T2_T3_T4_T6_E12temp_storage+60];
	add.f32 	%f273, %f271, %f272;
	ld.shared.f32 	%f274, [_ZZN3cub18CUB_300001_SM_10006detail6reduce28DeviceReduceSingleTileKernelINS2_10policy_hubIfjN4cuda3std3__44plusIfEEE10Policy1000EPfSC_iS9_ffNS7_10__identityEEEvT0_T1_T2_T3_T4_T6_E12temp_storage+64];
	add.f32 	%f275, %f273, %f274;
	ld.shared.f32 	%f276, [_ZZN3cub18CUB_300001_SM_10006detail6reduce28DeviceReduceSingleTileKernelINS2_10policy_hubIfjN4cuda3std3__44plusIfEEE10Policy1000EPfSC_iS9_ffNS7_10__identityEEEvT0_T1_T2_T3_T4_T6_E12temp_storage+68];
	add.f32 	%f277, %f275, %f276;
	ld.shared.f32 	%f278, [_ZZN3cub18CUB_300001_SM_10006detail6reduce28DeviceReduceSingleTileKernelINS2_10policy_hubIfjN4cuda3std3__44plusIfEEE10Policy1000EPfSC_iS9_ffNS7_10__identityEEEvT0_T1_T2_T3_T4_T6_E12temp_storage+72];
	add.f32 	%f279, %f277, %f278;
	ld.shared.f32 	%f280, [_ZZN3cub18CUB_300001_SM_10006detail6reduce28DeviceReduceSingleTileKernelINS2_10policy_hubIfjN4cuda3std3__44plusIfEEE10Policy1000EPfSC_iS9_ffNS7_10__identityEEEvT0_T1_T2_T3_T4_T6_E12temp_storage+76];
	add.f32 	%f530, %f279, %f280;
	bra.uni 	$L__BB3_72;
$L__BB3_52:
	// begin inline asm
	mov.u32 %r155, %laneid;
	// end inline asm
	and.b32  	%r181, %r34, 992;
	add.s32 	%r182, %r181, 32;
	setp.gt.s32 	%p27, %r182, %r67;
	not.b32 	%r183, %r181;
	add.s32 	%r184, %r67, %r183;
	selp.b32 	%r179, %r184, 31, %p27;
	mov.b32 	%r157, %f522;
	mov.b32 	%r158, 1;
	mov.b32 	%r180, -1;
	// begin inline asm
	shfl.sync.down.b32 %r156, %r157, %r158, %r179, %r180;
	// end inline asm
	setp.lt.s32 	%p28, %r155, %r179;
	mov.b32 	%f181, %r156;
	add.f32 	%f182, %f522, %f181;
	selp.f32 	%f183, %f182, %f522, %p28;
	mov.b32 	%r162, %f183;
	mov.b32 	%r163, 2;
	// begin inline asm
	shfl.sync.down.b32 %r161, %r162, %r163, %r179, %r180;
	// end inline asm
	add.s32 	%r185, %r155, 2;
	setp.gt.s32 	%p29, %r185, %r179;
	mov.b32 	%f184, %r161;
	add.f32 	%f185, %f183, %f184;
	selp.f32 	%f186, %f183, %f185, %p29;
	mov.b32 	%r167, %f186;
	mov.b32 	%r168, 4;
	// begin inline asm
	shfl.sync.down.b32 %r166, %r167, %r168, %r179, %r180;
	// end inline asm
	add.s32 	%r186, %r155, 4;
	setp.gt.s32 	%p30, %r186, %r179;
	mov.b32 	%f187, %r166;
	add.f32 	%f188, %f186, %f187;
	selp.f32 	%f189, %f186, %f188, %p30;
	mov.b32 	%r172, %f189;
	mov.b32 	%r173, 8;
	// begin inline asm
	shfl.sync.down.b32 %r171, %r172, %r173, %r179, %r180;
	// end inline asm
	add.s32 	%r187, %r155, 8;
	setp.gt.s32 	%p31, %r187, %r179;
	mov.b32 	%f190, %r171;
	add.f32 	%f191, %f189, %f190;
	selp.f32 	%f192, %f189, %f191, %p31;
	mov.b32 	%r177, %f192;
	mov.b32 	%r178, 16;
	// begin inline asm
	shfl.sync.down.b32 %r176, %r177, %r178, %r179, %r180;
	// end inline asm
	add.s32 	%r188, %r155, 16;
	setp.gt.s32 	%p32, %r188, %r179;
	mov.b32 	%f193, %r176;
	add.f32 	%f194, %f192, %f193;
	selp.f32 	%f530, %f192, %f194, %p32;
	setp.ne.s32 	%p33, %r155, 0;
	@%p33 bra 	$L__BB3_54;
	shr.u32 	%r189, %r34, 3;
	and.b32  	%r190, %r189, 124;
	mov.u32 	%r191, _ZZN3cub18CUB_300001_SM_10006detail6reduce28DeviceReduceSingleTileKernelINS2_10policy_hubIfjN4cuda3std3__44plusIfEEE10Policy1000EPfSC_iS9_ffNS7_10__identityEEEvT0_T1_T2_T3_T4_T6_E12temp_storage;
	add.s32 	%r192, %r191, %r190;
	st.shared.f32 	[%r192+16], %f530;
$L__BB3_54:
	bar.sync 	0;
	setp.ne.s32 	%p34, %r34, 0;
	@%p34 bra 	$L__BB3_72;
	setp.gt.s32 	%p35, %r67, 32;
	ld.shared.f32 	%f195, [_ZZN3cub18CUB_300001_SM_10006detail6reduce28DeviceReduceSingleTileKernelINS2_10policy_hubIfjN4cuda3std3__44plusIfEEE10Policy1000EPfSC_iS9_ffNS7_10__identityEEEvT0_T1_T2_T3_T4_T6_E12temp_storage+20];
	add.f32 	%f196, %f530, %f195;
	selp.f32 	%f197, %f196, %f530, %p35;
	setp.gt.s32 	%p36, %r67, 64;
	ld.shared.f32 	%f198, [_ZZN3cub18CUB_300001_SM_10006detail6reduce28DeviceReduceSingleTileKernelINS2_10policy_hubIfjN4cuda3std3__44plusIfEEE10Policy1000EPfSC_iS9_ffNS7_10__identityEEEvT0_T1_T2_T3_T4_T6_E12temp_storage+24];
	add.f32 	%f199, %f198, %f197;
	selp.f32 	%f200, %f199, %f197, %p36;
	setp.gt.s32 	%p37, %r67, 96;
	ld.shared.f32 	%f201, [_ZZN3cub18CUB_300001_SM_10006detail6reduce28DeviceReduceSingleTileKernelINS2_10policy_hubIfjN4cuda3std3__44plusIfEEE10Policy1000EPfSC_iS9_ffNS7_10__identityEEEvT0_T1_T2_T3_T4_T6_E12temp_storage+28];
	add.f32 	%f202, %f201, %f200;
	selp.f32 	%f203, %f202, %f200, %p37;
	setp.gt.s32 	%p38, %r67, 128;
	ld.shared.f32 	%f204, [_ZZN3cub18CUB_300001_SM_10006detail6reduce28DeviceReduceSingleTileKernelINS2_10policy_hubIfjN4cuda3std3__44plusIfEEE10Policy1000EPfSC_iS9_ffNS7_10__identityEEEvT0_T1_T2_T3_T4_T6_E12temp_storage+32];
	add.f32 	%f205, %f204, %f203;
	selp.f32 	%f206, %f205, %f203, %p38;
	setp.gt.s32 	%p39, %r67, 160;
	ld.shared.f32 	%f207, [_ZZN3cub18CUB_300001_SM_10006detail6reduce28DeviceReduceSingleTileKernelINS2_10policy_hubIfjN4cuda3std3__44plusIfEEE10Policy1000EPfSC_iS9_ffNS7_10__identityEEEvT0_T1_T2_T3_T4_T6_E12temp_storage+36];
	add.f32 	%f208, %f207, %f206;
	selp.f32 	%f209, %f208, %f206, %p39;
	setp.gt.s32 	%p40, %r67, 192;
	ld.shared.f32 	%f210, [_ZZN3cub18CUB_300001_SM_10006detail6reduce28DeviceReduceSingleTileKernelINS2_10policy_hubIfjN4cuda3std3__44plusIfEEE10Policy1000EPfSC_iS9_ffNS7_10__identityEEEvT0_T1_T2_T3_T4_T6_E12temp_storage+40];
	add.f32 	%f211, %f210, %f209;
	selp.f32 	%f212, %f211, %f209, %p40;
	setp.gt.s32 	%p41, %r67, 224;
	ld.shared.f32 	%f213, [_ZZN3cub18CUB_300001_SM_10006detail6reduce28DeviceReduceSingleTileKernelINS2_10policy_hubIfjN4cuda3std3__44plusIfEEE10Policy1000EPfSC_iS9_ffNS7_10__identityEEEvT0_T1_T2_T3_T4_T6_E12temp_storage+44];
	add.f32 	%f214, %f213, %f212;
	selp.f32 	%f215, %f214, %f212, %p41;
	setp.gt.s32 	%p42, %r67, 256;
	ld.shared.f32 	%f216, [_ZZN3cub18CUB_300001_SM_10006detail6reduce28DeviceReduceSingleTileKernelINS2_10policy_hubIfjN4cuda3std3__44plusIfEEE10Policy1000EPfSC_iS9_ffNS7_10__identityEEEvT0_T1_T2_T3_T4_T6_E12temp_storage+48];
	add.f32 	%f217, %f216, %f215;
	selp.f32 	%f218, %f217, %f215, %p42;
	setp.gt.s32 	%p43, %r67, 288;
	ld.shared.f32 	%f219, [_ZZN3cub18CUB_300001_SM_10006detail6reduce28DeviceReduceSingleTileKernelINS2_10policy_hubIfjN4cuda3std3__44plusIfEEE10Policy1000EPfSC_iS9_ffNS7_10__identityEEEvT0_T1_T2_T3_T4_T6_E12temp_storage+52];
	add.f32 	%f220, %f219, %f218;
	selp.f32 	%f221, %f220, %f218, %p43;
	setp.gt.s32 	%p44, %r67, 320;
	ld.shared.f32 	%f222, [_ZZN3cub18CUB_300001_SM_10006detail6reduce28DeviceReduceSingleTileKernelINS2_10policy_hubIfjN4cuda3std3__44plusIfEEE10Policy1000EPfSC_iS9_ffNS7_10__identityEEEvT0_T1_T2_T3_T4_T6_E12temp_storage+56];
	add.f32 	%f223, %f222, %f221;
	selp.f32 	%f224, %f223, %f221, %p44;
	setp.gt.s32 	%p45, %r67, 352;
	ld.shared.f32 	%f225, [_ZZN3cub18CUB_300001_SM_10006detail6reduce28DeviceReduceSingleTileKernelINS2_10policy_hubIfjN4cuda3std3__44plusIfEEE10Policy1000EPfSC_iS9_ffNS7_10__identityEEEvT0_T1_T2_T3_T4_T6_E12temp_storage+60];
	add.f32 	%f226, %f225, %f224;
	selp.f32 	%f227, %f226, %f224, %p45;
	setp.gt.s32 	%p46, %r67, 384;
	ld.shared.f32 	%f228, [_ZZN3cub18CUB_300001_SM_10006detail6reduce28DeviceReduceSingleTileKernelINS2_10policy_hubIfjN4cuda3std3__44plusIfEEE10Policy1000EPfSC_iS9_ffNS7_10__identityEEEvT0_T1_T2_T3_T4_T6_E12temp_storage+64];
	add.f32 	%f229, %f228, %f227;
	selp.f32 	%f230, %f229, %f227, %p46;
	setp.gt.s32 	%p47, %r67, 416;
	ld.shared.f32 	%f231, [_ZZN3cub18CUB_300001_SM_10006detail6reduce28DeviceReduceSingleTileKernelINS2_10policy_hubIfjN4cuda3std3__44plusIfEEE10Policy1000EPfSC_iS9_ffNS7_10__identityEEEvT0_T1_T2_T3_T4_T6_E12temp_storage+68];
	add.f32 	%f232, %f231, %f230;
	selp.f32 	%f233, %f232, %f230, %p47;
	setp.gt.s32 	%p48, %r67, 448;
	ld.shared.f32 	%f234, [_ZZN3cub18CUB_300001_SM_10006detail6reduce28DeviceReduceSingleTileKernelINS2_10policy_hubIfjN4cuda3std3__44plusIfEEE10Policy1000EPfSC_iS9_ffNS7_10__identityEEEvT0_T1_T2_T3_T4_T6_E12temp_storage+72];
	add.f32 	%f235, %f234, %f233;
	selp.f32 	%f236, %f235, %f233, %p48;
	setp.gt.s32 	%p49, %r67, 480;
	ld.shared.f32 	%f237, [_ZZN3cub18CUB_300001_SM_10006detail6reduce28DeviceReduceSingleTileKernelINS2_10policy_hubIfjN4cuda3std3__44plusIfEEE10Policy1000EPfSC_iS9_ffNS7_10__identityEEEvT0_T1_T2_T3_T4_T6_E12temp_storage+76];
	add.f32 	%f238, %f237, %f236;
	selp.f32 	%f530, %f238, %f236, %p49;
	bra.uni 	$L__BB3_72;
$L__BB3_56:
	mov.u32 	%r46, %tid.x;
	mul.wide.u32 	%rd35, %r46, 4;
	add.s64 	%rd19, %rd16, %rd35;
	// begin inline asm
	ld.global.nc.u32 %r68, [%rd19];
	// end inline asm
	mov.b32 	%f59, %r68;
	add.s64 	%rd20, %rd19, 2048;
	// begin inline asm
	ld.global.nc.u32 %r69, [%rd20];
	// end inline asm
	mov.b32 	%f60, %r69;
	add.s64 	%rd21, %rd19, 4096;
	// begin inline asm
	ld.global.nc.u32 %r70, [%rd21];
	// end inline asm
	mov.b32 	%f61, %r70;
	add.s64 	%rd22, %rd19, 6144;
	// begin inline asm
	ld.global.nc.u32 %r71, [%rd22];
	// end inline asm
	mov.b32 	%f62, %r71;
	add.s64 	%rd23, %rd19, 8192;
	// begin inline asm
	ld.global.nc.u32 %r72, [%rd23];
	// end inline asm
	mov.b32 	%f63, %r72;
	add.s64 	%rd24, %rd19, 10240;
	// begin inline asm
	ld.global.nc.u32 %r73, [%rd24];
	// end inline asm
	mov.b32 	%f64, %r73;
	add.s64 	%rd25, %rd19, 12288;
	// begin inline asm
	ld.global.nc.u32 %r74, [%rd25];
	// end inline asm
	mov.b32 	%f65, %r74;
	add.s64 	%rd26, %rd19, 14336;
	// begin inline asm
	ld.global.nc.u32 %r75, [%rd26];
	// end inline asm
	mov.b32 	%f66, %r75;
	add.s64 	%rd27, %rd19, 16384;
	// begin inline asm
	ld.global.nc.u32 %r76, [%rd27];
	// end inline asm
	mov.b32 	%f67, %r76;
	add.s64 	%rd28, %rd19, 18432;
	// begin inline asm
	ld.global.nc.u32 %r77, [%rd28];
	// end inline asm
	mov.b32 	%f68, %r77;
	add.s64 	%rd29, %rd19, 20480;
	// begin inline asm
	ld.global.nc.u32 %r78, [%rd29];
	// end inline asm
	mov.b32 	%f69, %r78;
	add.s64 	%rd30, %rd19, 22528;
	// begin inline asm
	ld.global.nc.u32 %r79, [%rd30];
	// end inline asm
	mov.b32 	%f70, %r79;
	add.s64 	%rd31, %rd19, 24576;
	// begin inline asm
	ld.global.nc.u32 %r80, [%rd31];
	// end inline asm
	mov.b32 	%f71, %r80;
	add.s64 	%rd32, %rd19, 26624;
	// begin inline asm
	ld.global.nc.u32 %r81, [%rd32];
	// end inline asm
	mov.b32 	%f72, %r81;
	add.s64 	%rd33, %rd19, 28672;
	// begin inline asm
	ld.global.nc.u32 %r82, [%rd33];
	// end inline asm
	mov.b32 	%f73, %r82;
	add.s64 	%rd34, %rd19, 30720;
	// begin inline asm
	ld.global.nc.u32 %r83, [%rd34];
	// end inline asm
	mov.b32 	%f74, %r83;
	add.f32 	%f75, %f59, %f60;
	add.f32 	%f76, %f61, %f62;
	add.f32 	%f77, %f63, %f64;
	add.f32 	%f78, %f65, %f66;
	add.f32 	%f79, %f67, %f68;
	add.f32 	%f80, %f69, %f70;
	add.f32 	%f81, %f71, %f72;
	add.f32 	%f82, %f73, %f74;
	add.f32 	%f83, %f75, %f76;
	add.f32 	%f84, %f77, %f78;
	add.f32 	%f85, %f79, %f80;
	add.f32 	%f86, %f81, %f82;
	add.f32 	%f87, %f83, %f84;
	add.f32 	%f88, %f85, %f86;
	add.f32 	%f529, %f87, %f88;
	setp.lt.u32 	%p4, %r67, 16384;
	mov.b32 	%r400, 8192;
	@%p4 bra 	$L__BB3_60;
	add.s32 	%r47, %r67, -8192;
	mov.b32 	%r400, 8192;
$L__BB3_58:
	mul.wide.s32 	%rd52, %r400, 4;
	add.s64 	%rd36, %rd19, %rd52;
	// begin inline asm
	ld.global.nc.u32 %r86, [%rd36];
	// end inline asm
	mov.b32 	%f89, %r86;
	add.s64 	%rd37, %rd36, 2048;
	// begin inline asm
	ld.global.nc.u32 %r87, [%rd37];
	// end inline asm
	mov.b32 	%f90, %r87;
	add.s64 	%rd38, %rd36, 4096;
	// begin inline asm
	ld.global.nc.u32 %r88, [%rd38];
	// end inline asm
	mov.b32 	%f91, %r88;
	add.s64 	%rd39, %rd36, 6144;
	// begin inline asm
	ld.global.nc.u32 %r89, [%rd39];
	// end inline asm
	mov.b32 	%f92, %r89;
	add.s64 	%rd40, %rd36, 8192;
	// begin inline asm
	ld.global.nc.u32 %r90, [%rd40];
	// end inline asm
	mov.b32 	%f93, %r90;
	add.s64 	%rd41, %rd36, 10240;
	// begin inline asm
	ld.global.nc.u32 %r91, [%rd41];
	// end inline asm
	mov.b32 	%f94, %r91;
	add.s64 	%rd42, %rd36, 12288;
	// begin inline asm
	ld.global.nc.u32 %r92, [%rd42];
	// end inline asm
	mov.b32 	%f95, %r92;
	add.s64 	%rd43, %rd36, 14336;
	// begin inline asm
	ld.global.nc.u32 %r93, [%rd43];
	// end inline asm
	mov.b32 	%f96, %r93;
	add.s64 	%rd44, %rd36, 16384;
	// begin inline asm
	ld.global.nc.u32 %r94, [%rd44];
	// end inline asm
	mov.b32 	%f97, %r94;
	add.s64 	%rd45, %rd36, 18432;
	// begin inline asm
	ld.global.nc.u32 %r95, [%rd45];
	// end inline asm
	mov.b32 	%f98, %r95;
	add.s64 	%rd46, %rd36, 20480;
	// begin inline asm
	ld.global.nc.u32 %r96, [%rd46];
	// end inline asm
	mov.b32 	%f99, %r96;
	add.s64 	%rd47, %rd36, 22528;
	// begin inline asm
	ld.global.nc.u32 %r97, [%rd47];
	// end inline asm
	mov.b32 	%f100, %r97;
	add.s64 	%rd48, %rd36, 24576;
	// begin inline asm
	ld.global.nc.u32 %r98, [%rd48];
	// end inline asm
	mov.b32 	%f101, %r98;
	add.s64 	%rd49, %rd36, 26624;
	// begin inline asm
	ld.global.nc.u32 %r99, [%rd49];
	// end inline asm
	mov.b32 	%f102, %r99;
	add.s64 	%rd50, %rd36, 28672;
	// begin inline asm
	ld.global.nc.u32 %r100, [%rd50];
	// end inline asm
	mov.b32 	%f103, %r100;
	add.s64 	%rd51, %rd36, 30720;
	// begin inline asm
	ld.global.nc.u32 %r101, [%rd51];
	// end inline asm
	mov.b32 	%f104, %r101;
	add.f32 	%f105, %f529, %f89;
	add.f32 	%f106, %f90, %f91;
	add.f32 	%f107, %f92, %f93;
	add.f32 	%f108, %f94, %f95;
	add.f32 	%f109, %f96, %f97;
	add.f32 	%f110, %f98, %f99;
	add.f32 	%f111, %f100, %f101;
	add.f32 	%f112, %f102, %f103;
	add.f32 	%f113, %f105, %f106;
	add.f32 	%f114, %f107, %f108;
	add.f32 	%f115, %f109, %f110;
	add.f32 	%f116, %f111, %f112;
	add.f32 	%f117, %f113, %f114;
	add.f32 	%f118, %f115, %f116;
	add.f32 	%f119, %f117, %f118;
	add.f32 	%f529, %f119, %f104;
	sub.s32 	%r102, %r67, %r400;
	setp.lt.s32 	%p5, %r102, 8192;
	@%p5 bra 	$L__BB3_68;
	add.s32 	%r400, %r400, 8192;
	setp.le.s32 	%p6, %r400, %r47;
	@%p6 bra 	$L__BB3_58;
$L__BB3_60:
	setp.le.s32 	%p7, %r67, %r400;
	@%p7 bra 	$L__BB3_68;
	sub.s32 	%r51, %r67, %r400;
	setp.ge.s32 	%p8, %r46, %r51;
	@%p8 bra 	$L__BB3_68;
	not.b32 	%r103, %r46;
	add.s32 	%r104, %r67, %r103;
	sub.s32 	%r52, %r104, %r400;
	and.b32  	%r105, %r52, 1536;
	setp.eq.s32 	%p9, %r105, 1536;
	mov.u32 	%r404, %r46;
	@%p9 bra 	$L__BB3_65;
	add.s32 	%r402, %r46, %r400;
	shr.u32 	%r106, %r52, 9;
	add.s32 	%r107, %r106, 1;
	and.b32  	%r108, %r107, 3;
	neg.s32 	%r401, %r108;
	mov.u32 	%r404, %r46;
$L__BB3_64:
	.pragma "nounroll";
	mul.wide.u32 	%rd54, %r402, 4;
	add.s64 	%rd53, %rd16, %rd54;
	// begin inline asm
	ld.global.nc.u32 %r109, [%rd53];
	// end inline asm
	mov.b32 	%f121, %r109;
	add.f32 	%f529, %f529, %f121;
	add.s32 	%r404, %r404, 512;
	add.s32 	%r402, %r402, 512;
	add.s32 	%r401, %r401, 1;
	setp.ne.s32 	%p10, %r401, 0;
	@%p10 bra 	$L__BB3_64;
$L__BB3_65:
	setp.lt.u32 	%p11, %r52, 1536;
	@%p11 bra 	$L__BB3_68;
	cvt.u64.u32 	%rd55, %r404;
	cvt.u64.u32 	%rd56, %r400;
	add.s64 	%rd57, %rd55, %rd56;
	shl.b64 	%rd58, %rd57, 2;
	add.s64 	%rd59, %rd58, %rd16;
	add.s64 	%rd132, %rd59, 4096;
	add.s32 	%r405, %r404, %r400;
$L__BB3_67:
	mul.wide.u32 	%rd64, %r405, 4;
	add.s64 	%rd60, %rd16, %rd64;
	// begin inline asm
	ld.global.nc.u32 %r110, [%rd60];
	// end inline asm
	mov.b32 	%f122, %r110;
	add.f32 	%f123, %f529, %f122;
	add.s64 	%rd61, %rd132, -2048;
	// begin inline asm
	ld.global.nc.u32 %r111, [%rd61];
	// end inline asm
	mov.b32 	%f124, %r111;
	add.f32 	%f125, %f123, %f124;
	// begin inline asm
	ld.global.nc.u32 %r112, [%rd132];
	// end inline asm
	mov.b32 	%f126, %r112;
	add.f32 	%f127, %f125, %f126;
	add.s64 	%rd63, %rd132, 2048;
	// begin inline asm
	ld.global.nc.u32 %r113, [%rd63];
	// end inline asm
	mov.b32 	%f128, %r113;
	add.f32 	%f529, %f127, %f128;
	add.s32 	%r404, %r404, 2048;
	add.s64 	%rd132, %rd132, 8192;
	add.s32 	%r405, %r405, 2048;
	setp.lt.s32 	%p12, %r404, %r51;
	@%p12 bra 	$L__BB3_67;
$L__BB3_68:
	// begin inline asm
	mov.u32 %r114, %laneid;
	// end inline asm
	mov.b32 	%r116, %f529;
	mov.b32 	%r117, 1;
	mov.b32 	%r138, 31;
	mov.b32 	%r139, -1;
	// begin inline asm
	shfl.sync.down.b32 %r115, %r116, %r117, %r138, %r139;
	// end inline asm
	setp.gt.s32 	%p13, %r114, 30;
	mov.b32 	%f129, %r115;
	add.f32 	%f130, %f529, %f129;
	selp.f32 	%f131, %f529, %f130, %p13;
	mov.b32 	%r121, %f131;
	mov.b32 	%r122, 2;
	// begin inline asm
	shfl.sync.down.b32 %r120, %r121, %r122, %r138, %r139;
	// end inline asm
	setp.gt.s32 	%p14, %r114, 29;
	mov.b32 	%f132, %r120;
	add.f32 	%f133, %f131, %f132;
	selp.f32 	%f134, %f131, %f133, %p14;
	mov.b32 	%r126, %f134;
	mov.b32 	%r127, 4;
	// begin inline asm
	shfl.sync.down.b32 %r125, %r126, %r127, %r138, %r139;
	// end inline asm
	setp.gt.s32 	%p15, %r114, 27;
	mov.b32 	%f135, %r125;
	add.f32 	%f136, %f134, %f135;
	selp.f32 	%f137, %f134, %f136, %p15;
	mov.b32 	%r131, %f137;
	mov.b32 	%r132, 8;
	// begin inline asm
	shfl.sync.down.b32 %r130, %r131, %r132, %r138, %r139;
	// end inline asm
	setp.gt.s32 	%p16, %r114, 23;
	mov.b32 	%f138, %r130;
	add.f32 	%f139, %f137, %f138;
	selp.f32 	%f140, %f137, %f139, %p16;
	mov.b32 	%r136, %f140;
	mov.b32 	%r137, 16;
	// begin inline asm
	shfl.sync.down.b32 %r135, %r136, %r137, %r138, %r139;
	// end inline asm
	setp.gt.s32 	%p17, %r114, 15;
	mov.b32 	%f141, %r135;
	add.f32 	%f54, %f140, %f141;
	selp.f32 	%f530, %f140, %f54, %p17;
	setp.ne.s32 	%p18, %r114, 0;
	@%p18 bra 	$L__BB3_70;
	shr.u32 	%r140, %r46, 3;
	and.b32  	%r141, %r140, 124;
	mov.u32 	%r142, _ZZN3cub18CUB_300001_SM_10006detail6reduce28DeviceReduceSingleTileKernelINS2_10policy_hubIfjN4cuda3std3__44plusIfEEE10Policy1000EPfSC_iS9_ffNS7_10__identityEEEvT0_T1_T2_T3_T4_T6_E12temp_storage;
	add.s32 	%r143, %r142, %r141;
	st.shared.f32 	[%r143+16], %f54;
$L__BB3_70:
	bar.sync 	0;
	setp.ne.s32 	%p19, %r46, 0;
	@%p19 bra 	$L__BB3_72;
	ld.shared.f32 	%f142, [_ZZN3cub18CUB_300001_SM_10006detail6reduce28DeviceReduceSingleTileKernelINS2_10policy_hubIfjN4cuda3std3__44plusIfEEE10Policy1000EPfSC_iS9_ffNS7_10__identityEEEvT0_T1_T2_T3_T4_T6_E12temp_storage+20];
	add.f32 	%f143, %f530, %f142;
	ld.shared.f32 	%f144, [_ZZN3cub18CUB_300001_SM_10006detail6reduce28DeviceReduceSingleTileKernelINS2_10policy_hubIfjN4cuda3std3__44plusIfEEE10Policy1000EPfSC_iS9_ffNS7_10__identityEEEvT0_T1_T2_T3_T4_T6_E12temp_storage+24];
	add.f32 	%f145, %f143, %f144;
	ld.shared.f32 	%f146, [_ZZN3cub18CUB_300001_SM_10006detail6reduce28DeviceReduceSingleTileKernelINS2_10policy_hubIfjN4cuda3std3__44plusIfEEE10Policy1000EPfSC_iS9_ffNS7_10__identityEEEvT0_T1_T2_T3_T4_T6_E12temp_storage+28];
	add.f32 	%f147, %f145, %f146;
	ld.shared.f32 	%f148, [_ZZN3cub18CUB_300001_SM_10006detail6reduce28DeviceReduceSingleTileKernelINS2_10policy_hubIfjN4cuda3std3__44plusIfEEE10Policy1000EPfSC_iS9_ffNS7_10__identityEEEvT0_T1_T2_T3_T4_T6_E12temp_storage+32];
	add.f32 	%f149, %f147, %f148;
	ld.shared.f32 	%f150, [_ZZN3cub18CUB_300001_SM_10006detail6reduce28DeviceReduceSingleTileKernelINS2_10policy_hubIfjN4cuda3std3__44plusIfEEE10Policy1000EPfSC_iS9_ffNS7_10__identityEEEvT0_T1_T2_T3_T4_T6_E12temp_storage+36];
	add.f32 	%f151, %f149, %f150;
	ld.shared.f32 	%f152, [_ZZN3cub18CUB_300001_SM_10006detail6reduce28DeviceReduceSingleTileKernelINS2_10policy_hubIfjN4cuda3std3__44plusIfEEE10Policy1000EPfSC_iS9_ffNS7_10__identityEEEvT0_T1_T2_T3_T4_T6_E12temp_storage+40];
	add.f32 	%f153, %f151, %f152;
	ld.shared.f32 	%f154, [_ZZN3cub18CUB_300001_SM_10006detail6reduce28DeviceReduceSingleTileKernelINS2_10policy_hubIfjN4cuda3std3__44plusIfEEE10Policy1000EPfSC_iS9_ffNS7_10__identityEEEvT0_T1_T2_T3_T4_T6_E12temp_storage+44];
	add.f32 	%f155, %f153, %f154;
	ld.shared.f32 	%f156, [_ZZN3cub18CUB_300001_SM_10006detail6reduce28DeviceReduceSingleTileKernelINS2_10policy_hubIfjN4cuda3std3__44plusIfEEE10Policy1000EPfSC_iS9_ffNS7_10__identityEEEvT0_T1_T2_T3_T4_T6_E12temp_storage+48];
	add.f32 	%f157, %f155, %f156;
	ld.shared.f32 	%f158, [_ZZN3cub18CUB_300001_SM_10006detail6reduce28DeviceReduceSingleTileKernelINS2_10policy_hubIfjN4cuda3std3__44plusIfEEE10Policy1000EPfSC_iS9_ffNS7_10__identityEEEvT0_T1_T2_T3_T4_T6_E12temp_storage+52];
	add.f32 	%f159, %f157, %f158;
	ld.shared.f32 	%f160, [_ZZN3cub18CUB_300001_SM_10006detail6reduce28DeviceReduceSingleTileKernelINS2_10policy_hubIfjN4cuda3std3__44plusIfEEE10Policy1000EPfSC_iS9_ffNS7_10__identityEEEvT0_T1_T2_T3_T4_T6_E12temp_storage+56];
	add.f32 	%f161, %f159, %f160;
	ld.shared.f32 	%f162, [_ZZN3cub18CUB_300001_SM_10006detail6reduce28DeviceReduceSingleTileKernelINS2_10policy_hubIfjN4cuda3std3__44plusIfEEE10Policy1000EPfSC_iS9_ffNS7_10__identityEEEvT0_T1_T2_T3_T4_T6_E12temp_storage+60];
	add.f32 	%f163, %f161, %f162;
	ld.shared.f32 	%f164, [_ZZN3cub18CUB_300001_SM_10006detail6reduce28DeviceReduceSingleTileKernelINS2_10policy_hubIfjN4cuda3std3__44plusIfEEE10Policy1000EPfSC_iS9_ffNS7_10__identityEEEvT0_T1_T2_T3_T4_T6_E12temp_storage+64];
	add.f32 	%f165, %f163, %f164;
	ld.shared.f32 	%f166, [_ZZN3cub18CUB_300001_SM_10006detail6reduce28DeviceReduceSingleTileKernelINS2_10policy_hubIfjN4cuda3std3__44plusIfEEE10Policy1000EPfSC_iS9_ffNS7_10__identityEEEvT0_T1_T2_T3_T4_T6_E12temp_storage+68];
	add.f32 	%f167, %f165, %f166;
	ld.shared.f32 	%f168, [_ZZN3cub18CUB_300001_SM_10006detail6reduce28DeviceReduceSingleTileKernelINS2_10policy_hubIfjN4cuda3std3__44plusIfEEE10Policy1000EPfSC_iS9_ffNS7_10__identityEEEvT0_T1_T2_T3_T4_T6_E12temp_storage+72];
	add.f32 	%f169, %f167, %f168;
	ld.shared.f32 	%f170, [_ZZN3cub18CUB_300001_SM_10006detail6reduce28DeviceReduceSingleTileKernelINS2_10policy_hubIfjN4cuda3std3__44plusIfEEE10Policy1000EPfSC_iS9_ffNS7_10__identityEEEvT0_T1_T2_T3_T4_T6_E12temp_storage+76];
	add.f32 	%f530, %f169, %f170;
$L__BB3_72:
	mov.u32 	%r379, %tid.x;
	setp.ne.s32 	%p111, %r379, 0;
	@%p111 bra 	$L__BB3_74;
	add.f32 	%f503, %f58, %f530;
	st.global.f32 	[%rd1], %f503;
$L__BB3_74:
	ret;

}
	// .globl	_ZN3cub18CUB_300001_SM_10006detail6reduce28DeviceReduceSingleTileKernelINS2_10policy_hubIfyN4cuda3std3__44plusIfEEE10Policy1000EN6thrust24THRUST_300001_SM_1000_NS10device_ptrIfEEPfyS9_ff11mean_squareIfEEEvT0_T1_T2_T3_T4_T6_
.visible .entry _ZN3cub18CUB_300001_SM_10006detail6reduce28DeviceReduceSingleTileKernelINS2_10policy_hubIfyN4cuda3std3__44plusIfEEE10Policy1000EN6thrust24THRUST_300001_SM_1000_NS10device_ptrIfEEPfyS9_ff11mean_squareIfEEEvT0_T1_T2_T3_T4_T6_(
	.param .align 8 .b8 _ZN3cub18CUB_300001_SM_10006detail6reduce28DeviceReduceSingleTileKernelINS2_10policy_hubIfyN4cuda3std3__44plusIfEEE10Policy1000EN6thrust24THRUST_300001_SM_1000_NS10device_ptrIfEEPfyS9_ff11mean_squareIfEEEvT0_T1_T2_T3_T4_T6__param_0[8],
	.param .u64 .ptr .align 1 _ZN3cub18CUB_300001_SM_10006detail6reduce28DeviceReduceSingleTileKernelINS2_10policy_hubIfyN4cuda3std3__44plusIfEEE10Policy1000EN6thrust24THRUST_300001_SM_1000_NS10device_ptrIfEEPfyS9_ff11mean_squareIfEEEvT0_T1_T2_T3_T4_T6__param_1,
	.param .u64 _ZN3cub18CUB_300001_SM_10006detail6reduce28DeviceReduceSingleTileKernelINS2_10policy_hubIfyN4cuda3std3__44plusIfEEE10Policy1000EN6thrust24THRUST_300001_SM_1000_NS10device_ptrIfEEPfyS9_ff11mean_squareIfEEEvT0_T1_T2_T3_T4_T6__param_2,
	.param .align 1 .b8 _ZN3cub18CUB_300001_SM_10006detail6reduce28DeviceReduceSingleTileKernelINS2_10policy_hubIfyN4cuda3std3__44plusIfEEE10Policy1000EN6thrust24THRUST_300001_SM_1000_NS10device_ptrIfEEPfyS9_ff11mean_squareIfEEEvT0_T1_T2_T3_T4_T6__param_3[1],
	.param .f32 _ZN3cub18CUB_300001_SM_10006detail6reduce28DeviceReduceSingleTileKernelINS2_10policy_hubIfyN4cuda3std3__44plusIfEEE10Policy1000EN6thrust24THRUST_300001_SM_1000_NS10device_ptrIfEEPfyS9_ff11mean_squareIfEEEvT0_T1_T2_T3_T4_T6__param_4,
	.param .align 4 .b8 _ZN3cub18CUB_300001_SM_10006detail6reduce28DeviceReduceSingleTileKernelINS2_10policy_hubIfyN4cuda3std3__44plusIfEEE10Policy1000EN6thrust24THRUST_300001_SM_1000_NS10device_ptrIfEEPfyS9_ff11mean_squareIfEEEvT0_T1_T2_T3_T4_T6__param_5[4]
)
.maxntid 256
.minnctapersm 1
{
	.reg .pred 	%p<59>;
	.reg .b32 	%r<171>;
	.reg .b32 	%f<437>;
	.reg .b64 	%rd<56>;
	// demoted variable
	.shared .align 4 .b8 _ZZN3cub18CUB_300001_SM_10006detail6reduce28DeviceReduceSingleTileKernelINS2_10policy_hubIfyN4cuda3std3__44plusIfEEE10Policy1000EN6thrust24THRUST_300001_SM_1000_NS10device_ptrIfEEPfyS9_ff11mean_squareIfEEEvT0_T1_T2_T3_T4_T6_E12temp_storage[44];
	ld.param.f32 	%f44, [_ZN3cub18CUB_300001_SM_10006detail6reduce28DeviceReduceSingleTileKernelINS2_10policy_hubIfyN4cuda3std3__44plusIfEEE10Policy1000EN6thrust24THRUST_300001_SM_1000_NS10device_ptrIfEEPfyS9_ff11mean_squareIfEEEvT0_T1_T2_T3_T4_T6__param_5];
	ld.param.u64 	%rd18, [_ZN3cub18CUB_300001_SM_10006detail6reduce28DeviceReduceSingleTileKernelINS2_10policy_hubIfyN4cuda3std3__44plusIfEEE10Policy1000EN6thrust24THRUST_300001_SM_1000_NS10device_ptrIfEEPfyS9_ff11mean_squareIfEEEvT0_T1_T2_T3_T4_T6__param_0];
	ld.param.u64 	%rd20, [_ZN3cub18CUB_300001_SM_10006detail6reduce28DeviceReduceSingleTileKernelINS2_10policy_hubIfyN4cuda3std3__44plusIfEEE10Policy1000EN6thrust24THRUST_300001_SM_1000_NS10device_ptrIfEEPfyS9_ff11mean_squareIfEEEvT0_T1_T2_T3_T4_T6__param_1];
	ld.param.u64 	%rd19, [_ZN3cub18CUB_300001_SM_10006detail6reduce28DeviceReduceSingleTileKernelINS2_10policy_hubIfyN4cuda3std3__44plusIfEEE10Policy1000EN6thrust24THRUST_300001_SM_1000_NS10device_ptrIfEEPfyS9_ff11mean_squareIfEEEvT0_T1_T2_T3_T4_T6__param_2];
	ld.param.f32 	%f43, [_ZN3cub18CUB_300001_SM_10006detail6reduce28DeviceReduceSingleTileKernelINS2_10policy_hubIfyN4cuda3std3__44plusIfEEE10Policy1000EN6thrust24THRUST_300001_SM_1000_NS10device_ptrIfEEPfyS9_ff11mean_squareIfEEEvT0_T1_T2_T3_T4_T6__param_4];
	cvta.to.global.u64 	%rd1, %rd20;
	setp.ne.s64 	%p1, %rd19, 0;
	@%p1 bra 	$L__BB4_3;
	mov.u32 	%r156, %tid.x;
	setp.ne.s32 	%p58, %r156, 0;
	@%p58 bra 	$L__BB4_51;
	st.global.f32 	[%rd1], %f43;
	bra.uni 	$L__BB4_51;
$L__BB4_3:
	cvta.to.global.u64 	%rd2, %rd18;
	setp.gt.u64 	%p2, %rd19, 4095;
	@%p2 bra 	$L__BB4_28;
	cvt.u32.u64 	%r1, %rd19;
	mov.u32 	%r2, %tid.x;
	setp.ge.u32 	%p24, %r2, %r1;
	mov.f32 	%f424, 0f00000000;
	mov.u32 	%r160, %r2;
	@%p24 bra 	$L__BB4_6;
	mul.wide.u32 	%rd41, %r2, 4;
	add.s64 	%rd42, %rd2, %rd41;
	ld.global.f32 	%f266, [%rd42];
	sub.f32 	%f267, %f266, %f44;
	mul.f32 	%f424, %f267, %f267;
	add.s32 	%r160, %r2, 256;
$L__BB4_6:
	setp.ge.u32 	%p25, %r160, %r1;
	@%p25 bra 	$L__BB4_19;
	not.b32 	%r83, %r160;
	add.s32 	%r84, %r83, %r1;
	shr.u32 	%r85, %r84, 8;
	add.s32 	%r5, %r85, 1;
	and.b32  	%r6, %r5, 15;
	setp.lt.u32 	%p26, %r84, 3840;
	@%p26 bra 	$L__BB4_10;
	and.b32  	%r86, %r5, 33554416;
	neg.s32 	%r158, %r86;
	mul.wide.u32 	%rd43, %r160, 4;
	add.s64 	%rd44, %rd43, %rd2;
	add.s64 	%rd51, %rd44, 8192;
$L__BB4_9:
	.pragma "nounroll";
	ld.global.f32 	%f269, [%rd51+-8192];
	sub.f32 	%f270, %f269, %f44;
	fma.rn.f32 	%f271, %f270, %f270, %f424;
	ld.global.f32 	%f272, [%rd51+-7168];
	sub.f32 	%f273, %f272, %f44;
	fma.rn.f32 	%f274, %f273, %f273, %f271;
	ld.global.f32 	%f275, [%rd51+-6144];
	sub.f32 	%f276, %f275, %f44;
	fma.rn.f32 	%f277, %f276, %f276, %f274;
	ld.global.f32 	%f278, [%rd51+-5120];
	sub.f32 	%f279, %f278, %f44;
	fma.rn.f32 	%f280, %f279, %f279, %f277;
	ld.global.f32 	%f281, [%rd51+-4096];
	sub.f32 	%f282, %f281, %f44;
	fma.rn.f32 	%f283, %f282, %f282, %f280;
	ld.global.f32 	%f284, [%rd51+-3072];
	sub.f32 	%f285, %f284, %f44;
	fma.rn.f32 	%f286, %f285, %f285, %f283;
	ld.global.f32 	%f287, [%rd51+-2048];
	sub.f32 	%f288, %f287, %f44;
	fma.rn.f32 	%f289, %f288, %f288, %f286;
	ld.global.f32 	%f290, [%rd51+-1024];
	sub.f32 	%f291, %f290, %f44;
	fma.rn.f32 	%f292, %f291, %f291, %f289;
	ld.global.f32 	%f293, [%rd51];
	sub.f32 	%f294, %f293, %f44;
	fma.rn.f32 	%f295, %f294, %f294, %f292;
	ld.global.f32 	%f296, [%rd51+1024];
	sub.f32 	%f297, %f296, %f44;
	fma.rn.f32 	%f298, %f297, %f297, %f295;
	ld.global.f32 	%f299, [%rd51+2048];
	sub.f32 	%f300, %f299, %f44;
	fma.rn.f32 	%f301, %f300, %f300, %f298;
	ld.global.f32 	%f302, [%rd51+3072];
	sub.f32 	%f303, %f302, %f44;
	fma.rn.f32 	%f304, %f303, %f303, %f301;
	ld.global.f32 	%f305, [%rd51+4096];
	sub.f32 	%f306, %f305, %f44;
	fma.rn.f32 	%f307, %f306, %f306, %f304;
	ld.global.f32 	%f308, [%rd51+5120];
	sub.f32 	%f309, %f308, %f44;
	fma.rn.f32 	%f310, %f309, %f309, %f307;
	ld.global.f32 	%f311, [%rd51+6144];
	sub.f32 	%f312, %f311, %f44;
	fma.rn.f32 	%f313, %f312, %f312, %f310;
	ld.global.f32 	%f314, [%rd51+7168];
	sub.f32 	%f315, %f314, %f44;
	fma.rn.f32 	%f424, %f315, %f315, %f313;
	add.s32 	%r160, %r160, 4096;
	add.s32 	%r158, %r158, 16;
	add.s64 	%rd51, %rd51, 16384;
	setp.ne.s32 	%p27, %r158, 0;
	@%p27 bra 	$L__BB4_9;
$L__BB4_10:
	setp.eq.s32 	%p28, %r6, 0;
	@%p28 bra 	$L__BB4_19;
	and.b32  	%r13, %r5, 7;
	setp.lt.u32 	%p29, %r6, 8;
	@%p29 bra 	$L__BB4_13;
	mul.wide.s32 	%rd45, %r160, 4;
	add.s64 	%rd46, %rd2, %rd45;
	ld.global.f32 	%f317, [%rd46];
	sub.f32 	%f318, %f317, %f44;
	fma.rn.f32 	%f319, %f318, %f318, %f424;
	ld.global.f32 	%f320, [%rd46+1024];
	sub.f32 	%f321, %f320, %f44;
	fma.rn.f32 	%f322, %f321, %f321, %f319;
	ld.global.f32 	%f323, [%rd46+2048];
	sub.f32 	%f324, %f323, %f44;
	fma.rn.f32 	%f325, %f324, %f324, %f322;
	ld.global.f32 	%f326, [%rd46+3072];
	sub.f32 	%f327, %f326, %f44;
	fma.rn.f32 	%f328, %f327, %f327, %f325;
	ld.global.f32 	%f329, [%rd46+4096];
	sub.f32 	%f330, %f329, %f44;
	fma.rn.f32 	%f331, %f330, %f330, %f328;
	ld.global.f32 	%f332, [%rd46+5120];
	sub.f32 	%f333, %f332, %f44;
	fma.rn.f32 	%f334, %f333, %f333, %f331;
	ld.global.f32 	%f335, [%rd46+6144];
	sub.f32 	%f336, %f335, %f44;
	fma.rn.f32 	%f337, %f336, %f336, %f334;
	ld.global.f32 	%f338, [%rd46+7168];
	sub.f32 	%f339, %f338, %f44;
	fma.rn.f32 	%f424, %f339, %f339, %f337;
	add.s32 	%r160, %r160, 2048;
$L__BB4_13:
	setp.eq.s32 	%p30, %r13, 0;
	@%p30 bra 	$L__BB4_19;
	and.b32  	%r16, %r5, 3;
	setp.lt.u32 	%p31, %r13, 4;
	@%p31 bra 	$L__BB4_16;
	mul.wide.s32 	%rd47, %r160, 4;
	add.s64 	%rd48, %rd2, %rd47;
	ld.global.f32 	%f341, [%rd48];
	sub.f32 	%f342, %f341, %f44;
	fma.rn.f32 	%f343, %f342, %f342, %f424;
	ld.global.f32 	%f344, [%rd48+1024];
	sub.f32 	%f345, %f344, %f44;
	fma.rn.f32 	%f346, %f345, %f345, %f343;
	ld.global.f32 	%f347, [%rd48+2048];
	sub.f32 	%f348, %f347, %f44;
	fma.rn.f32 	%f349, %f348, %f348, %f346;
	ld.global.f32 	%f350, [%rd48+3072];
	sub.f32 	%f351, %f350, %f44;
	fma.rn.f32 	%f424, %f351, %f351, %f349;
	add.s32 	%r160, %r160, 1024;
$L__BB4_16:
	setp.eq.s32 	%p32, %r16, 0;
	@%p32 bra 	$L__BB4_19;
	neg.s32 	%r163, %r16;
$L__BB4_18:
	.pragma "nounroll";
	mul.wide.s32 	%rd49, %r160, 4;
	add.s64 	%rd50, %rd2, %rd49;
	ld.global.f32 	%f352, [%rd50];
	sub.f32 	%f353, %f352, %f44;
	fma.rn.f32 	%f424, %f353, %f353, %f424;
	add.s32 	%r160, %r160, 256;
	add.s32 	%r163, %r163, 1;
	setp.ne.s32 	%p33, %r163, 0;
	@%p33 bra 	$L__BB4_18;
$L__BB4_19:
	setp.lt.u64 	%p34, %rd19, 256;
	@%p34 bra 	$L__BB4_24;
	// begin inline asm
	mov.u32 %r125, %laneid;
	// end inline asm
	mov.b32 	%r127, %f424;
	mov.b32 	%r128, 1;
	mov.b32 	%r149, 31;
	mov.b32 	%r150, -1;
	// begin inline asm
	shfl.sync.down.b32 %r126, %r127, %r128, %r149, %r150;
	// end inline asm
	setp.gt.s32 	%p50, %r125, 30;
	mov.b32 	%f388, %r126;
	add.f32 	%f389, %f424, %f388;
	selp.f32 	%f390, %f424, %f389, %p50;
	mov.b32 	%r132, %f390;
	mov.b32 	%r133, 2;
	// begin inline asm
	shfl.sync.down.b32 %r131, %r132, %r133, %r149, %r150;
	// end inline asm
	setp.gt.s32 	%p51, %r125, 29;
	mov.b32 	%f391, %r131;
	add.f32 	%f392, %f390, %f391;
	selp.f32 	%f393, %f390, %f392, %p51;
	mov.b32 	%r137, %f393;
	mov.b32 	%r138, 4;
	// begin inline asm
	shfl.sync.down.b32 %r136, %r137, %r138, %r149, %r150;
	// end inline asm
	setp.gt.s32 	%p52, %r125, 27;
	mov.b32 	%f394, %r136;
	add.f32 	%f395, %f393, %f394;
	selp.f32 	%f396, %f393, %f395, %p52;
	mov.b32 	%r142, %f396;
	mov.b32 	%r143, 8;
	// begin inline asm
	shfl.sync.down.b32 %r141, %r142, %r143, %r149, %r150;
	// end inline asm
	setp.gt.s32 	%p53, %r125, 23;
	mov.b32 	%f397, %r141;
	add.f32 	%f398, %f396, %f397;
	selp.f32 	%f399, %f396, %f398, %p53;
	mov.b32 	%r147, %f399;
	mov.b32 	%r148, 16;
	// begin inline asm
	shfl.sync.down.b32 %r146, %r147, %r148, %r149, %r150;
	// end inline asm
	setp.gt.s32 	%p54, %r125, 15;
	mov.b32 	%f400, %r146;
	add.f32 	%f17, %f399, %f400;
	selp.f32 	%f436, %f399, %f17, %p54;
	setp.ne.s32 	%p55, %r125, 0;
	@%p55 bra 	$L__BB4_22;
	shr.u32 	%r151, %r2, 3;
	and.b32  	%r152, %r151, 124;
	mov.u32 	%r153, _ZZN3cub18CUB_300001_SM_10006detail6reduce28DeviceReduceSingleTileKernelINS2_10policy_hubIfyN4cuda3std3__44plusIfEEE10Policy1000EN6thrust24THRUST_300001_SM_1000_NS10device_ptrIfEEPfyS9_ff11mean_squareIfEEEvT0_T1_T2_T3_T4_T6_E12temp_storage;
	add.s32 	%r154, %r153, %r152;
	st.shared.f32 	[%r154+8], %f17;
$L__BB4_22:
	bar.sync 	0;
	setp.ne.s32 	%p56, %r2, 0;
	@%p56 bra 	$L__BB4_49;
	ld.shared.f32 	%f401, [_ZZN3cub18CUB_300001_SM_10006detail6reduce28DeviceReduceSingleTileKernelINS2_10policy_hubIfyN4cuda3std3__44plusIfEEE10Policy1000EN6thrust24THRUST_300001_SM_1000_NS10device_ptrIfEEPfyS9_ff11mean_squareIfEEEvT0_T1_T2_T3_T4_T6_E12temp_storage+12];
	add.f32 	%f402, %f436, %f401;
	ld.shared.f32 	%f403, [_ZZN3cub18CUB_300001_SM_10006detail6reduce28DeviceReduceSingleTileKernelINS2_10policy_hubIfyN4cuda3std3__44plusIfEEE10Policy1000EN6thrust24THRUST_300001_SM_1000_NS10device_ptrIfEEPfyS9_ff11mean_squareIfEEEvT0_T1_T2_T3_T4_T6_E12temp_storage+16];
	add.f32 	%f404, %f402, %f403;
	ld.shared.f32 	%f405, [_ZZN3cub18CUB_300001_SM_10006detail6reduce28DeviceReduceSingleTileKernelINS2_10policy_hubIfyN4cuda3std3__44plusIfEEE10Policy1000EN6thrust24THRUST_300001_SM_1000_NS10device_ptrIfEEPfyS9_ff11mean_squareIfEEEvT0_T1_T2_T3_T4_T6_E12temp_storage+20];
	add.f32 	%f406, %f404, %f405;
	ld.shared.f32 	%f407, [_ZZN3cub18CUB_300001_SM_10006detail6reduce28DeviceReduceSingleTileKernelINS2_10policy_hubIfyN4cuda3std3__44plusIfEEE10Policy1000EN6thrust24THRUST_300001_SM_1000_NS10device_ptrIfEEPfyS9_ff11mean_squareIfEEEvT0_T1_T2_T3_T4_T6_E12temp_storage+24];
	add.f32 	%f408, %f406, %f407;
	ld.shared.f32 	%f409, [_ZZN3cub18CUB_300001_SM_10006detail6reduce28DeviceReduceSingleTileKernelINS2_10policy_hubIfyN4cuda3std3__44plusIfEEE10Policy1000EN6thrust24THRUST_300001_SM_1000_NS10device_ptrIfEEPfyS9_ff11mean_squareIfEEEvT0_T1_T2_T3_T4_T6_E12temp_storage+28];
	add.f32 	%f410, %f408, %f409;
	ld.shared.f32 	%f411, [_ZZN3cub18CUB_300001_SM_10006detail6reduce28DeviceReduceSingleTileKernelINS2_10policy_hubIfyN4cuda3std3__44plusIfEEE10Policy1000EN6thrust24THRUST_300001_SM_1000_NS10device_ptrIfEEPfyS9_ff11mean_squareIfEEEvT0_T1_T2_T3_T4_T6_E12temp_storage+32];
	add.f32 	%f412, %f410, %f411;
	ld.shared.f32 	%f413, [_ZZN3cub18CUB_300001_SM_10006detail6reduce28DeviceReduceSingleTileKernelINS2_10policy_hubIfyN4cuda3std3__44plusIfEEE10Policy1000EN6thrust24THRUST_300001_SM_1000_NS10device_ptrIfEEPfyS9_ff11mean_squareIfEEEvT0_T1_T2_T3_T4_T6_E12temp_storage+36];
	add.f32 	%f436, %f412, %f413;
	bra.uni 	$L__BB4_49;
$L__BB4_24:
	// begin inline asm
	mov.u32 %r87, %laneid;
	// end inline asm
	and.b32  	%r113, %r2, 992;
	add.s32 	%r114, %r113, 32;
	setp.gt.u32 	%p35, %r114, %r1;
	not.b32 	%r115, %r113;
	add.s32 	%r116, %r1, %r115;
	selp.b32 	%r111, %r116, 31, %p35;
	mov.b32 	%r89, %f424;
	mov.b32 	%r90, 1;
	mov.b32 	%r112, -1;
	// begin inline asm
	shfl.sync.down.b32 %r88, %r89, %r90, %r111, %r112;
	// end inline asm
	setp.lt.s32 	%p36, %r87, %r111;
	mov.b32 	%f354, %r88;
	add.f32 	%f355, %f424, %f354;
	selp.f32 	%f356, %f355, %f424, %p36;
	mov.b32 	%r94, %f356;
	mov.b32 	%r95, 2;
	// begin inline asm
	shfl.sync.down.b32 %r93, %r94, %r95, %r111, %r112;
	// end inline asm
	add.s32 	%r117, %r87, 2;
	setp.gt.s32 	%p37, %r117, %r111;
	mov.b32 	%f357, %r93;
	add.f32 	%f358, %f356, %f357;
	selp.f32 	%f359, %f356, %f358, %p37;
	mov.b32 	%r99, %f359;
	mov.b32 	%r100, 4;
	// begin inline asm
	shfl.sync.down.b32 %r98, %r99, %r100, %r111, %r112;
	// end inline asm
	add.s32 	%r118, %r87, 4;
	setp.gt.s32 	%p38, %r118, %r111;
	mov.b32 	%f360, %r98;
	add.f32 	%f361, %f359, %f360;
	selp.f32 	%f362, %f359, %f361, %p38;
	mov.b32 	%r104, %f362;
	mov.b32 	%r105, 8;
	// begin inline asm
	shfl.sync.down.b32 %r103, %r104, %r105, %r111, %r112;
	// end inline asm
	add.s32 	%r119, %r87, 8;
	setp.gt.s32 	%p39, %r119, %r111;
	mov.b32 	%f363, %r103;
	add.f32 	%f364, %f362, %f363;
	selp.f32 	%f365, %f362, %f364, %p39;
	mov.b32 	%r109, %f365;
	mov.b32 	%r110, 16;
	// begin inline asm
	shfl.sync.down.b32 %r108, %r109, %r110, %r111, %r112;
	// end inline asm
	add.s32 	%r120, %r87, 16;
	setp.gt.s32 	%p40, %r120, %r111;
	mov.b32 	%f366, %r108;
	add.f32 	%f367, %f365, %f366;
	selp.f32 	%f436, %f365, %f367, %p40;
	setp.ne.s32 	%p41, %r87, 0;
	@%p41 bra 	$L__BB4_26;
	shr.u32 	%r121, %r2, 3;
	and.b32  	%r122, %r121, 124;
	mov.u32 	%r123, _ZZN3cub18CUB_300001_SM_10006detail6reduce28DeviceReduceSingleTileKernelINS2_10policy_hubIfyN4cuda3std3__44plusIfEEE10Policy1000EN6thrust24THRUST_300001_SM_1000_NS10device_ptrIfEEPfyS9_ff11mean_squareIfEEEvT0_T1_T2_T3_T4_T6_E12temp_storage;
	add.s32 	%r124, %r123, %r122;
	st.shared.f32 	[%r124+8], %f436;
$L__BB4_26:
	bar.sync 	0;
	setp.ne.s32 	%p42, %r2, 0;
	@%p42 bra 	$L__BB4_49;
	setp.gt.u64 	%p43, %rd19, 32;
	ld.shared.f32 	%f368, [_ZZN3cub18CUB_300001_SM_10006detail6reduce28DeviceReduceSingleTileKernelINS2_10policy_hubIfyN4cuda3std3__44plusIfEEE10Policy1000EN6thrust24THRUST_300001_SM_1000_NS10device_ptrIfEEPfyS9_ff11mean_squareIfEEEvT0_T1_T2_T3_T4_T6_E12temp_storage+12];
	add.f32 	%f369, %f436, %f368;
	selp.f32 	%f370, %f369, %f436, %p43;
	setp.gt.u64 	%p44, %rd19, 64;
	ld.shared.f32 	%f371, [_ZZN3cub18CUB_300001_SM_10006detail6reduce28DeviceReduceSingleTileKernelINS2_10policy_hubIfyN4cuda3std3__44plusIfEEE10Policy1000EN6thrust24THRUST_300001_SM_1000_NS10device_ptrIfEEPfyS9_ff11mean_squareIfEEEvT0_T1_T2_T3_T4_T6_E12temp_storage+16];
	add.f32 	%f372, %f371, %f370;
	selp.f32 	%f373, %f372, %f370, %p44;
	setp.gt.u64 	%p45, %rd19, 96;
	ld.shared.f32 	%f374, [_ZZN3cub18CUB_300001_SM_10006detail6reduce28DeviceReduceSingleTileKernelINS2_10policy_hubIfyN4cuda3std3__44plusIfEEE10Policy1000EN6thrust24THRUST_300001_SM_1000_NS10device_ptrIfEEPfyS9_ff11mean_squareIfEEEvT0_T1_T2_T3_T4_T6_E12temp_storage+20];
	add.f32 	%f375, %f374, %f373;
	selp.f32 	%f376, %f375, %f373, %p45;
	setp.gt.u64 	%p46, %rd19, 128;
	ld.shared.f32 	%f377, [_ZZN3cub18CUB_300001_SM_10006detail6reduce28DeviceReduceSingleTileKernelINS2_10policy_hubIfyN4cuda3std3__44plusIfEEE10Policy1000EN6thrust24THRUST_300001_SM_1000_NS10device_ptrIfEEPfyS9_ff11mean_squareIfEEEvT0_T1_T2_T3_T4_T6_E12temp_storage+24];
	add.f32 	%f378, %f377, %f376;
	selp.f32 	%f379, %f378, %f376, %p46;
	setp.gt.u64 	%p47, %rd19, 160;
	ld.shared.f32 	%f380, [_ZZN3cub18CUB_300001_SM_10006detail6reduce28DeviceReduceSingleTileKernelINS2_10policy_hubIfyN4cuda3std3__44plusIfEEE10Policy1000EN6thrust24THRUST_300001_SM_1000_NS10device_ptrIfEEPfyS9_ff11mean_squareIfEEEvT0_T1_T2_T3_T4_T6_E12temp_storage+28];
	add.f32 	%f381, %f380, %f379;
	selp.f32 	%f382, %f381, %f379, %p47;
	setp.gt.u64 	%p48, %rd19, 192;
	ld.shared.f32 	%f383, [_ZZN3cub18CUB_300001_SM_10006detail6reduce28DeviceReduceSingleTileKernelINS2_10policy_hubIfyN4cuda3std3__44plusIfEEE10Policy1000EN6thrust24THRUST_300001_SM_1000_NS10device_ptrIfEEPfyS9_ff11mean_squareIfEEEvT0_T1_T2_T3_T4_T6_E12temp_storage+32];
	add.f32 	%f384, %f383, %f382;
	selp.f32 	%f385, %f384, %f382, %p48;
	setp.gt.u64 	%p49, %rd19, 224;
	ld.shared.f32 	%f386, [_ZZN3cub18CUB_300001_SM_10006detail6reduce28DeviceReduceSingleTileKernelINS2_10policy_hubIfyN4cuda3std3__44plusIfEEE10Policy1000EN6thrust24THRUST_300001_SM_1000_NS10device_ptrIfEEPfyS9_ff11mean_squareIfEEEvT0_T1_T2_T3_T4_T6_E12temp_storage+36];
	add.f32 	%f387, %f386, %f385;
	selp.f32 	%f436, %f387, %f385, %p49;
	bra.uni 	$L__BB4_49;
$L__BB4_28:
	mov.u32 	%r24, %tid.x;
	cvt.u64.u32 	%rd6, %r24;
	mul.wide.u32 	%rd22, %r24, 4;
	add.s64 	%rd7, %rd2, %rd22;
	ld.global.f32 	%f45, [%rd7];
	sub.f32 	%f46, %f45, %f44;
	ld.global.f32 	%f47, [%rd7+1024];
	sub.f32 	%f48, %f47, %f44;
	mul.f32 	%f49, %f48, %f48;
	ld.global.f32 	%f50, [%rd7+2048];
	sub.f32 	%f51, %f50, %f44;
	ld.global.f32 	%f52, [%rd7+3072];
	sub.f32 	%f53, %f52, %f44;
	mul.f32 	%f54, %f53, %f53;
	ld.global.f32 	%f55, [%rd7+4096];
	sub.f32 	%f56, %f55, %f44;
	ld.global.f32 	%f57, [%rd7+5120];
	sub.f32 	%f58, %f57, %f44;
	mul.f32 	%f59, %f58, %f58;
	ld.global.f32 	%f60, [%rd7+6144];
	sub.f32 	%f61, %f60, %f44;
	ld.global.f32 	%f62, [%rd7+7168];
	sub.f32 	%f63, %f62, %f44;
	mul.f32 	%f64, %f63, %f63;
	ld.global.f32 	%f65, [%rd7+8192];
	sub.f32 	%f66, %f65, %f44;
	ld.global.f32 	%f67, [%rd7+9216];
	sub.f32 	%f68, %f67, %f44;
	mul.f32 	%f69, %f68, %f68;
	ld.global.f32 	%f70, [%rd7+10240];
	sub.f32 	%f71, %f70, %f44;
	ld.global.f32 	%f72, [%rd7+11264];
	sub.f32 	%f73, %f72, %f44;
	mul.f32 	%f74, %f73, %f73;
	ld.global.f32 	%f75, [%rd7+12288];
	sub.f32 	%f76, %f75, %f44;
	ld.global.f32 	%f77, [%rd7+13312];
	sub.f32 	%f78, %f77, %f44;
	mul.f32 	%f79, %f78, %f78;
	ld.global.f32 	%f80, [%rd7+14336];
	sub.f32 	%f81, %f80, %f44;
	ld.global.f32 	%f82, [%rd7+15360];
	sub.f32 	%f83, %f82, %f44;
	mul.f32 	%f84, %f83, %f83;
	fma.rn.f32 	%f85, %f46, %f46, %f49;
	fma.rn.f32 	%f86, %f51, %f51, %f54;
	fma.rn.f32 	%f87, %f56, %f56, %f59;
	fma.rn.f32 	%f88, %f61, %f61, %f64;
	fma.rn.f32 	%f89, %f66, %f66, %f69;
	fma.rn.f32 	%f90, %f71, %f71, %f74;
	fma.rn.f32 	%f91, %f76, %f76, %f79;
	fma.rn.f32 	%f92, %f81, %f81, %f84;
	add.f32 	%f93, %f85, %f86;
	add.f32 	%f94, %f87, %f88;
	add.f32 	%f95, %f89, %f90;
	add.f32 	%f96, %f91, %f92;
	add.f32 	%f97, %f93, %f94;
	add.f32 	%f98, %f95, %f96;
	add.f32 	%f435, %f97, %f98;
	add.s64 	%rd8, %rd19, -4096;
	setp.lt.u64 	%p3, %rd8, 4096;
	mov.b64 	%rd53, 4096;
	@%p3 bra 	$L__BB4_32;
	mov.b64 	%rd53, 4096;
$L__BB4_30:
	shl.b64 	%rd24, %rd53, 2;
	add.s64 	%rd25, %rd7, %rd24;
	ld.global.f32 	%f99, [%rd25];
	sub.f32 	%f100, %f99, %f44;
	ld.global.f32 	%f101, [%rd25+1024];
	sub.f32 	%f102, %f101, %f44;
	ld.global.f32 	%f103, [%rd25+2048];
	sub.f32 	%f104, %f103, %f44;
	mul.f32 	%f105, %f104, %f104;
	ld.global.f32 	%f106, [%rd25+3072];
	sub.f32 	%f107, %f106, %f44;
	ld.global.f32 	%f108, [%rd25+4096];
	sub.f32 	%f109, %f108, %f44;
	mul.f32 	%f110, %f109, %f109;
	ld.global.f32 	%f111, [%rd25+5120];
	sub.f32 	%f112, %f111, %f44;
	ld.global.f32 	%f113, [%rd25+6144];
	sub.f32 	%f114, %f113, %f44;
	mul.f32 	%f115, %f114, %f114;
	ld.global.f32 	%f116, [%rd25+7168];
	sub.f32 	%f117, %f116, %f44;
	ld.global.f32 	%f118, [%rd25+8192];
	sub.f32 	%f119, %f118, %f44;
	mul.f32 	%f120, %f119, %f119;
	ld.global.f32 	%f121, [%rd25+9216];
	sub.f32 	%f122, %f121, %f44;
	ld.global.f32 	%f123, [%rd25+10240];
	sub.f32 	%f124, %f123, %f44;
	mul.f32 	%f125, %f124, %f124;
	ld.global.f32 	%f126, [%rd25+11264];
	sub.f32 	%f127, %f126, %f44;
	ld.global.f32 	%f128, [%rd25+12288];
	sub.f32 	%f129, %f128, %f44;
	mul.f32 	%f130, %f129, %f129;
	ld.global.f32 	%f131, [%rd25+13312];
	sub.f32 	%f132, %f131, %f44;
	ld.global.f32 	%f133, [%rd25+14336];
	sub.f32 	%f134, %f133, %f44;
	mul.f32 	%f135, %f134, %f134;
	ld.global.f32 	%f136, [%rd25+15360];
	sub.f32 	%f137, %f136, %f44;
	fma.rn.f32 	%f138, %f100, %f100, %f435;
	fma.rn.f32 	%f139, %f102, %f102, %f105;
	fma.rn.f32 	%f140, %f107, %f107, %f110;
	fma.rn.f32 	%f141, %f112, %f112, %f115;
	fma.rn.f32 	%f142, %f117, %f117, %f120;
	fma.rn.f32 	%f143, %f122, %f122, %f125;
	fma.rn.f32 	%f144, %f127, %f127, %f130;
	fma.rn.f32 	%f145, %f132, %f132, %f135;
	add.f32 	%f146, %f138, %f139;
	add.f32 	%f147, %f140, %f141;
	add.f32 	%f148, %f142, %f143;
	add.f32 	%f149, %f144, %f145;
	add.f32 	%f150, %f146, %f147;
	add.f32 	%f151, %f148, %f149;
	add.f32 	%f152, %f150, %f151;
	fma.rn.f32 	%f435, %f137, %f137, %f152;
	sub.s64 	%rd26, %rd19, %rd53;
	setp.lt.u64 	%p4, %rd26, 4096;
	@%p4 bra 	$L__BB4_45;
	add.s64 	%rd53, %rd53, 4096;
	setp.le.u64 	%p5, %rd53, %rd8;
	@%p5 bra 	$L__BB4_30;
$L__BB4_32:
	setp.le.u64 	%p6, %rd19, %rd53;
	cvt.u32.u64 	%r42, %rd53;
	cvt.u32.u64 	%r43, %rd19;
	sub.s32 	%r44, %r43, %r42;
	setp.ge.s32 	%p7, %r24, %r44;
	or.pred  	%p8, %p6, %p7;
	@%p8 bra 	$L__BB4_45;
	not.b32 	%r47, %r24;
	add.s32 	%r48, %r47, %r43;
	sub.s32 	%r50, %r48, %r42;
	shr.u32 	%r51, %r50, 8;
	add.s32 	%r25, %r51, 1;
	and.b32  	%r26, %r25, 15;
	setp.lt.u32 	%p9, %r50, 3840;
	mov.u32 	%r167, %r24;
	@%p9 bra 	$L__BB4_36;
	and.b32  	%r52, %r25, 33554416;
	neg.s32 	%r165, %r52;
	add.s64 	%rd27, %rd53, %rd6;
	shl.b64 	%rd28, %rd27, 2;
	add.s64 	%rd29, %rd28, %rd2;
	add.s64 	%rd54, %rd29, 8192;
	mov.u32 	%r167, %r24;
$L__BB4_35:
	.pragma "nounroll";
	ld.global.f32 	%f154, [%rd54+-8192];
	sub.f32 	%f155, %f154, %f44;
	fma.rn.f32 	%f156, %f155, %f155, %f435;
	ld.global.f32 	%f157, [%rd54+-7168];
	sub.f32 	%f158, %f157, %f44;
	fma.rn.f32 	%f159, %f158, %f158, %f156;
	ld.global.f32 	%f160, [%rd54+-6144];
	sub.f32 	%f161, %f160, %f44;
	fma.rn.f32 	%f162, %f161, %f161, %f159;
	ld.global.f32 	%f163, [%rd54+-5120];
	sub.f32 	%f164, %f163, %f44;
	fma.rn.f32 	%f165, %f164, %f164, %f162;
	ld.global.f32 	%f166, [%rd54+-4096];
	sub.f32 	%f167, %f166, %f44;
	fma.rn.f32 	%f168, %f167, %f167, %f165;
	ld.global.f32 	%f169, [%rd54+-3072];
	sub.f32 	%f170, %f169, %f44;
	fma.rn.f32 	%f171, %f170, %f170, %f168;
	ld.global.f32 	%f172, [%rd54+-2048];
	sub.f32 	%f173, %f172, %f44;
	fma.rn.f32 	%f174, %f173, %f173, %f171;
	ld.global.f32 	%f175, [%rd54+-1024];
	sub.f32 	%f176, %f175, %f44;
	fma.rn.f32 	%f177, %f176, %f176, %f174;
	ld.global.f32 	%f178, [%rd54];
	sub.f32 	%f179, %f178, %f44;
	fma.rn.f32 	%f180, %f179, %f179, %f177;
	ld.global.f32 	%f181, [%rd54+1024];
	sub.f32 	%f182, %f181, %f44;
	fma.rn.f32 	%f183, %f182, %f182, %f180;
	ld.global.f32 	%f184, [%rd54+2048];
	sub.f32 	%f185, %f184, %f44;
	fma.rn.f32 	%f186, %f185, %f185, %f183;
	ld.global.f32 	%f187, [%rd54+3072];
	sub.f32 	%f188, %f187, %f44;
	fma.rn.f32 	%f189, %f188, %f188, %f186;
	ld.global.f32 	%f190, [%rd54+4096];
	sub.f32 	%f191, %f190, %f44;
	fma.rn.f32 	%f192, %f191, %f191, %f189;
	ld.global.f32 	%f193, [%rd54+5120];
	sub.f32 	%f194, %f193, %f44;
	fma.rn.f32 	%f195, %f194, %f194, %f192;
	ld.global.f32 	%f196, [%rd54+6144];
	sub.f32 	%f197, %f196, %f44;
	fma.rn.f32 	%f198, %f197, %f197, %f195;
	ld.global.f32 	%f199, [%rd54+7168];
	sub.f32 	%f200, %f199, %f44;
	fma.rn.f32 	%f435, %f200, %f200, %f198;
	add.s32 	%r167, %r167, 4096;
	add.s32 	%r165, %r165, 16;
	add.s64 	%rd54, %rd54, 16384;
	setp.ne.s32 	%p10, %r165, 0;
	@%p10 bra 	$L__BB4_35;
$L__BB4_36:
	setp.eq.s32 	%p11, %r26, 0;
	@%p11 bra 	$L__BB4_45;
	and.b32  	%r33, %r25, 7;
	setp.lt.u32 	%p12, %r26, 8;
	@%p12 bra 	$L__BB4_39;
	cvt.u64.u32 	%rd30, %r167;
	add.s64 	%rd31, %rd53, %rd30;
	shl.b64 	%rd32, %rd31, 2;
	add.s64 	%rd33, %rd2, %rd32;
	ld.global.f32 	%f202, [%rd33];
	sub.f32 	%f203, %f202, %f44;
	fma.rn.f32 	%f204, %f203, %f203, %f435;
	ld.global.f32 	%f205, [%rd33+1024];
	sub.f32 	%f206, %f205, %f44;
	fma.rn.f32 	%f207, %f206, %f206, %f204;
	ld.global.f32 	%f208, [%rd33+2048];
	sub.f32 	%f209, %f208, %f44;
	fma.rn.f32 	%f210, %f209, %f209, %f207;
	ld.global.f32 	%f211, [%rd33+3072];
	sub.f32 	%f212, %f211, %f44;
	fma.rn.f32 	%f213, %f212, %f212, %f210;
	ld.global.f32 	%f214, [%rd33+4096];
	sub.f32 	%f215, %f214, %f44;
	fma.rn.f32 	%f216, %f215, %f215, %f213;
	ld.global.f32 	%f217, [%rd33+5120];
	sub.f32 	%f218, %f217, %f44;
	fma.rn.f32 	%f219, %f218, %f218, %f216;
	ld.global.f32 	%f220, [%rd33+6144];
	sub.f32 	%f221, %f220, %f44;
	fma.rn.f32 	%f222, %f221, %f221, %f219;
	ld.global.f32 	%f223, [%rd33+7168];
	sub.f32 	%f224, %f223, %f44;
	fma.rn.f32 	%f435, %f224, %f224, %f222;
	add.s32 	%r167, %r167, 2048;
$L__BB4_39:
	setp.eq.s32 	%p13, %r33, 0;
	@%p13 bra 	$L__BB4_45;
	and.b32  	%r36, %r25, 3;
	setp.lt.u32 	%p14, %r33, 4;
	@%p14 bra 	$L__BB4_42;
	cvt.u64.u32 	%rd34, %r167;
	add.s64 	%rd35, %rd53, %rd34;
	shl.b64 	%rd36, %rd35, 2;
	add.s64 	%rd37, %rd2, %rd36;
	ld.global.f32 	%f226, [%rd37];
	sub.f32 	%f227, %f226, %f44;
	fma.rn.f32 	%f228, %f227, %f227, %f435;
	ld.global.f32 	%f229, [%rd37+1024];
	sub.f32 	%f230, %f229, %f44;
	fma.rn.f32 	%f231, %f230, %f230, %f228;
	ld.global.f32 	%f232, [%rd37+2048];
	sub.f32 	%f233, %f232, %f44;
	fma.rn.f32 	%f234, %f233, %f233, %f231;
	ld.global.f32 	%f235, [%rd37+3072];
	sub.f32 	%f236, %f235, %f44;
	fma.rn.f32 	%f435, %f236, %f236, %f234;
	add.s32 	%r167, %r167, 1024;
$L__BB4_42:
	setp.eq.s32 	%p15, %r36, 0;
	@%p15 bra 	$L__BB4_45;
	cvt.u64.u32 	%rd38, %r167;
	add.s64 	%rd39, %rd53, %rd38;
	shl.b64 	%rd40, %rd39, 2;
	add.s64 	%rd55, %rd2, %rd40;
	neg.s32 	%r170, %r36;
$L__BB4_44:
	.pragma "nounroll";
	ld.global.f32 	%f237, [%rd55];
	sub.f32 	%f238, %f237, %f44;
	fma.rn.f32 	%f435, %f238, %f238, %f435;
	add.s64 	%rd55, %rd55, 1024;
	add.s32 	%r170, %r170, 1;
	setp.ne.s32 	%p16, %r170, 0;
	@%p16 bra 	$L__BB4_44;
$L__BB4_45:
	// begin inline asm
	mov.u32 %r53, %laneid;
	// end inline asm
	mov.b32 	%r55, %f435;
	mov.b32 	%r56, 1;
	mov.b32 	%r77, 31;
	mov.b32 	%r78, -1;
	// begin inline asm
	shfl.sync.down.b32 %r54, %r55, %r56, %r77, %r78;
	// end inline asm
	setp.gt.s32 	%p17, %r53, 30;
	mov.b32 	%f239, %r54;
	add.f32 	%f240, %f435, %f239;
	selp.f32 	%f241, %f435, %f240, %p17;
	mov.b32 	%r60, %f241;
	mov.b32 	%r61, 2;
	// begin inline asm
	shfl.sync.down.b32 %r59, %r60, %r61, %r77, %r78;
	// end inline asm
	setp.gt.s32 	%p18, %r53, 29;
	mov.b32 	%f242, %r59;
	add.f32 	%f243, %f241, %f242;
	selp.f32 	%f244, %f241, %f243, %p18;
	mov.b32 	%r65, %f244;
	mov.b32 	%r66, 4;
	// begin inline asm
	shfl.sync.down.b32 %r64, %r65, %r66, %r77, %r78;
	// end inline asm
	setp.gt.s32 	%p19, %r53, 27;
	mov.b32 	%f245, %r64;
	add.f32 	%f246, %f244, %f245;
	selp.f32 	%f247, %f244, %f246, %p19;
	mov.b32 	%r70, %f247;
	mov.b32 	%r71, 8;
	// begin inline asm
	shfl.sync.down.b32 %r69, %r70, %r71, %r77, %r78;
	// end inline asm
	setp.gt.s32 	%p20, %r53, 23;
	mov.b32 	%f248, %r69;
	add.f32 	%f249, %f247, %f248;
	selp.f32 	%f250, %f247, %f249, %p20;
	mov.b32 	%r75, %f250;
	mov.b32 	%r76, 16;
	// begin inline asm
	shfl.sync.down.b32 %r74, %r75, %r76, %r77, %r78;
	// end inline asm
	setp.gt.s32 	%p21, %r53, 15;
	mov.b32 	%f251, %r74;
	add.f32 	%f39, %f250, %f251;
	selp.f32 	%f436, %f250, %f39, %p21;
	setp.ne.s32 	%p22, %r53, 0;
	@%p22 bra 	$L__BB4_47;
	shr.u32 	%r79, %r24, 3;
	and.b32  	%r80, %r79, 124;
	mov.u32 	%r81, _ZZN3cub18CUB_300001_SM_10006detail6reduce28DeviceReduceSingleTileKernelINS2_10policy_hubIfyN4cuda3std3__44plusIfEEE10Policy1000EN6thrust24THRUST_300001_SM_1000_NS10device_ptrIfEEPfyS9_ff11mean_squareIfEEEvT0_T1_T2_T3_T4_T6_E12temp_storage;
	add.s32 	%r82, %r81, %r80;
	st.shared.f32 	[%r82+8], %f39;
$L__BB4_47:
	bar.sync 	0;
	setp.ne.s32 	%p23, %r24, 0;
	@%p23 bra 	$L__BB4_49;
	ld.shared.f32 	%f252, [_ZZN3cub18CUB_300001_SM_10006detail6reduce28DeviceReduceSingleTileKernelINS2_10policy_hubIfyN4cuda3std3__44plusIfEEE10Policy1000EN6thrust24THRUST_300001_SM_1000_NS10device_ptrIfEEPfyS9_ff11mean_squareIfEEEvT0_T1_T2_T3_T4_T6_E12temp_storage+12];
	add.f32 	%f253, %f436, %f252;
	ld.shared.f32 	%f254, [_ZZN3cub18CUB_300001_SM_10006detail6reduce28DeviceReduceSingleTileKernelINS2_10policy_hubIfyN4cuda3std3__44plusIfEEE10Policy1000EN6thrust24THRUST_300001_SM_1000_NS10device_ptrIfEEPfyS9_ff11mean_squareIfEEEvT0_T1_T2_T3_T4_T6_E12temp_storage+16];
	add.f32 	%f255, %f253, %f254;
	ld.shared.f32 	%f256, [_ZZN3cub18CUB_300001_SM_10006detail6reduce28DeviceReduceSingleTileKernelINS2_10policy_hubIfyN4cuda3std3__44plusIfEEE10Policy1000EN6thrust24THRUST_300001_SM_1000_NS10device_ptrIfEEPfyS9_ff11mean_squareIfEEEvT0_T1_T2_T3_T4_T6_E12temp_storage+20];
	add.f32 	%f257, %f255, %f256;
	ld.shared.f32 	%f258, [_ZZN3cub18CUB_300001_SM_10006detail6reduce28DeviceReduceSingleTileKernelINS2_10policy_hubIfyN4cuda3std3__44plusIfEEE10Policy1000EN6thrust24THRUST_300001_SM_1000_NS10device_ptrIfEEPfyS9_ff11mean_squareIfEEEvT0_T1_T2_T3_T4_T6_E12temp_storage+24];
	add.f32 	%f259, %f257, %f258;
	ld.shared.f32 	%f260, [_ZZN3cub18CUB_300001_SM_10006detail6reduce28DeviceReduceSingleTileKernelINS2_10policy_hubIfyN4cuda3std3__44plusIfEEE10Policy1000EN6thrust24THRUST_300001_SM_1000_NS10device_ptrIfEEPfyS9_ff11mean_squareIfEEEvT0_T1_T2_T3_T4_T6_E12temp_storage+28];
	add.f32 	%f261, %f259, %f260;
	ld.shared.f32 	%f262, [_ZZN3cub18CUB_300001_SM_10006detail6reduce28DeviceReduceSingleTileKernelINS2_10policy_hubIfyN4cuda3std3__44plusIfEEE10Policy1000EN6thrust24THRUST_300001_SM_1000_NS10device_ptrIfEEPfyS9_ff11mean_squareIfEEEvT0_T1_T2_T3_T4_T6_E12temp_storage+32];
	add.f32 	%f263, %f261, %f262;
	ld.shared.f32 	%f264, [_ZZN3cub18CUB_300001_SM_10006detail6reduce28DeviceReduceSingleTileKernelINS2_10policy_hubIfyN4cuda3std3__44plusIfEEE10Policy1000EN6thrust24THRUST_300001_SM_1000_NS10device_ptrIfEEPfyS9_ff11mean_squareIfEEEvT0_T1_T2_T3_T4_T6_E12temp_storage+36];
	add.f32 	%f436, %f263, %f264;
$L__BB4_49:
	mov.u32 	%r155, %tid.x;
	setp.ne.s32 	%p57, %r155, 0;
	@%p57 bra 	$L__BB4_51;
	add.f32 	%f414, %f43, %f436;
	st.global.f32 	[%rd1], %f414;
$L__BB4_51:
	ret;

}
	// .globl	_ZN3cub18CUB_300001_SM_10006detail6reduce18DeviceReduceKernelINS2_10policy_hubIfyN4cuda3std3__44plusIfEEE10Policy1000EN6thrust24THRUST_300001_SM_1000_NS10device_ptrIfEEyS9_f11mean_squareIfEEEvT0_PT3_T1_NS0_13GridEvenShareISL_EET2_T4_
.visible .entry _ZN3cub18CUB_300001_SM_10006detail6reduce18DeviceReduceKernelINS2_10policy_hubIfyN4cuda3std3__44plusIfEEE10Policy1000EN6thrust24THRUST_300001_SM_1000_NS10device_ptrIfEEyS9_f11mean_squareIfEEEvT0_PT3_T1_NS0_13GridEvenShareISL_EET2_T4_(
	.param .align 8 .b8 _ZN3cub18CUB_300001_SM_10006detail6reduce18DeviceReduceKernelINS2_10policy_hubIfyN4cuda3std3__44plusIfEEE10Policy1000EN6thrust24THRUST_300001_SM_1000_NS10device_ptrIfEEyS9_f11mean_squareIfEEEvT0_PT3_T1_NS0_13GridEvenShareISL_EET2_T4__param_0[8],
	.param .u64 .ptr .align 1 _ZN3cub18CUB_300001_SM_10006detail6reduce18DeviceReduceKernelINS2_10policy_hubIfyN4cuda3std3__44plusIfEEE10Policy1000EN6thrust24THRUST_300001_SM_1000_NS10device_ptrIfEEyS9_f11mean_squareIfEEEvT0_PT3_T1_NS0_13GridEvenShareISL_EET2_T4__param_1,
	.param .u64 _ZN3cub18CUB_300001_SM_10006detail6reduce18DeviceReduceKernelINS2_10policy_hubIfyN4cuda3std3__44plusIfEEE10Policy1000EN6thrust24THRUST_300001_SM_1000_NS10device_ptrIfEEyS9_f11mean_squareIfEEEvT0_PT3_T1_NS0_13GridEvenShareISL_EET2_T4__param_2,
	.param .align 8 .b8 _ZN3cub18CUB_300001_SM_10006detail6reduce18DeviceReduceKernelINS2_10policy_hubIfyN4cuda3std3__44plusIfEEE10Policy1000EN6thrust24THRUST_300001_SM_1000_NS10device_ptrIfEEyS9_f11mean_squareIfEEEvT0_PT3_T1_NS0_13GridEvenShareISL_EET2_T4__param_3[72],
	.param .align 1 .b8 _ZN3cub18CUB_300001_SM_10006detail6reduce18DeviceReduceKernelINS2_10policy_hubIfyN4cuda3std3__44plusIfEEE10Policy1000EN6thrust24THRUST_300001_SM_1000_NS10device_ptrIfEEyS9_f11mean_squareIfEEEvT0_PT3_T1_NS0_13GridEvenShareISL_EET2_T4__param_4[1],
	.param .align 4 .b8 _ZN3cub18CUB_300001_SM_10006detail6reduce18DeviceReduceKernelINS2_10policy_hubIfyN4cuda3std3__44plusIfEEE10Policy1000EN6thrust24THRUST_300001_SM_1000_NS10device_ptrIfEEyS9_f11mean_squareIfEEEvT0_PT3_T1_NS0_13GridEvenShareISL_EET2_T4__param_5[4]
)
.maxntid 256
{
	.reg .pred 	%p<57>;
	.reg .b16 	%rs<4>;
	.reg .b32 	%r<205>;
	.reg .b32 	%f<432>;
	.reg .b64 	%rd<74>;
	// demoted variable
	.shared .align 4 .b8 _ZZN3cub18CUB_300001_SM_10006detail6reduce18DeviceReduceKernelINS2_10policy_hubIfyN4cuda3std3__44plusIfEEE10Policy1000EN6thrust24THRUST_300001_SM_1000_NS10device_ptrIfEEyS9_f11mean_squareIfEEEvT0_PT3_T1_NS0_13GridEvenShareISL_EET2_T4_E12temp_storage[44];
	ld.param.f32 	%f1, [_ZN3cub18CUB_300001_SM_10006detail6reduce18DeviceReduceKernelINS2_10policy_hubIfyN4cuda3std3__44plusIfEEE10Policy1000EN6thrust24THRUST_300001_SM_1000_NS10device_ptrIfEEyS9_f11mean_squareIfEEEvT0_PT3_T1_NS0_13GridEvenShareISL_EET2_T4__param_5];
	ld.param.u64 	%rd1, [_ZN3cub18CUB_300001_SM_10006detail6reduce18DeviceReduceKernelINS2_10policy_hubIfyN4cuda3std3__44plusIfEEE10Policy1000EN6thrust24THRUST_300001_SM_1000_NS10device_ptrIfEEyS9_f11mean_squareIfEEEvT0_PT3_T1_NS0_13GridEvenShareISL_EET2_T4__param_3+32];
	ld.param.u32 	%r1, [_ZN3cub18CUB_300001_SM_10006detail6reduce18DeviceReduceKernelINS2_10policy_hubIfyN4cuda3std3__44plusIfEEE10Policy1000EN6thrust24THRUST_300001_SM_1000_NS10device_ptrIfEEyS9_f11mean_squareIfEEEvT0_PT3_T1_NS0_13GridEvenShareISL_EET2_T4__param_3+40];
	ld.param.u64 	%rd25, [_ZN3cub18CUB_300001_SM_10006detail6reduce18DeviceReduceKernelINS2_10policy_hubIfyN4cuda3std3__44plusIfEEE10Policy1000EN6thrust24THRUST_300001_SM_1000_NS10device_ptrIfEEyS9_f11mean_squareIfEEEvT0_PT3_T1_NS0_13GridEvenShareISL_EET2_T4__param_0];
	ld.param.u64 	%rd24, [_ZN3cub18CUB_300001_SM_10006detail6reduce18DeviceReduceKernelINS2_10policy_hubIfyN4cuda3std3__44plusIfEEE10Policy1000EN6thrust24THRUST_300001_SM_1000_NS10device_ptrIfEEyS9_f11mean_squareIfEEEvT0_PT3_T1_NS0_13GridEvenShareISL_EET2_T4__param_1];
	cvta.to.global.u64 	%rd2, %rd25;
	mov.u32 	%r2, %ctaid.x;
	shl.b32 	%r50, %r1, 12;
	cvt.s64.s32 	%rd3, %r50;
	shl.b32 	%r51, %r2, 12;
	cvt.u64.u32 	%rd4, %r51;
	sub.s64 	%rd5, %rd1, %rd4;
	setp.gt.u64 	%p1, %rd5, 4095;
	@%p1 bra 	$L__BB5_25;
	cvt.u32.u64 	%r111, %rd4;
	cvt.u32.u64 	%r3, %rd1;
	sub.s32 	%r4, %r3, %r111;
	mov.u32 	%r5, %tid.x;
	setp.ge.s32 	%p23, %r5, %r4;
	mov.f32 	%f420, 0f00000000;
	mov.u32 	%r192, %r5;
	@%p23 bra 	$L__BB5_3;
	add.s32 	%r113, %r111, %r5;
	mul.wide.u32 	%rd48, %r113, 4;
	add.s64 	%rd49, %rd2, %rd48;
	ld.global.f32 	%f263, [%rd49];
	sub.f32 	%f264, %f263, %f1;
	mul.f32 	%f420, %f264, %f264;
	add.s32 	%r192, %r5, 256;
$L__BB5_3:
	setp.ge.s32 	%p24, %r192, %r4;
	@%p24 bra 	$L__BB5_16;
	not.b32 	%r115, %r192;
	add.s32 	%r116, %r115, %r3;
	sub.s32 	%r117, %r116, %r111;
	shr.u32 	%r118, %r117, 8;
	add.s32 	%r8, %r118, 1;
	and.b32  	%r9, %r8, 15;
	setp.lt.u32 	%p25, %r117, 3840;
	@%p25 bra 	$L__BB5_7;
	and.b32  	%r119, %r8, 33554416;
	neg.s32 	%r190, %r119;
	mul.wide.u32 	%rd50, %r2, 16384;
	mul.wide.u32 	%rd51, %r192, 4;
	or.b64  	%rd52, %rd50, %rd51;
	add.s64 	%rd53, %rd52, %rd2;
	add.s64 	%rd68, %rd53, 8192;
$L__BB5_6:
	.pragma "nounroll";
	ld.global.f32 	%f266, [%rd68+-8192];
	sub.f32 	%f267, %f266, %f1;
	fma.rn.f32 	%f268, %f267, %f267, %f420;
	ld.global.f32 	%f269, [%rd68+-7168];
	sub.f32 	%f270, %f269, %f1;
	fma.rn.f32 	%f271, %f270, %f270, %f268;
	ld.global.f32 	%f272, [%rd68+-6144];
	sub.f32 	%f273, %f272, %f1;
	fma.rn.f32 	%f274, %f273, %f273, %f271;
	ld.global.f32 	%f275, [%rd68+-5120];
	sub.f32 	%f276, %f275, %f1;
	fma.rn.f32 	%f277, %f276, %f276, %f274;
	ld.global.f32 	%f278, [%rd68+-4096];
	sub.f32 	%f279, %f278, %f1;
	fma.rn.f32 	%f280, %f279, %f279, %f277;
	ld.global.f32 	%f281, [%rd68+-3072];
	sub.f32 	%f282, %f281, %f1;
	fma.rn.f32 	%f283, %f282, %f282, %f280;
	ld.global.f32 	%f284, [%rd68+-2048];
	sub.f32 	%f285, %f284, %f1;
	fma.rn.f32 	%f286, %f285, %f285, %f283;
	ld.global.f32 	%f287, [%rd68+-1024];
	sub.f32 	%f288, %f287, %f1;
	fma.rn.f32 	%f289, %f288, %f288, %f286;
	ld.global.f32 	%f290, [%rd68];
	sub.f32 	%f291, %f290, %f1;
	fma.rn.f32 	%f292, %f291, %f291, %f289;
	ld.global.f32 	%f293, [%rd68+1024];
	sub.f32 	%f294, %f293, %f1;
	fma.rn.f32 	%f295, %f294, %f294, %f292;
	ld.global.f32 	%f296, [%rd68+2048];
	sub.f32 	%f297, %f296, %f1;
	fma.rn.f32 	%f298, %f297, %f297, %f295;
	ld.global.f32 	%f299, [%rd68+3072];
	sub.f32 	%f300, %f299, %f1;
	fma.rn.f32 	%f301, %f300, %f300, %f298;
	ld.global.f32 	%f302, [%rd68+4096];
	sub.f32 	%f303, %f302, %f1;
	fma.rn.f32 	%f304, %f303, %f303, %f301;
	ld.global.f32 	%f305, [%rd68+5120];
	sub.f32 	%f306, %f305, %f1;
	fma.rn.f32 	%f307, %f306, %f306, %f304;
	ld.global.f32 	%f308, [%rd68+6144];
	sub.f32 	%f309, %f308, %f1;
	fma.rn.f32 	%f310, %f309, %f309, %f307;
	ld.global.f32 	%f311, [%rd68+7168];
	sub.f32 	%f312, %f311, %f1;
	fma.rn.f32 	%f420, %f312, %f312, %f310;
	add.s32 	%r192, %r192, 4096;
	add.s32 	%r190, %r190, 16;
	add.s64 	%rd68, %rd68, 16384;
	setp.ne.s32 	%p26, %r190, 0;
	@%p26 bra 	$L__BB5_6;
$L__BB5_7:
	setp.eq.s32 	%p27, %r9, 0;
	@%p27 bra 	$L__BB5_16;
	and.b32  	%r16, %r8, 7;
	setp.lt.u32 	%p28, %r9, 8;
	@%p28 bra 	$L__BB5_10;
	cvt.s64.s32 	%rd54, %r192;
	add.s64 	%rd55, %rd54, %rd4;
	shl.b64 	%rd56, %rd55, 2;
	add.s64 	%rd57, %rd2, %rd56;
	ld.global.f32 	%f314, [%rd57];
	sub.f32 	%f315, %f314, %f1;
	fma.rn.f32 	%f316, %f315, %f315, %f420;
	ld.global.f32 	%f317, [%rd57+1024];
	sub.f32 	%f318, %f317, %f1;
	fma.rn.f32 	%f319, %f318, %f318, %f316;
	ld.global.f32 	%f320, [%rd57+2048];
	sub.f32 	%f321, %f320, %f1;
	fma.rn.f32 	%f322, %f321, %f321, %f319;
	ld.global.f32 	%f323, [%rd57+3072];
	sub.f32 	%f324, %f323, %f1;
	fma.rn.f32 	%f325, %f324, %f324, %f322;
	ld.global.f32 	%f326, [%rd57+4096];
	sub.f32 	%f327, %f326, %f1;
	fma.rn.f32 	%f328, %f327, %f327, %f325;
	ld.global.f32 	%f329, [%rd57+5120];
	sub.f32 	%f330, %f329, %f1;
	fma.rn.f32 	%f331, %f330, %f330, %f328;
	ld.global.f32 	%f332, [%rd57+6144];
	sub.f32 	%f333, %f332, %f1;
	fma.rn.f32 	%f334, %f333, %f333, %f331;
	ld.global.f32 	%f335, [%rd57+7168];
	sub.f32 	%f336, %f335, %f1;
	fma.rn.f32 	%f420, %f336, %f336, %f334;
	add.s32 	%r192, %r192, 2048;
$L__BB5_10:
	setp.eq.s32 	%p29, %r16, 0;
	@%p29 bra 	$L__BB5_16;
	and.b32  	%r19, %r8, 3;
	setp.lt.u32 	%p30, %r16, 4;
	@%p30 bra 	$L__BB5_13;
	cvt.s64.s32 	%rd58, %r192;
	add.s64 	%rd59, %rd58, %rd4;
	shl.b64 	%rd60, %rd59, 2;
	add.s64 	%rd61, %rd2, %rd60;
	ld.global.f32 	%f338, [%rd61];
	sub.f32 	%f339, %f338, %f1;
	fma.rn.f32 	%f340, %f339, %f339, %f420;
	ld.global.f32 	%f341, [%rd61+1024];
	sub.f32 	%f342, %f341, %f1;
	fma.rn.f32 	%f343, %f342, %f342, %f340;
	ld.global.f32 	%f344, [%rd61+2048];
	sub.f32 	%f345, %f344, %f1;
	fma.rn.f32 	%f346, %f345, %f345, %f343;
	ld.global.f32 	%f347, [%rd61+3072];
	sub.f32 	%f348, %f347, %f1;
	fma.rn.f32 	%f420, %f348, %f348, %f346;
	add.s32 	%r192, %r192, 1024;
$L__BB5_13:
	setp.eq.s32 	%p31, %r19, 0;
	@%p31 bra 	$L__BB5_16;
	mul.wide.u32 	%rd62, %r2, 16384;
	add.s64 	%rd9, %rd2, %rd62;
	neg.s32 	%r195, %r19;
$L__BB5_15:
	.pragma "nounroll";
	mul.wide.s32 	%rd63, %r192, 4;
	add.s64 	%rd64, %rd9, %rd63;
	ld.global.f32 	%f349, [%rd64];
	sub.f32 	%f350, %f349, %f1;
	fma.rn.f32 	%f420, %f350, %f350, %f420;
	add.s32 	%r192, %r192, 256;
	add.s32 	%r195, %r195, 1;
	setp.ne.s32 	%p32, %r195, 0;
	@%p32 bra 	$L__BB5_15;
$L__BB5_16:
	setp.lt.s32 	%p33, %r4, 256;
	@%p33 bra 	$L__BB5_21;
	// begin inline asm
	mov.u32 %r158, %laneid;
	// end inline asm
	mov.b32 	%r160, %f420;
	mov.b32 	%r161, 1;
	mov.b32 	%r182, 31;
	mov.b32 	%r183, -1;
	// begin inline asm
	shfl.sync.down.b32 %r159, %r160, %r161, %r182, %r183;
	// end inline asm
	setp.gt.s32 	%p49, %r158, 30;
	mov.b32 	%f385, %r159;
	add.f32 	%f386, %f420, %f385;
	selp.f32 	%f387, %f420, %f386, %p49;
	mov.b32 	%r165, %f387;
	mov.b32 	%r166, 2;
	// begin inline asm
	shfl.sync.down.b32 %r164, %r165, %r166, %r182, %r183;
	// end inline asm
	setp.gt.s32 	%p50, %r158, 29;
	mov.b32 	%f388, %r164;
	add.f32 	%f389, %f387, %f388;
	selp.f32 	%f390, %f387, %f389, %p50;
	mov.b32 	%r170, %f390;
	mov.b32 	%r171, 4;
	// begin inline asm
	shfl.sync.down.b32 %r169, %r170, %r171, %r182, %r183;
	// end inline asm
	setp.gt.s32 	%p51, %r158, 27;
	mov.b32 	%f391, %r169;
	add.f32 	%f392, %f390, %f391;
	selp.f32 	%f393, %f390, %f392, %p51;
	mov.b32 	%r175, %f393;
	mov.b32 	%r176, 8;
	// begin inline asm
	shfl.sync.down.b32 %r174, %r175, %r176, %r182, %r183;
	// end inline asm
	setp.gt.s32 	%p52, %r158, 23;
	mov.b32 	%f394, %r174;
	add.f32 	%f395, %f393, %f394;
	selp.f32 	%f396, %f393, %f395, %p52;
	mov.b32 	%r180, %f396;
	mov.b32 	%r181, 16;
	// begin inline asm
	shfl.sync.down.b32 %r179, %r180, %r181, %r182, %r183;
	// end inline asm
	setp.gt.s32 	%p53, %r158, 15;
	mov.b32 	%f397, %r179;
	add.f32 	%f17, %f396, %f397;
	selp.f32 	%f431, %f396, %f17, %p53;
	setp.ne.s32 	%p54, %r158, 0;
	@%p54 bra 	$L__BB5_19;
	shr.u32 	%r184, %r5, 3;
	and.b32  	%r185, %r184, 124;
	mov.u32 	%r186, _ZZN3cub18CUB_300001_SM_10006detail6reduce18DeviceReduceKernelINS2_10policy_hubIfyN4cuda3std3__44plusIfEEE10Policy1000EN6thrust24THRUST_300001_SM_1000_NS10device_ptrIfEEyS9_f11mean_squareIfEEEvT0_PT3_T1_NS0_13GridEvenShareISL_EET2_T4_E12temp_storage;
	add.s32 	%r187, %r186, %r185;
	st.shared.f32 	[%r187+8], %f17;
$L__BB5_19:
	bar.sync 	0;
	setp.ne.s32 	%p55, %r5, 0;
	@%p55 bra 	$L__BB5_46;
	ld.shared.f32 	%f398, [_ZZN3cub18CUB_300001_SM_10006detail6reduce18DeviceReduceKernelINS2_10policy_hubIfyN4cuda3std3__44plusIfEEE10Policy1000EN6thrust24THRUST_300001_SM_1000_NS10device_ptrIfEEyS9_f11mean_squareIfEEEvT0_PT3_T1_NS0_13GridEvenShareISL_EET2_T4_E12temp_storage+12];
	add.f32 	%f399, %f431, %f398;
	ld.shared.f32 	%f400, [_ZZN3cub18CUB_300001_SM_10006detail6reduce18DeviceReduceKernelINS2_10policy_hubIfyN4cuda3std3__44plusIfEEE10Policy1000EN6thrust24THRUST_300001_SM_1000_NS10device_ptrIfEEyS9_f11mean_squareIfEEEvT0_PT3_T1_NS0_13GridEvenShareISL_EET2_T4_E12temp_storage+16];
	add.f32 	%f401, %f399, %f400;
	ld.shared.f32 	%f402, [_ZZN3cub18CUB_300001_SM_10006detail6reduce18DeviceReduceKernelINS2_10policy_hubIfyN4cuda3std3__44plusIfEEE10Policy1000EN6thrust24THRUST_300001_SM_1000_NS10device_ptrIfEEyS9_f11mean_squareIfEEEvT0_PT3_T1_NS0_13GridEvenShareISL_EET2_T4_E12temp_storage+20];
	add.f32 	%f403, %f401, %f402;
	ld.shared.f32 	%f404, [_ZZN3cub18CUB_300001_SM_10006detail6reduce18DeviceReduceKernelINS2_10policy_hubIfyN4cuda3std3__44plusIfEEE10Policy1000EN6thrust24THRUST_300001_SM_1000_NS10device_ptrIfEEyS9_f11mean_squareIfEEEvT0_PT3_T1_NS0_13GridEvenShareISL_EET2_T4_E12temp_storage+24];
	add.f32 	%f405, %f403, %f404;
	ld.shared.f32 	%f406, [_ZZN3cub18CUB_300001_SM_10006detail6reduce18DeviceReduceKernelINS2_10policy_hubIfyN4cuda3std3__44plusIfEEE10Policy1000EN6thrust24THRUST_300001_SM_1000_NS10device_ptrIfEEyS9_f11mean_squareIfEEEvT0_PT3_T1_NS0_13GridEvenShareISL_EET2_T4_E12temp_storage+28];
	add.f32 	%f407, %f405, %f406;
	ld.shared.f32 	%f408, [_ZZN3cub18CUB_300001_SM_10006detail6reduce18DeviceReduceKernelINS2_10policy_hubIfyN4cuda3std3__44plusIfEEE10Policy1000EN6thrust24THRUST_300001_SM_1000_NS10device_ptrIfEEyS9_f11mean_squareIfEEEvT0_PT3_T1_NS0_13GridEvenShareISL_EET2_T4_E12temp_storage+32];
	add.f32 	%f409, %f407, %f408;
	ld.shared.f32 	%f410, [_ZZN3cub18CUB_300001_SM_10006detail6reduce18DeviceReduceKernelINS2_10policy_hubIfyN4cuda3std3__44plusIfEEE10Policy1000EN6thrust24THRUST_300001_SM_1000_NS10device_ptrIfEEyS9_f11mean_squareIfEEEvT0_PT3_T1_NS0_13GridEvenShareISL_EET2_T4_E12temp_storage+36];
	add.f32 	%f431, %f409, %f410;
	bra.uni 	$L__BB5_46;
$L__BB5_21:
	// begin inline asm
	mov.u32 %r120, %laneid;
	// end inline asm
	and.b32  	%r146, %r5, 992;
	add.s32 	%r147, %r146, 32;
	setp.gt.s32 	%p34, %r147, %r4;
	not.b32 	%r148, %r146;
	add.s32 	%r149, %r4, %r148;
	selp.b32 	%r144, %r149, 31, %p34;
	mov.b32 	%r122, %f420;
	mov.b32 	%r123, 1;
	mov.b32 	%r145, -1;
	// begin inline asm
	shfl.sync.down.b32 %r121, %r122, %r123, %r144, %r145;
	// end inline asm
	setp.lt.s32 	%p35, %r120, %r144;
	mov.b32 	%f351, %r121;
	add.f32 	%f352, %f420, %f351;
	selp.f32 	%f353, %f352, %f420, %p35;
	mov.b32 	%r127, %f353;
	mov.b32 	%r128, 2;
	// begin inline asm
	shfl.sync.down.b32 %r126, %r127, %r128, %r144, %r145;
	// end inline asm
	add.s32 	%r150, %r120, 2;
	setp.gt.s32 	%p36, %r150, %r144;
	mov.b32 	%f354, %r126;
	add.f32 	%f355, %f353, %f354;
	selp.f32 	%f356, %f353, %f355, %p36;
	mov.b32 	%r132, %f356;
	mov.b32 	%r133, 4;
	// begin inline asm
	shfl.sync.down.b32 %r131, %r132, %r133, %r144, %r145;
	// end inline asm
	add.s32 	%r151, %r120, 4;
	setp.gt.s32 	%p37, %r151, %r144;
	mov.b32 	%f357, %r131;
	add.f32 	%f358, %f356, %f357;
	selp.f32 	%f359, %f356, %f358, %p37;
	mov.b32 	%r137, %f359;
	mov.b32 	%r138, 8;
	// begin inline asm
	shfl.sync.down.b32 %r136, %r137, %r138, %r144, %r145;
	// end inline asm
	add.s32 	%r152, %r120, 8;
	setp.gt.s32 	%p38, %r152, %r144;
	mov.b32 	%f360, %r136;
	add.f32 	%f361, %f359, %f360;
	selp.f32 	%f362, %f359, %f361, %p38;
	mov.b32 	%r142, %f362;
	mov.b32 	%r143, 16;
	// begin inline asm
	shfl.sync.down.b32 %r141, %r142, %r143, %r144, %r145;
	// end inline asm
	add.s32 	%r153, %r120, 16;
	setp.gt.s32 	%p39, %r153, %r144;
	mov.b32 	%f363, %r141;
	add.f32 	%f364, %f362, %f363;
	selp.f32 	%f431, %f362, %f364, %p39;
	setp.ne.s32 	%p40, %r120, 0;
	@%p40 bra 	$L__BB5_23;
	shr.u32 	%r154, %r5, 3;
	and.b32  	%r155, %r154, 124;
	mov.u32 	%r156, _ZZN3cub18CUB_300001_SM_10006detail6reduce18DeviceReduceKernelINS2_10policy_hubIfyN4cuda3std3__44plusIfEEE10Policy1000EN6thrust24THRUST_300001_SM_1000_NS10device_ptrIfEEyS9_f11mean_squareIfEEEvT0_PT3_T1_NS0_13GridEvenShareISL_EET2_T4_E12temp_storage;
	add.s32 	%r157, %r156, %r155;
	st.shared.f32 	[%r157+8], %f431;
$L__BB5_23:
	bar.sync 	0;
	setp.ne.s32 	%p41, %r5, 0;
	@%p41 bra 	$L__BB5_46;
	setp.gt.s32 	%p42, %r4, 32;
	ld.shared.f32 	%f365, [_ZZN3cub18CUB_300001_SM_10006detail6reduce18DeviceReduceKernelINS2_10policy_hubIfyN4cuda3std3__44plusIfEEE10Policy1000EN6thrust24THRUST_300001_SM_1000_NS10device_ptrIfEEyS9_f11mean_squareIfEEEvT0_PT3_T1_NS0_13GridEvenShareISL_EET2_T4_E12temp_storage+12];
	add.f32 	%f366, %f431, %f365;
	selp.f32 	%f367, %f366, %f431, %p42;
	setp.gt.s32 	%p43, %r4, 64;
	ld.shared.f32 	%f368, [_ZZN3cub18CUB_300001_SM_10006detail6reduce18DeviceReduceKernelINS2_10policy_hubIfyN4cuda3std3__44plusIfEEE10Policy1000EN6thrust24THRUST_300001_SM_1000_NS10device_ptrIfEEyS9_f11mean_squareIfEEEvT0_PT3_T1_NS0_13GridEvenShareISL_EET2_T4_E12temp_storage+16];
	add.f32 	%f369, %f368, %f367;
	selp.f32 	%f370, %f369, %f367, %p43;
	setp.gt.s32 	%p44, %r4, 96;
	ld.shared.f32 	%f371, [_ZZN3cub18CUB_300001_SM_10006detail6reduce18DeviceReduceKernelINS2_10policy_hubIfyN4cuda3std3__44plusIfEEE10Policy1000EN6thrust24THRUST_300001_SM_1000_NS10device_ptrIfEEyS9_f11mean_squareIfEEEvT0_PT3_T1_NS0_13GridEvenShareISL_EET2_T4_E12temp_storage+20];
	add.f32 	%f372, %f371, %f370;
	selp.f32 	%f373, %f372, %f370, %p44;
	setp.gt.s32 	%p45, %r4, 128;
	ld.shared.f32 	%f374, [_ZZN3cub18CUB_300001_SM_10006detail6reduce18DeviceReduceKernelINS2_10policy_hubIfyN4cuda3std3__44plusIfEEE10Policy1000EN6thrust24THRUST_300001_SM_1000_NS10device_ptrIfEEyS9_f11mean_squareIfEEEvT0_PT3_T1_NS0_13GridEvenShareISL_EET2_T4_E12temp_storage+24];
	add.f32 	%f375, %f374, %f373;
	selp.f32 	%f376, %f375, %f373, %p45;
	setp.gt.s32 	%p46, %r4, 160;
	ld.shared.f32 	%f377, [_ZZN3cub18CUB_300001_SM_10006detail6reduce18DeviceReduceKernelINS2_10policy_hubIfyN4cuda3std3__44plusIfEEE10Policy1000EN6thrust24THRUST_300001_SM_1000_NS10device_ptrIfEEyS9_f11mean_squareIfEEEvT0_PT3_T1_NS0_13GridEvenShareISL_EET2_T4_E12temp_storage+28];
	add.f32 	%f378, %f377, %f376;
	selp.f32 	%f379, %f378, %f376, %p46;
	setp.gt.s32 	%p47, %r4, 192;
	ld.shared.f32 	%f380, [_ZZN3cub18CUB_300001_SM_10006detail6reduce18DeviceReduceKernelINS2_10policy_hubIfyN4cuda3std3__44plusIfEEE10Policy1000EN6thrust24THRUST_300001_SM_1000_NS10device_ptrIfEEyS9_f11mean_squareIfEEEvT0_PT3_T1_NS0_13GridEvenShareISL_EET2_T4_E12temp_storage+32];
	add.f32 	%f381, %f380, %f379;
	selp.f32 	%f382, %f381, %f379, %p47;
	setp.gt.s32 	%p48, %r4, 224;
	ld.shared.f32 	%f383, [_ZZN3cub18CUB_300001_SM_10006detail6reduce18DeviceReduceKernelINS2_10policy_hubIfyN4cuda3std3__44plusIfEEE10Policy1000EN6thrust24THRUST_300001_SM_1000_NS10device_ptrIfEEyS9_f11mean_squareIfEEEvT0_PT3_T1_NS0_13GridEvenShareISL_EET2_T4_E12temp_storage+36];
	add.f32 	%f384, %f383, %f382;
	selp.f32 	%f431, %f384, %f382, %p48;
	bra.uni 	$L__BB5_46;
$L__BB5_25:
	cvt.u32.u64 	%r52, %rd4;
	mov.u32 	%r27, %tid.x;
	add.s32 	%r53, %r27, %r52;
	mul.wide.u32 	%rd26, %r53, 4;
	add.s64 	%rd27, %rd2, %rd26;
	ld.global.f32 	%f42, [%rd27];
	sub.f32 	%f43, %f42, %f1;
	ld.global.f32 	%f44, [%rd27+1024];
	sub.f32 	%f45, %f44, %f1;
	mul.f32 	%f46, %f45, %f45;
	ld.global.f32 	%f47, [%rd27+2048];
	sub.f32 	%f48, %f47, %f1;
	ld.global.f32 	%f49, [%rd27+3072];
	sub.f32 	%f50, %f49, %f1;
	mul.f32 	%f51, %f50, %f50;
	ld.global.f32 	%f52, [%rd27+4096];
	sub.f32 	%f53, %f52, %f1;
	ld.global.f32 	%f54, [%rd27+5120];
	sub.f32 	%f55, %f54, %f1;
	mul.f32 	%f56, %f55, %f55;
	ld.global.f32 	%f57, [%rd27+6144];
	sub.f32 	%f58, %f57, %f1;
	ld.global.f32 	%f59, [%rd27+7168];
	sub.f32 	%f60, %f59, %f1;
	mul.f32 	%f61, %f60, %f60;
	ld.global.f32 	%f62, [%rd27+8192];
	sub.f32 	%f63, %f62, %f1;
	ld.global.f32 	%f64, [%rd27+9216];
	sub.f32 	%f65, %f64, %f1;
	mul.f32 	%f66, %f65, %f65;
	ld.global.f32 	%f67, [%rd27+10240];
	sub.f32 	%f68, %f67, %f1;
	ld.global.f32 	%f69, [%rd27+11264];
	sub.f32 	%f70, %f69, %f1;
	mul.f32 	%f71, %f70, %f70;
	ld.global.f32 	%f72, [%rd27+12288];
	sub.f32 	%f73, %f72, %f1;
	ld.global.f32 	%f74, [%rd27+13312];
	sub.f32 	%f75, %f74, %f1;
	mul.f32 	%f76, %f75, %f75;
	ld.global.f32 	%f77, [%rd27+14336];
	sub.f32 	%f78, %f77, %f1;
	ld.global.f32 	%f79, [%rd27+15360];
	sub.f32 	%f80, %f79, %f1;
	mul.f32 	%f81, %f80, %f80;
	fma.rn.f32 	%f82, %f43, %f43, %f46;
	fma.rn.f32 	%f83, %f48, %f48, %f51;
	fma.rn.f32 	%f84, %f53, %f53, %f56;
	fma.rn.f32 	%f85, %f58, %f58, %f61;
	fma.rn.f32 	%f86, %f63, %f63, %f66;
	fma.rn.f32 	%f87, %f68, %f68, %f71;
	fma.rn.f32 	%f88, %f73, %f73, %f76;
	fma.rn.f32 	%f89, %f78, %f78, %f81;
	add.f32 	%f90, %f82, %f83;
	add.f32 	%f91, %f84, %f85;
	add.f32 	%f92, %f86, %f87;
	add.f32 	%f93, %f88, %f89;
	add.f32 	%f94, %f90, %f91;
	add.f32 	%f95, %f92, %f93;
	add.f32 	%f430, %f94, %f95;
	setp.lt.u64 	%p2, %rd5, %rd3;
	@%p2 bra 	$L__BB5_42;
	cvt.u32.u64 	%r55, %rd3;
	cvt.u64.u32 	%rd10, %r27;
	add.s64 	%rd70, %rd4, %rd3;
	cvt.u32.u64 	%r28, %rd1;
	not.b32 	%r57, %r27;
	add.s32 	%r58, %r57, %r28;
	sub.s32 	%r59, %r58, %r55;
	sub.s32 	%r197, %r59, %r52;
	add.s64 	%rd28, %rd70, %rd10;
	shl.b64 	%rd29, %rd28, 2;
	add.s64 	%rd30, %rd29, %rd2;
	add.s64 	%rd69, %rd30, 8192;
	mov.b32 	%r198, 0;
	mov.u64 	%rd71, %rd4;
$L__BB5_27:
	add.s64 	%rd71, %rd71, %rd3;
	add.s64 	%rd31, %rd1, -4096;
	setp.gt.u64 	%p3, %rd71, %rd31;
	@%p3 bra 	$L__BB5_29;
	cvt.u32.u64 	%r60, %rd3;
	add.s64 	%rd32, %rd71, %rd10;
	shl.b64 	%rd33, %rd32, 2;
	add.s64 	%rd34, %rd2, %rd33;
	ld.global.f32 	%f96, [%rd34];
	sub.f32 	%f97, %f96, %f1;
	ld.global.f32 	%f98, [%rd34+1024];
	sub.f32 	%f99, %f98, %f1;
	ld.global.f32 	%f100, [%rd34+2048];
	sub.f32 	%f101, %f100, %f1;
	mul.f32 	%f102, %f101, %f101;
	ld.global.f32 	%f103, [%rd34+3072];
	sub.f32 	%f104, %f103, %f1;
	ld.global.f32 	%f105, [%rd34+4096];
	sub.f32 	%f106, %f105, %f1;
	mul.f32 	%f107, %f106, %f106;
	ld.global.f32 	%f108, [%rd34+5120];
	sub.f32 	%f109, %f108, %f1;
	ld.global.f32 	%f110, [%rd34+6144];
	sub.f32 	%f111, %f110, %f1;
	mul.f32 	%f112, %f111, %f111;
	ld.global.f32 	%f113, [%rd34+7168];
	sub.f32 	%f114, %f113, %f1;
	ld.global.f32 	%f115, [%rd34+8192];
	sub.f32 	%f116, %f115, %f1;
	mul.f32 	%f117, %f116, %f116;
	ld.global.f32 	%f118, [%rd34+9216];
	sub.f32 	%f119, %f118, %f1;
	ld.global.f32 	%f120, [%rd34+10240];
	sub.f32 	%f121, %f120, %f1;
	mul.f32 	%f122, %f121, %f121;
	ld.global.f32 	%f123, [%rd34+11264];
	sub.f32 	%f124, %f123, %f1;
	ld.global.f32 	%f125, [%rd34+12288];
	sub.f32 	%f126, %f125, %f1;
	mul.f32 	%f127, %f126, %f126;
	ld.global.f32 	%f128, [%rd34+13312];
	sub.f32 	%f129, %f128, %f1;
	ld.global.f32 	%f130, [%rd34+14336];
	sub.f32 	%f131, %f130, %f1;
	mul.f32 	%f132, %f131, %f131;
	ld.global.f32 	%f133, [%rd34+15360];
	sub.f32 	%f134, %f133, %f1;
	fma.rn.f32 	%f135, %f97, %f97, %f430;
	fma.rn.f32 	%f136, %f99, %f99, %f102;
	fma.rn.f32 	%f137, %f104, %f104, %f107;
	fma.rn.f32 	%f138, %f109, %f109, %f112;
	fma.rn.f32 	%f139, %f114, %f114, %f117;
	fma.rn.f32 	%f140, %f119, %f119, %f122;
	fma.rn.f32 	%f141, %f124, %f124, %f127;
	fma.rn.f32 	%f142, %f129, %f129, %f132;
	add.f32 	%f143, %f135, %f136;
	add.f32 	%f144, %f137, %f138;
	add.f32 	%f145, %f139, %f140;
	add.f32 	%f146, %f141, %f142;
	add.f32 	%f147, %f143, %f144;
	add.f32 	%f148, %f145, %f146;
	add.f32 	%f149, %f147, %f148;
	fma.rn.f32 	%f430, %f134, %f134, %f149;
	sub.s64 	%rd35, %rd1, %rd71;
	setp.lt.u64 	%p4, %rd35, %rd3;
	add.s32 	%r198, %r198, 1;
	add.s64 	%rd70, %rd70, %rd3;
	sub.s32 	%r197, %r197, %r60;
	shl.b64 	%rd36, %rd3, 2;
	add.s64 	%rd69, %rd69, %rd36;
	@%p4 bra 	$L__BB5_42;
	bra.uni 	$L__BB5_27;
$L__BB5_29:
	setp.le.u64 	%p5, %rd1, %rd71;
	cvt.u32.u64 	%r61, %rd71;
	cvt.u32.u64 	%r62, %rd1;
	sub.s32 	%r63, %r62, %r61;
	setp.ge.s32 	%p6, %r27, %r63;
	or.pred  	%p7, %p5, %p6;
	@%p7 bra 	$L__BB5_42;
	cvt.u32.u64 	%r65, %rd3;
	cvt.u32.u64 	%r66, %rd4;
	not.b32 	%r67, %r27;
	add.s32 	%r68, %r67, %r28;
	add.s32 	%r69, %r65, %r66;
	sub.s32 	%r70, %r68, %r69;
	mul.lo.s32 	%r71, %r1, %r198;
	shl.b32 	%r72, %r71, 12;
	sub.s32 	%r73, %r70, %r72;
	shr.u32 	%r74, %r73, 8;
	add.s32 	%r34, %r74, 1;
	and.b32  	%r35, %r34, 15;
	setp.lt.u32 	%p8, %r73, 3840;
	mov.u32 	%r201, %r27;
	@%p8 bra 	$L__BB5_33;
	shr.u32 	%r75, %r197, 8;
	add.s32 	%r76, %r75, 1;
	and.b32  	%r77, %r76, 33554416;
	neg.s32 	%r199, %r77;
	mov.u32 	%r201, %r27;
$L__BB5_32:
	.pragma "nounroll";
	ld.global.f32 	%f151, [%rd69+-8192];
	sub.f32 	%f152, %f151, %f1;
	fma.rn.f32 	%f153, %f152, %f152, %f430;
	ld.global.f32 	%f154, [%rd69+-7168];
	sub.f32 	%f155, %f154, %f1;
	fma.rn.f32 	%f156, %f155, %f155, %f153;
	ld.global.f32 	%f157, [%rd69+-6144];
	sub.f32 	%f158, %f157, %f1;
	fma.rn.f32 	%f159, %f158, %f158, %f156;
	ld.global.f32 	%f160, [%rd69+-5120];
	sub.f32 	%f161, %f160, %f1;
	fma.rn.f32 	%f162, %f161, %f161, %f159;
	ld.global.f32 	%f163, [%rd69+-4096];
	sub.f32 	%f164, %f163, %f1;
	fma.rn.f32 	%f165, %f164, %f164, %f162;
	ld.global.f32 	%f166, [%rd69+-3072];
	sub.f32 	%f167, %f166, %f1;
	fma.rn.f32 	%f168, %f167, %f167, %f165;
	ld.global.f32 	%f169, [%rd69+-2048];
	sub.f32 	%f170, %f169, %f1;
	fma.rn.f32 	%f171, %f170, %f170, %f168;
	ld.global.f32 	%f172, [%rd69+-1024];
	sub.f32 	%f173, %f172, %f1;
	fma.rn.f32 	%f174, %f173, %f173, %f171;
	ld.global.f32 	%f175, [%rd69];
	sub.f32 	%f176, %f175, %f1;
	fma.rn.f32 	%f177, %f176, %f176, %f174;
	ld.global.f32 	%f178, [%rd69+1024];
	sub.f32 	%f179, %f178, %f1;
	fma.rn.f32 	%f180, %f179, %f179, %f177;
	ld.global.f32 	%f181, [%rd69+2048];
	sub.f32 	%f182, %f181, %f1;
	fma.rn.f32 	%f183, %f182, %f182, %f180;
	ld.global.f32 	%f184, [%rd69+3072];
	sub.f32 	%f185, %f184, %f1;
	fma.rn.f32 	%f186, %f185, %f185, %f183;
	ld.global.f32 	%f187, [%rd69+4096];
	sub.f32 	%f188, %f187, %f1;
	fma.rn.f32 	%f189, %f188, %f188, %f186;
	ld.global.f32 	%f190, [%rd69+5120];
	sub.f32 	%f191, %f190, %f1;
	fma.rn.f32 	%f192, %f191, %f191, %f189;
	ld.global.f32 	%f193, [%rd69+6144];
	sub.f32 	%f194, %f193, %f1;
	fma.rn.f32 	%f195, %f194, %f194, %f192;
	ld.global.f32 	%f196, [%rd69+7168];
	sub.f32 	%f197, %f196, %f1;
	fma.rn.f32 	%f430, %f197, %f197, %f195;
	add.s32 	%r201, %r201, 4096;
	add.s32 	%r199, %r199, 16;
	add.s64 	%rd69, %rd69, 16384;
	setp.ne.s32 	%p9, %r199, 0;
	@%p9 bra 	$L__BB5_32;
$L__BB5_33:
	setp.eq.s32 	%p10, %r35, 0;
	@%p10 bra 	$L__BB5_42;
	and.b32  	%r42, %r34, 7;
	setp.lt.u32 	%p11, %r35, 8;
	@%p11 bra 	$L__BB5_36;
	cvt.u64.u32 	%rd37, %r201;
	add.s64 	%rd38, %rd71, %rd37;
	shl.b64 	%rd39, %rd38, 2;
	add.s64 	%rd40, %rd2, %rd39;
	ld.global.f32 	%f199, [%rd40];
	sub.f32 	%f200, %f199, %f1;
	fma.rn.f32 	%f201, %f200, %f200, %f430;
	ld.global.f32 	%f202, [%rd40+1024];
	sub.f32 	%f203, %f202, %f1;
	fma.rn.f32 	%f204, %f203, %f203, %f201;
	ld.global.f32 	%f205, [%rd40+2048];
	sub.f32 	%f206, %f205, %f1;
	fma.rn.f32 	%f207, %f206, %f206, %f204;
	ld.global.f32 	%f208, [%rd40+3072];
	sub.f32 	%f209, %f208, %f1;
	fma.rn.f32 	%f210, %f209, %f209, %f207;
	ld.global.f32 	%f211, [%rd40+4096];
	sub.f32 	%f212, %f211, %f1;
	fma.rn.f32 	%f213, %f212, %f212, %f210;
	ld.global.f32 	%f214, [%rd40+5120];
	sub.f32 	%f215, %f214, %f1;
	fma.rn.f32 	%f216, %f215, %f215, %f213;
	ld.global.f32 	%f217, [%rd40+6144];
	sub.f32 	%f218, %f217, %f1;
	fma.rn.f32 	%f219, %f218, %f218, %f216;
	ld.global.f32 	%f220, [%rd40+7168];
	sub.f32 	%f221, %f220, %f1;
	fma.rn.f32 	%f430, %f221, %f221, %f219;
	add.s32 	%r201, %r201, 2048;
$L__BB5_36:
	setp.eq.s32 	%p12, %r42, 0;
	@%p12 bra 	$L__BB5_42;
	setp.lt.u32 	%p13, %r42, 4;
	@%p13 bra 	$L__BB5_39;
	cvt.u64.u32 	%rd41, %r201;
	add.s64 	%rd42, %rd71, %rd41;
	shl.b64 	%rd43, %rd42, 2;
	add.s64 	%rd44, %rd2, %rd43;
	ld.global.f32 	%f223, [%rd44];
	sub.f32 	%f224, %f223, %f1;
	fma.rn.f32 	%f225, %f224, %f224, %f430;
	ld.global.f32 	%f226, [%rd44+1024];
	sub.f32 	%f227, %f226, %f1;
	fma.rn.f32 	%f228, %f227, %f227, %f225;
	ld.global.f32 	%f229, [%rd44+2048];
	sub.f32 	%f230, %f229, %f1;
	fma.rn.f32 	%f231, %f230, %f230, %f228;
	ld.global.f32 	%f232, [%rd44+3072];
	sub.f32 	%f233, %f232, %f1;
	fma.rn.f32 	%f430, %f233, %f233, %f231;
	add.s32 	%r201, %r201, 1024;
$L__BB5_39:
	and.b32  	%r78, %r34, 3;
	setp.eq.s32 	%p14, %r78, 0;
	@%p14 bra 	$L__BB5_42;
	cvt.u64.u32 	%rd45, %r201;
	add.s64 	%rd46, %rd45, %rd70;
	shl.b64 	%rd47, %rd46, 2;
	add.s64 	%rd73, %rd2, %rd47;
	cvt.u16.u32 	%rs1, %r197;
	shr.u16 	%rs2, %rs1, 8;
	add.s16 	%rs3, %rs2, 1;
	cvt.u32.u16 	%r79, %rs3;
	and.b32  	%r80, %r79, 3;
	neg.s32 	%r204, %r80;
$L__BB5_41:
	.pragma "nounroll";
	ld.global.f32 	%f234, [%rd73];
	sub.f32 	%f235, %f234, %f1;
	fma.rn.f32 	%f430, %f235, %f235, %f430;
	add.s64 	%rd73, %rd73, 1024;
	add.s32 	%r204, %r204, 1;
	setp.ne.s32 	%p15, %r204, 0;
	@%p15 bra 	$L__BB5_41;
$L__BB5_42:
	// begin inline asm
	mov.u32 %r81, %laneid;
	// end inline asm
	mov.b32 	%r83, %f430;
	mov.b32 	%r84, 1;
	mov.b32 	%r105, 31;
	mov.b32 	%r106, -1;
	// begin inline asm
	shfl.sync.down.b32 %r82, %r83, %r84, %r105, %r106;
	// end inline asm
	setp.gt.s32 	%p16, %r81, 30;
	mov.b32 	%f236, %r82;
	add.f32 	%f237, %f430, %f236;
	selp.f32 	%f238, %f430, %f237, %p16;
	mov.b32 	%r88, %f238;
	mov.b32 	%r89, 2;
	// begin inline asm
	shfl.sync.down.b32 %r87, %r88, %r89, %r105, %r106;
	// end inline asm
	setp.gt.s32 	%p17, %r81, 29;
	mov.b32 	%f239, %r87;
	add.f32 	%f240, %f238, %f239;
	selp.f32 	%f241, %f238, %f240, %p17;
	mov.b32 	%r93, %f241;
	mov.b32 	%r94, 4;
	// begin inline asm
	shfl.sync.down.b32 %r92, %r93, %r94, %r105, %r106;
	// end inline asm
	setp.gt.s32 	%p18, %r81, 27;
	mov.b32 	%f242, %r92;
	add.f32 	%f243, %f241, %f242;
	selp.f32 	%f244, %f241, %f243, %p18;
	mov.b32 	%r98, %f244;
	mov.b32 	%r99, 8;
	// begin inline asm
	shfl.sync.down.b32 %r97, %r98, %r99, %r105, %r106;
	// end inline asm
	setp.gt.s32 	%p19, %r81, 23;
	mov.b32 	%f245, %r97;
	add.f32 	%f246, %f244, %f245;
	selp.f32 	%f247, %f244, %f246, %p19;
	mov.b32 	%r103, %f247;
	mov.b32 	%r104, 16;
	// begin inline asm
	shfl.sync.down.b32 %r102, %r103, %r104, %r105, %r106;
	// end inline asm
	setp.gt.s32 	%p20, %r81, 15;
	mov.b32 	%f248, %r102;
	add.f32 	%f38, %f247, %f248;
	selp.f32 	%f431, %f247, %f38, %p20;
	setp.ne.s32 	%p21, %r81, 0;
	@%p21 bra 	$L__BB5_44;
	shr.u32 	%r107, %r27, 3;
	and.b32  	%r108, %r107, 124;
	mov.u32 	%r109, _ZZN3cub18CUB_300001_SM_10006detail6reduce18DeviceReduceKernelINS2_10policy_hubIfyN4cuda3std3__44plusIfEEE10Policy1000EN6thrust24THRUST_300001_SM_1000_NS10device_ptrIfEEyS9_f11mean_squareIfEEEvT0_PT3_T1_NS0_13GridEvenShareISL_EET2_T4_E12temp_storage;
	add.s32 	%r110, %r109, %r108;
	st.shared.f32 	[%r110+8], %f38;
$L__BB5_44:
	bar.sync 	0;
	setp.ne.s32 	%p22, %r27, 0;
	@%p22 bra 	$L__BB5_46;
	ld.shared.f32 	%f249, [_ZZN3cub18CUB_300001_SM_10006detail6reduce18DeviceReduceKernelINS2_10policy_hubIfyN4cuda3std3__44plusIfEEE10Policy1000EN6thrust24THRUST_300001_SM_1000_NS10device_ptrIfEEyS9_f11mean_squareIfEEEvT0_PT3_T1_NS0_13GridEvenShareISL_EET2_T4_E12temp_storage+12];
	add.f32 	%f250, %f431, %f249;
	ld.shared.f32 	%f251, [_ZZN3cub18CUB_300001_SM_10006detail6reduce18DeviceReduceKernelINS2_10policy_hubIfyN4cuda3std3__44plusIfEEE10Policy1000EN6thrust24THRUST_300001_SM_1000_NS10device_ptrIfEEyS9_f11mean_squareIfEEEvT0_PT3_T1_NS0_13GridEvenShareISL_EET2_T4_E12temp_storage+16];
	add.f32 	%f252, %f250, %f251;
	ld.shared.f32 	%f253, [_ZZN3cub18CUB_300001_SM_10006detail6reduce18DeviceReduceKernelINS2_10policy_hubIfyN4cuda3std3__44plusIfEEE10Policy1000EN6thrust24THRUST_300001_SM_1000_NS10device_ptrIfEEyS9_f11mean_squareIfEEEvT0_PT3_T1_NS0_13GridEvenShareISL_EET2_T4_E12temp_storage+20];
	add.f32 	%f254, %f252, %f253;
	ld.shared.f32 	%f255, [_ZZN3cub18CUB_300001_SM_10006detail6reduce18DeviceReduceKernelINS2_10policy_hubIfyN4cuda3std3__44plusIfEEE10Policy1000EN6thrust24THRUST_300001_SM_1000_NS10device_ptrIfEEyS9_f11mean_squareIfEEEvT0_PT3_T1_NS0_13GridEvenShareISL_EET2_T4_E12temp_storage+24];
	add.f32 	%f256, %f254, %f255;
	ld.shared.f32 	%f257, [_ZZN3cub18CUB_300001_SM_10006detail6reduce18DeviceReduceKernelINS2_10policy_hubIfyN4cuda3std3__44plusIfEEE10Policy1000EN6thrust24THRUST_300001_SM_1000_NS10device_ptrIfEEyS9_f11mean_squareIfEEEvT0_PT3_T1_NS0_13GridEvenShareISL_EET2_T4_E12temp_storage+28];
	add.f32 	%f258, %f256, %f257;
	ld.shared.f32 	%f259, [_ZZN3cub18CUB_300001_SM_10006detail6reduce18DeviceReduceKernelINS2_10policy_hubIfyN4cuda3std3__44plusIfEEE10Policy1000EN6thrust24THRUST_300001_SM_1000_NS10device_ptrIfEEyS9_f11mean_squareIfEEEvT0_PT3_T1_NS0_13GridEvenShareISL_EET2_T4_E12temp_storage+32];
	add.f32 	%f260, %f258, %f259;
	ld.shared.f32 	%f261, [_ZZN3cub18CUB_300001_SM_10006detail6reduce18DeviceReduceKernelINS2_10policy_hubIfyN4cuda3std3__44plusIfEEE10Policy1000EN6thrust24THRUST_300001_SM_1000_NS10device_ptrIfEEyS9_f11mean_squareIfEEEvT0_PT3_T1_NS0_13GridEvenShareISL_EET2_T4_E12temp_storage+36];
	add.f32 	%f431, %f260, %f261;
$L__BB5_46:
	mov.u32 	%r188, %tid.x;
	setp.ne.s32 	%p56, %r188, 0;
	@%p56 bra 	$L__BB5_48;
	cvta.to.global.u64 	%rd65, %rd24;
	mul.wide.u32 	%rd66, %r2, 4;
	add.s64 	%rd67, %rd65, %rd66;
	st.global.f32 	[%rd67], %f431;
$L__BB5_48:
	ret;

}
	// .globl	_ZN3cub18CUB_300001_SM_10006detail6reduce28DeviceReduceSingleTileKernelINS2_10policy_hubIfyN4cuda3std3__44plusIfEEE10Policy1000EPfSC_iS9_ffNS7_10__identityEEEvT0_T1_T2_T3_T4_T6_
.visible .entry _ZN3cub18CUB_300001_SM_10006detail6reduce28DeviceReduceSingleTileKernelINS2_10policy_hubIfyN4cuda3std3__44plusIfEEE10Policy1000EPfSC_iS9_ffNS7_10__identityEEEvT0_T1_T2_T3_T4_T6_(
	.param .u64 .ptr .align 1 _ZN3cub18CUB_300001_SM_10006detail6reduce28DeviceReduceSingleTileKernelINS2_10policy_hubIfyN4cuda3std3__44plusIfEEE10Policy1000EPfSC_iS9_ffNS7_10__identityEEEvT0_T1_T2_T3_T4_T6__param_0,
	.param .u64 .ptr .align 1 _ZN3cub18CUB_300001_SM_10006detail6reduce28DeviceReduceSingleTileKernelINS2_10policy_hubIfyN4cuda3std3__44plusIfEEE10Policy1000EPfSC_iS9_ffNS7_10__identityEEEvT0_T1_T2_T3_T4_T6__param_1,
	.param .u32 _ZN3cub18CUB_300001_SM_10006detail6reduce28DeviceReduceSingleTileKernelINS2_10policy_hubIfyN4cuda3std3__44plusIfEEE10Policy1000EPfSC_iS9_ffNS7_10__identityEEEvT0_T1_T2_T3_T4_T6__param_2,
	.param .align 1 .b8 _ZN3cub18CUB_300001_SM_10006detail6reduce28DeviceReduceSingleTileKernelINS2_10policy_hubIfyN4cuda3std3__44plusIfEEE10Policy1000EPfSC_iS9_ffNS7_10__identityEEEvT0_T1_T2_T3_T4_T6__param_3[1],
	.param .f32 _ZN3cub18CUB_300001_SM_10006detail6reduce28DeviceReduceSingleTileKernelINS2_10policy_hubIfyN4cuda3std3__44plusIfEEE10Policy1000EPfSC_iS9_ffNS7_10__identityEEEvT0_T1_T2_T3_T4_T6__param_4,
	.param .align 1 .b8 _ZN3cub18CUB_300001_SM_10006detail6reduce28DeviceReduceSingleTileKernelINS2_10policy_hubIfyN4cuda3std3__44plusIfEEE10Policy1000EPfSC_iS9_ffNS7_10__identityEEEvT0_T1_T2_T3_T4_T6__param_5[1]
)
.maxntid 256
.minnctapersm 1
{
	.reg .pred 	%p<97>;
	.reg .b32 	%r<407>;
	.reg .b32 	%f<419>;
	.reg .b64 	%rd<125>;
	// demoted variable
	.shared .align 4 .b8 _ZZN3cub18CUB_300001_SM_10006detail6reduce28DeviceReduceSingleTileKernelINS2_10policy_hubIfyN4cuda3std3__44plusIfEEE10Policy1000EPfSC_iS9_ffNS7_10__identityEEEvT0_T1_T2_T3_T4_T6_E12temp_storage[44];
	ld.param.u64 	%rd16, [_ZN3cub18CUB_300001_SM_10006detail6reduce28DeviceReduceSingleTileKernelINS2_10policy_hubIfyN4cuda3std3__44plusIfEEE10Policy1000EPfSC_iS9_ffNS7_10__identityEEEvT0_T1_T2_T3_T4_T6__param_0];
	ld.param.u64 	%rd17, [_ZN3cub18CUB_300001_SM_10006detail6reduce28DeviceReduceSingleTileKernelINS2_10policy_hubIfyN4cuda3std3__44plusIfEEE10Policy1000EPfSC_iS9_ffNS7_10__identityEEEvT0_T1_T2_T3_T4_T6__param_1];
	ld.param.u32 	%r67, [_ZN3cub18CUB_300001_SM_10006detail6reduce28DeviceReduceSingleTileKernelINS2_10policy_hubIfyN4cuda3std3__44plusIfEEE10Policy1000EPfSC_iS9_ffNS7_10__identityEEEvT0_T1_T2_T3_T4_T6__param_2];
	ld.param.f32 	%f58, [_ZN3cub18CUB_300001_SM_10006detail6reduce28DeviceReduceSingleTileKernelINS2_10policy_hubIfyN4cuda3std3__44plusIfEEE10Policy1000EPfSC_iS9_ffNS7_10__identityEEEvT0_T1_T2_T3_T4_T6__param_4];
	cvta.to.global.u64 	%rd1, %rd17;
	setp.ne.s32 	%p1, %r67, 0;
	@%p1 bra 	$L__BB6_3;
	mov.u32 	%r380, %tid.x;
	setp.ne.s32 	%p96, %r380, 0;
	@%p96 bra 	$L__BB6_74;
	st.global.f32 	[%rd1], %f58;
	bra.uni 	$L__BB6_74;
$L__BB6_3:
	and.b64  	%rd18, %rd16, 15;
	setp.ne.s64 	%p2, %rd18, 0;
	@%p2 bra 	$L__BB6_38;
	setp.gt.s32 	%p49, %r67, 4095;
	@%p49 bra 	$L__BB6_22;
	mov.u32 	%r1, %tid.x;
	setp.ge.s32 	%p66, %r1, %r67;
	mov.f32 	%f397, 0f00000000;
	mov.u32 	%r384, %r1;
	@%p66 bra 	$L__BB6_7;
	mul.wide.u32 	%rd113, %r1, 4;
	add.s64 	%rd112, %rd16, %rd113;
	// begin inline asm
	ld.global.nc.u32 %r300, [%rd112];
	// end inline asm
	mov.b32 	%f397, %r300;
	add.s32 	%r384, %r1, 256;
$L__BB6_7:
	setp.ge.s32 	%p67, %r384, %r67;
	@%p67 bra 	$L__BB6_13;
	not.b32 	%r301, %r384;
	add.s32 	%r4, %r67, %r301;
	and.b32  	%r302, %r4, 768;
	setp.eq.s32 	%p68, %r302, 768;
	@%p68 bra 	$L__BB6_11;
	mul.wide.u32 	%rd114, %r384, 4;
	add.s64 	%rd121, %rd16, %rd114;
	shr.u32 	%r303, %r4, 8;
	add.s32 	%r304, %r303, 1;
	and.b32  	%r305, %r304, 3;
	neg.s32 	%r382, %r305;
$L__BB6_10:
	.pragma "nounroll";
	// begin inline asm
	ld.global.nc.u32 %r306, [%rd121];
	// end inline asm
	mov.b32 	%f323, %r306;
	add.f32 	%f397, %f397, %f323;
	add.s32 	%r384, %r384, 256;
	add.s64 	%rd121, %rd121, 1024;
	add.s32 	%r382, %r382, 1;
	setp.ne.s32 	%p69, %r382, 0;
	@%p69 bra 	$L__BB6_10;
$L__BB6_11:
	setp.lt.u32 	%p70, %r4, 768;
	@%p70 bra 	$L__BB6_13;
$L__BB6_12:
	mul.wide.s32 	%rd120, %r384, 4;
	add.s64 	%rd116, %rd16, %rd120;
	// begin inline asm
	ld.global.nc.u32 %r307, [%rd116];
	// end inline asm
	mov.b32 	%f324, %r307;
	add.f32 	%f325, %f397, %f324;
	add.s64 	%rd117, %rd116, 1024;
	// begin inline asm
	ld.global.nc.u32 %r308, [%rd117];
	// end inline asm
	mov.b32 	%f326, %r308;
	add.f32 	%f327, %f325, %f326;
	add.s64 	%rd118, %rd116, 2048;
	// begin inline asm
	ld.global.nc.u32 %r309, [%rd118];
	// end inline asm
	mov.b32 	%f328, %r309;
	add.f32 	%f329, %f327, %f328;
	add.s64 	%rd119, %rd116, 3072;
	// begin inline asm
	ld.global.nc.u32 %r310, [%rd119];
	// end inline asm
	mov.b32 	%f330, %r310;
	add.f32 	%f397, %f329, %f330;
	add.s32 	%r384, %r384, 1024;
	setp.lt.s32 	%p71, %r384, %r67;
	@%p71 bra 	$L__BB6_12;
$L__BB6_13:
	setp.lt.s32 	%p72, %r67, 256;
	@%p72 bra 	$L__BB6_18;
	// begin inline asm
	mov.u32 %r349, %laneid;
	// end inline asm
	mov.b32 	%r351, %f397;
	mov.b32 	%r352, 1;
	mov.b32 	%r373, 31;
	mov.b32 	%r374, -1;
	// begin inline asm
	shfl.sync.down.b32 %r350, %r351, %r352, %r373, %r374;
	// end inline asm
	setp.gt.s32 	%p88, %r349, 30;
	mov.b32 	%f365, %r350;
	add.f32 	%f366, %f397, %f365;
	selp.f32 	%f367, %f397, %f366, %p88;
	mov.b32 	%r356, %f367;
	mov.b32 	%r357, 2;
	// begin inline asm
	shfl.sync.down.b32 %r355, %r356, %r357, %r373, %r374;
	// end inline asm
	setp.gt.s32 	%p89, %r349, 29;
	mov.b32 	%f368, %r355;
	add.f32 	%f369, %f367, %f368;
	selp.f32 	%f370, %f367, %f369, %p89;
	mov.b32 	%r361, %f370;
	mov.b32 	%r362, 4;
	// begin inline asm
	shfl.sync.down.b32 %r360, %r361, %r362, %r373, %r374;
	// end inline asm
	setp.gt.s32 	%p90, %r349, 27;
	mov.b32 	%f371, %r360;
	add.f32 	%f372, %f370, %f371;
	selp.f32 	%f373, %f370, %f372, %p90;
	mov.b32 	%r366, %f373;
	mov.b32 	%r367, 8;
	// begin inline asm
	shfl.sync.down.b32 %r365, %r366, %r367, %r373, %r374;
	// end inline asm
	setp.gt.s32 	%p91, %r349, 23;
	mov.b32 	%f374, %r365;
	add.f32 	%f375, %f373, %f374;
	selp.f32 	%f376, %f373, %f375, %p91;
	mov.b32 	%r371, %f376;
	mov.b32 	%r372, 16;
	// begin inline asm
	shfl.sync.down.b32 %r370, %r371, %r372, %r373, %r374;
	// end inline asm
	setp.gt.s32 	%p92, %r349, 15;
	mov.b32 	%f377, %r370;
	add.f32 	%f10, %f376, %f377;
	selp.f32 	%f418, %f376, %f10, %p92;
	setp.ne.s32 	%p93, %r349, 0;
	@%p93 bra 	$L__BB6_16;
	shr.u32 	%r375, %r1, 3;
	and.b32  	%r376, %r375, 124;
	mov.u32 	%r377, _ZZN3cub18CUB_300001_SM_10006detail6reduce28DeviceReduceSingleTileKernelINS2_10policy_hubIfyN4cuda3std3__44plusIfEEE10Policy1000EPfSC_iS9_ffNS7_10__identityEEEvT0_T1_T2_T3_T4_T6_E12temp_storage;
	add.s32 	%r378, %r377, %r376;
	st.shared.f32 	[%r378+8], %f10;
$L__BB6_16:
	bar.sync 	0;
	setp.ne.s32 	%p94, %r1, 0;
	@%p94 bra 	$L__BB6_72;
	ld.shared.f32 	%f378, [_ZZN3cub18CUB_300001_SM_10006detail6reduce28DeviceReduceSingleTileKernelINS2_10policy_hubIfyN4cuda3std3__44plusIfEEE10Policy1000EPfSC_iS9_ffNS7_10__identityEEEvT0_T1_T2_T3_T4_T6_E12temp_storage+12];
	add.f32 	%f379, %f418, %f378;
	ld.shared.f32 	%f380, [_ZZN3cub18CUB_300001_SM_10006detail6reduce28DeviceReduceSingleTileKernelINS2_10policy_hubIfyN4cuda3std3__44plusIfEEE10Policy1000EPfSC_iS9_ffNS7_10__identityEEEvT0_T1_T2_T3_T4_T6_E12temp_storage+16];
	add.f32 	%f381, %f379, %f380;
	ld.shared.f32 	%f382, [_ZZN3cub18CUB_300001_SM_10006detail6reduce28DeviceReduceSingleTileKernelINS2_10policy_hubIfyN4cuda3std3__44plusIfEEE10Policy1000EPfSC_iS9_ffNS7_10__identityEEEvT0_T1_T2_T3_T4_T6_E12temp_storage+20];
	add.f32 	%f383, %f381, %f382;
	ld.shared.f32 	%f384, [_ZZN3cub18CUB_300001_SM_10006detail6reduce28DeviceReduceSingleTileKernelINS2_10policy_hubIfyN4cuda3std3__44plusIfEEE10Policy1000EPfSC_iS9_ffNS7_10__identityEEEvT0_T1_T2_T3_T4_T6_E12temp_storage+24];
	add.f32 	%f385, %f383, %f384;
	ld.shared.f32 	%f386, [_ZZN3cub18CUB_300001_SM_10006detail6reduce28DeviceReduceSingleTileKernelINS2_10policy_hubIfyN4cuda3std3__44plusIfEEE10Policy1000EPfSC_iS9_ffNS7_10__identityEEEvT0_T1_T2_T3_T4_T6_E12temp_storage+28];
	add.f32 	%f387, %f385, %f386;
	ld.shared.f32 	%f388, [_ZZN3cub18CUB_300001_SM_10006detail6reduce28DeviceReduceSingleTileKernelINS2_10policy_hubIfyN4cuda3std3__44plusIfEEE10Policy1000EPfSC_iS9_ffNS7_10__identityEEEvT0_T1_T2_T3_T4_T6_E12temp_storage+32];
	add.f32 	%f389, %f387, %f388;
	ld.shared.f32 	%f390, [_ZZN3cub18CUB_300001_SM_10006detail6reduce28DeviceReduceSingleTileKernelINS2_10policy_hubIfyN4cuda3std3__44plusIfEEE10Policy1000EPfSC_iS9_ffNS7_10__identityEEEvT0_T1_T2_T3_T4_T6_E12temp_storage+36];
	add.f32 	%f418, %f389, %f390;
	bra.uni 	$L__BB6_72;
$L__BB6_18:
	// begin inline asm
	mov.u32 %r311, %laneid;
	// end inline asm
	and.b32  	%r337, %r1, 992;
	add.s32 	%r338, %r337, 32;
	setp.gt.s32 	%p73, %r338, %r67;
	not.b32 	%r339, %r337;
	add.s32 	%r340, %r67, %r339;
	selp.b32 	%r335, %r340, 31, %p73;
	mov.b32 	%r313, %f397;
	mov.b32 	%r314, 1;
	mov.b32 	%r336, -1;
	// begin inline asm
	shfl.sync.down.b32 %r312, %r313, %r314, %r335, %r336;
	// end inline asm
	setp.lt.s32 	%p74, %r311, %r335;
	mov.b32 	%f331, %r312;
	add.f32 	%f332, %f397, %f331;
	selp.f32 	%f333, %f332, %f397, %p74;
	mov.b32 	%r318, %f333;
	mov.b32 	%r319, 2;
	// begin inline asm
	shfl.sync.down.b32 %r317, %r318, %r319, %r335, %r336;
	// end inline asm
	add.s32 	%r341, %r311, 2;
	setp.gt.s32 	%p75, %r341, %r335;
	mov.b32 	%f334, %r317;
	add.f32 	%f335, %f333, %f334;
	selp.f32 	%f336, %f333, %f335, %p75;
	mov.b32 	%r323, %f336;
	mov.b32 	%r324, 4;
	// begin inline asm
	shfl.sync.down.b32 %r322, %r323, %r324, %r335, %r336;
	// end inline asm
	add.s32 	%r342, %r311, 4;
	setp.gt.s32 	%p76, %r342, %r335;
	mov.b32 	%f337, %r322;
	add.f32 	%f338, %f336, %f337;
	selp.f32 	%f339, %f336, %f338, %p76;
	mov.b32 	%r328, %f339;
	mov.b32 	%r329, 8;
	// begin inline asm
	shfl.sync.down.b32 %r327, %r328, %r329, %r335, %r336;
	// end inline asm
	add.s32 	%r343, %r311, 8;
	setp.gt.s32 	%p77, %r343, %r335;
	mov.b32 	%f340, %r327;
	add.f32 	%f341, %f339, %f340;
	selp.f32 	%f342, %f339, %f341, %p77;
	mov.b32 	%r333, %f342;
	mov.b32 	%r334, 16;
	// begin inline asm
	shfl.sync.down.b32 %r332, %r333, %r334, %r335, %r336;
	// end inline asm
	add.s32 	%r344, %r311, 16;
	setp.gt.s32 	%p78, %r344, %r335;
	mov.b32 	%f343, %r332;
	add.f32 	%f344, %f342, %f343;
	selp.f32 	%f418, %f342, %f344, %p78;
	setp.ne.s32 	%p79, %r311, 0;
	@%p79 bra 	$L__BB6_20;
	shr.u32 	%r345, %r1, 3;
	and.b32  	%r346, %r345, 124;
	mov.u32 	%r347, _ZZN3cub18CUB_300001_SM_10006detail6reduce28DeviceReduceSingleTileKernelINS2_10policy_hubIfyN4cuda3std3__44plusIfEEE10Policy1000EPfSC_iS9_ffNS7_10__identityEEEvT0_T1_T2_T3_T4_T6_E12temp_storage;
	add.s32 	%r348, %r347, %r346;
	st.shared.f32 	[%r348+8], %f418;
$L__BB6_20:
	bar.sync 	0;
	setp.ne.s32 	%p80, %r1, 0;
	@%p80 bra 	$L__BB6_72;
	setp.gt.s32 	%p81, %r67, 32;
	ld.shared.f32 	%f345, [_ZZN3cub18CUB_300001_SM_10006detail6reduce28DeviceReduceSingleTileKernelINS2_10policy_hubIfyN4cuda3std3__44plusIfEEE10Policy1000EPfSC_iS9_ffNS7_10__identityEEEvT0_T1_T2_T3_T4_T6_E12temp_storage+12];
	add.f32 	%f346, %f418, %f345;
	selp.f32 	%f347, %f346, %f418, %p81;
	setp.gt.s32 	%p82, %r67, 64;
	ld.shared.f32 	%f348, [_ZZN3cub18CUB_300001_SM_10006detail6reduce28DeviceReduceSingleTileKernelINS2_10policy_hubIfyN4cuda3std3__44plusIfEEE10Policy1000EPfSC_iS9_ffNS7_10__identityEEEvT0_T1_T2_T3_T4_T6_E12temp_storage+16];
	add.f32 	%f349, %f348, %f347;
	selp.f32 	%f350, %f349, %f347, %p82;
	setp.gt.s32 	%p83, %r67, 96;
	ld.shared.f32 	%f351, [_ZZN3cub18CUB_300001_SM_10006detail6reduce28DeviceReduceSingleTileKernelINS2_10policy_hubIfyN4cuda3std3__44plusIfEEE10Policy1000EPfSC_iS9_ffNS7_10__identityEEEvT0_T1_T2_T3_T4_T6_E12temp_storage+20];
	add.f32 	%f352, %f351, %f350;
	selp.f32 	%f353, %f352, %f350, %p83;
	setp.gt.s32 	%p84, %r67, 128;
	ld.shared.f32 	%f354, [_ZZN3cub18CUB_300001_SM_10006detail6reduce28DeviceReduceSingleTileKernelINS2_10policy_hubIfyN4cuda3std3__44plusIfEEE10Policy1000EPfSC_iS9_ffNS7_10__identityEEEvT0_T1_T2_T3_T4_T6_E12temp_storage+24];
	add.f32 	%f355, %f354, %f353;
	selp.f32 	%f356, %f355, %f353, %p84;
	setp.gt.s32 	%p85, %r67, 160;
	ld.shared.f32 	%f357, [_ZZN3cub18CUB_300001_SM_10006detail6reduce28DeviceReduceSingleTileKernelINS2_10policy_hubIfyN4cuda3std3__44plusIfEEE10Policy1000EPfSC_iS9_ffNS7_10__identityEEEvT0_T1_T2_T3_T4_T6_E12temp_storage+28];
	add.f32 	%f358, %f357, %f356;
	selp.f32 	%f359, %f358, %f356, %p85;
	setp.gt.s32 	%p86, %r67, 192;
	ld.shared.f32 	%f360, [_ZZN3cub18CUB_300001_SM_10006detail6reduce28DeviceReduceSingleTileKernelINS2_10policy_hubIfyN4cuda3std3__44plusIfEEE10Policy1000EPfSC_iS9_ffNS7_10__identityEEEvT0_T1_T2_T3_T4_T6_E12temp_storage+32];
	add.f32 	%f361, %f360, %f359;
	selp.f32 	%f362, %f361, %f359, %p86;
	setp.gt.s32 	%p87, %r67, 224;
	ld.shared.f32 	%f363, [_ZZN3cub18CUB_300001_SM_10006detail6reduce28DeviceReduceSingleTileKernelINS2_10policy_hubIfyN4cuda3std3__44plusIfEEE10Policy1000EPfSC_iS9_ffNS7_10__identityEEEvT0_T1_T2_T3_T4_T6_E12temp_storage+36];
	add.f32 	%f364, %f363, %f362;
	selp.f32 	%f418, %f364, %f362, %p87;
	bra.uni 	$L__BB6_72;
$L__BB6_22:
	mov.u32 	%r13, %tid.x;
	shl.b32 	%r224, %r13, 2;
	mul.wide.u32 	%rd86, %r224, 4;
	add.s64 	%rd76, %rd16, %rd86;
	// begin inline asm
	ld.global.nc.v2.u64 {%rd74, %rd75}, [%rd76];
	// end inline asm
	mov.b64 	{%r225, %r226}, %rd75;
	mov.b64 	{%r227, %r228}, %rd74;
	mov.b32 	%f225, %r228;
	mov.b32 	%f226, %r227;
	mov.b32 	%f227, %r226;
	mov.b32 	%f228, %r225;
	add.s64 	%rd79, %rd76, 4096;
	// begin inline asm
	ld.global.nc.v2.u64 {%rd77, %rd78}, [%rd79];
	// end inline asm
	mov.b64 	{%r229, %r230}, %rd78;
	mov.b64 	{%r231, %r232}, %rd77;
	mov.b32 	%f229, %r232;
	mov.b32 	%f230, %r231;
	mov.b32 	%f231, %r230;
	mov.b32 	%f232, %r229;
	add.s64 	%rd82, %rd76, 8192;
	// begin inline asm
	ld.global.nc.v2.u64 {%rd80, %rd81}, [%rd82];
	// end inline asm
	mov.b64 	{%r233, %r234}, %rd81;
	mov.b64 	{%r235, %r236}, %rd80;
	mov.b32 	%f233, %r236;
	mov.b32 	%f234, %r235;
	mov.b32 	%f235, %r234;
	mov.b32 	%f236, %r233;
	add.s64 	%rd85, %rd76, 12288;
	// begin inline asm
	ld.global.nc.v2.u64 {%rd83, %rd84}, [%rd85];
	// end inline asm
	mov.b64 	{%r237, %r238}, %rd84;
	mov.b64 	{%r239, %r240}, %rd83;
	mov.b32 	%f237, %r240;
	mov.b32 	%f238, %r239;
	mov.b32 	%f239, %r238;
	mov.b32 	%f240, %r237;
	add.f32 	%f241, %f226, %f225;
	add.f32 	%f242, %f228, %f227;
	add.f32 	%f243, %f230, %f229;
	add.f32 	%f244, %f232, %f231;
	add.f32 	%f245, %f234, %f233;
	add.f32 	%f246, %f236, %f235;
	add.f32 	%f247, %f238, %f237;
	add.f32 	%f248, %f240, %f239;
	add.f32 	%f249, %f241, %f242;
	add.f32 	%f250, %f243, %f244;
	add.f32 	%f251, %f245, %f246;
	add.f32 	%f252, %f247, %f248;
	add.f32 	%f253, %f249, %f250;
	add.f32 	%f254, %f251, %f252;
	add.f32 	%f404, %f253, %f254;
	setp.lt.u32 	%p50, %r67, 8192;
	mov.b32 	%r387, 4096;
	@%p50 bra 	$L__BB6_26;
	add.s32 	%r14, %r67, -4096;
	mov.b32 	%r387, 4096;
$L__BB6_24:
	mul.wide.s32 	%rd99, %r387, 4;
	add.s64 	%rd89, %rd76, %rd99;
	// begin inline asm
	ld.global.nc.v2.u64 {%rd87, %rd88}, [%rd89];
	// end inline asm
	mov.b64 	{%r242, %r243}, %rd88;
	mov.b64 	{%r244, %r245}, %rd87;
	mov.b32 	%f255, %r245;
	mov.b32 	%f256, %r244;
	mov.b32 	%f257, %r243;
	mov.b32 	%f258, %r242;
	add.s64 	%rd92, %rd89, 4096;
	// begin inline asm
	ld.global.nc.v2.u64 {%rd90, %rd91}, [%rd92];
	// end inline asm
	mov.b64 	{%r246, %r247}, %rd91;
	mov.b64 	{%r248, %r249}, %rd90;
	mov.b32 	%f259, %r249;
	mov.b32 	%f260, %r248;
	mov.b32 	%f261, %r247;
	mov.b32 	%f262, %r246;
	add.s64 	%rd95, %rd89, 8192;
	// begin inline asm
	ld.global.nc.v2.u64 {%rd93, %rd94}, [%rd95];
	// end inline asm
	mov.b64 	{%r250, %r251}, %rd94;
	mov.b64 	{%r252, %r253}, %rd93;
	mov.b32 	%f263, %r253;
	mov.b32 	%f264, %r252;
	mov.b32 	%f265, %r251;
	mov.b32 	%f266, %r250;
	add.s64 	%rd98, %rd89, 12288;
	// begin inline asm
	ld.global.nc.v2.u64 {%rd96, %rd97}, [%rd98];
	// end inline asm
	mov.b64 	{%r254, %r255}, %rd97;
	mov.b64 	{%r256, %r257}, %rd96;
	mov.b32 	%f267, %r257;
	mov.b32 	%f268, %r256;
	mov.b32 	%f269, %r255;
	mov.b32 	%f270, %r254;
	add.f32 	%f271, %f404, %f256;
	add.f32 	%f272, %f255, %f258;
	add.f32 	%f273, %f257, %f260;
	add.f32 	%f274, %f259, %f262;
	add.f32 	%f275, %f261, %f264;
	add.f32 	%f276, %f263, %f266;
	add.f32 	%f277, %f265, %f268;
	add.f32 	%f278, %f267, %f270;
	add.f32 	%f279, %f271, %f272;
	add.f32 	%f280, %f273, %f274;
	add.f32 	%f281, %f275, %f276;
	add.f32 	%f282, %f277, %f278;
	add.f32 	%f283, %f279, %f280;
	add.f32 	%f284, %f281, %f282;
	add.f32 	%f285, %f283, %f284;
	add.f32 	%f404, %f285, %f269;
	sub.s32 	%r258, %r67, %r387;
	setp.lt.s32 	%p51, %r258, 4096;
	@%p51 bra 	$L__BB6_34;
	add.s32 	%r387, %r387, 4096;
	setp.le.s32 	%p52, %r387, %r14;
	@%p52 bra 	$L__BB6_24;
$L__BB6_26:
	setp.le.s32 	%p53, %r67, %r387;
	@%p53 bra 	$L__BB6_34;
	sub.s32 	%r18, %r67, %r387;
	setp.ge.s32 	%p54, %r13, %r18;
	@%p54 bra 	$L__BB6_34;
	not.b32 	%r259, %r13;
	add.s32 	%r260, %r67, %r259;
	sub.s32 	%r19, %r260, %r387;
	and.b32  	%r261, %r19, 768;
	setp.eq.s32 	%p55, %r261, 768;
	mov.u32 	%r391, %r13;
	@%p55 bra 	$L__BB6_31;
	add.s32 	%r389, %r13, %r387;
	shr.u32 	%r262, %r19, 8;
	add.s32 	%r263, %r262, 1;
	and.b32  	%r264, %r263, 3;
	neg.s32 	%r388, %r264;
	mov.u32 	%r391, %r13;
$L__BB6_30:
	.pragma "nounroll";
	mul.wide.u32 	%rd101, %r389, 4;
	add.s64 	%rd100, %rd16, %rd101;
	// begin inline asm
	ld.global.nc.u32 %r265, [%rd100];
	// end inline asm
	mov.b32 	%f287, %r265;
	add.f32 	%f404, %f404, %f287;
	add.s32 	%r391, %r391, 256;
	add.s32 	%r389, %r389, 256;
	add.s32 	%r388, %r388, 1;
	setp.ne.s32 	%p56, %r388, 0;
	@%p56 bra 	$L__BB6_30;
$L__BB6_31:
	setp.lt.u32 	%p57, %r19, 768;
	@%p57 bra 	$L__BB6_34;
	cvt.u64.u32 	%rd102, %r391;
	cvt.u64.u32 	%rd103, %r387;
	add.s64 	%rd104, %rd102, %rd103;
	shl.b64 	%rd105, %rd104, 2;
	add.s64 	%rd106, %rd105, %rd16;
	add.s64 	%rd122, %rd106, 2048;
	add.s32 	%r392, %r391, %r387;
$L__BB6_33:
	mul.wide.u32 	%rd111, %r392, 4;
	add.s64 	%rd107, %rd16, %rd111;
	// begin inline asm
	ld.global.nc.u32 %r266, [%rd107];
	// end inline asm
	mov.b32 	%f288, %r266;
	add.f32 	%f289, %f404, %f288;
	add.s64 	%rd108, %rd122, -1024;
	// begin inline asm
	ld.global.nc.u32 %r267, [%rd108];
	// end inline asm
	mov.b32 	%f290, %r267;
	add.f32 	%f291, %f289, %f290;
	// begin inline asm
	ld.global.nc.u32 %r268, [%rd122];
	// end inline asm
	mov.b32 	%f292, %r268;
	add.f32 	%f293, %f291, %f292;
	add.s64 	%rd110, %rd122, 1024;
	// begin inline asm
	ld.global.nc.u32 %r269, [%rd110];
	// end inline asm
	mov.b32 	%f294, %r269;
	add.f32 	%f404, %f293, %f294;
	add.s32 	%r391, %r391, 1024;
	add.s64 	%rd122, %rd122, 4096;
	add.s32 	%r392, %r392, 1024;
	setp.lt.s32 	%p58, %r391, %r18;
	@%p58 bra 	$L__BB6_33;
$L__BB6_34:
	// begin inline asm
	mov.u32 %r270, %laneid;
	// end inline asm
	mov.b32 	%r272, %f404;
	mov.b32 	%r273, 1;
	mov.b32 	%r294, 31;
	mov.b32 	%r295, -1;
	// begin inline asm
	shfl.sync.down.b32 %r271, %r272, %r273, %r294, %r295;
	// end inline asm
	setp.gt.s32 	%p59, %r270, 30;
	mov.b32 	%f295, %r271;
	add.f32 	%f296, %f404, %f295;
	selp.f32 	%f297, %f404, %f296, %p59;
	mov.b32 	%r277, %f297;
	mov.b32 	%r278, 2;
	// begin inline asm
	shfl.sync.down.b32 %r276, %r277, %r278, %r294, %r295;
	// end inline asm
	setp.gt.s32 	%p60, %r270, 29;
	mov.b32 	%f298, %r276;
	add.f32 	%f299, %f297, %f298;
	selp.f32 	%f300, %f297, %f299, %p60;
	mov.b32 	%r282, %f300;
	mov.b32 	%r283, 4;
	// begin inline asm
	shfl.sync.down.b32 %r281, %r282, %r283, %r294, %r295;
	// end inline asm
	setp.gt.s32 	%p61, %r270, 27;
	mov.b32 	%f301, %r281;
	add.f32 	%f302, %f300, %f301;
	selp.f32 	%f303, %f300, %f302, %p61;
	mov.b32 	%r287, %f303;
	mov.b32 	%r288, 8;
	// begin inline asm
	shfl.sync.down.b32 %r286, %r287, %r288, %r294, %r295;
	// end inline asm
	setp.gt.s32 	%p62, %r270, 23;
	mov.b32 	%f304, %r286;
	add.f32 	%f305, %f303, %f304;
	selp.f32 	%f306, %f303, %f305, %p62;
	mov.b32 	%r292, %f306;
	mov.b32 	%r293, 16;
	// begin inline asm
	shfl.sync.down.b32 %r291, %r292, %r293, %r294, %r295;
	// end inline asm
	setp.gt.s32 	%p63, %r270, 15;
	mov.b32 	%f307, %r291;
	add.f32 	%f26, %f306, %f307;
	selp.f32 	%f418, %f306, %f26, %p63;
	setp.ne.s32 	%p64, %r270, 0;
	@%p64 bra 	$L__BB6_36;
	shr.u32 	%r296, %r13, 3;
	and.b32  	%r297, %r296, 124;
	mov.u32 	%r298, _ZZN3cub18CUB_300001_SM_10006detail6reduce28DeviceReduceSingleTileKernelINS2_10policy_hubIfyN4cuda3std3__44plusIfEEE10Policy1000EPfSC_iS9_ffNS7_10__identityEEEvT0_T1_T2_T3_T4_T6_E12temp_storage;
	add.s32 	%r299, %r298, %r297;
	st.shared.f32 	[%r299+8], %f26;
$L__BB6_36:
	bar.sync 	0;
	setp.ne.s32 	%p65, %r13, 0;
	@%p65 bra 	$L__BB6_72;
	ld.shared.f32 	%f308, [_ZZN3cub18CUB_300001_SM_10006detail6reduce28DeviceReduceSingleTileKernelINS2_10policy_hubIfyN4cuda3std3__44plusIfEEE10Policy1000EPfSC_iS9_ffNS7_10__identityEEEvT0_T1_T2_T3_T4_T6_E12temp_storage+12];
	add.f32 	%f309, %f418, %f308;
	ld.shared.f32 	%f310, [_ZZN3cub18CUB_300001_SM_10006detail6reduce28DeviceReduceSingleTileKernelINS2_10policy_hubIfyN4cuda3std3__44plusIfEEE10Policy1000EPfSC_iS9_ffNS7_10__identityEEEvT0_T1_T2_T3_T4_T6_E12temp_storage+16];
	add.f32 	%f311, %f309, %f310;
	ld.shared.f32 	%f312, [_ZZN3cub18CUB_300001_SM_10006detail6reduce28DeviceReduceSingleTileKernelINS2_10policy_hubIfyN4cuda3std3__44plusIfEEE10Policy1000EPfSC_iS9_ffNS7_10__identityEEEvT0_T1_T2_T3_T4_T6_E12temp_storage+20];
	add.f32 	%f313, %f311, %f312;
	ld.shared.f32 	%f314, [_ZZN3cub18CUB_300001_SM_10006detail6reduce28DeviceReduceSingleTileKernelINS2_10policy_hubIfyN4cuda3std3__44plusIfEEE10Policy1000EPfSC_iS9_ffNS7_10__identityEEEvT0_T1_T2_T3_T4_T6_E12temp_storage+24];
	add.f32 	%f315, %f313, %f314;
	ld.shared.f32 	%f316, [_ZZN3cub18CUB_300001_SM_10006detail6reduce28DeviceReduceSingleTileKernelINS2_10policy_hubIfyN4cuda3std3__44plusIfEEE10Policy1000EPfSC_iS9_ffNS7_10__identityEEEvT0_T1_T2_T3_T4_T6_E12temp_storage+28];
	add.f32 	%f317, %f315, %f316;
	ld.shared.f32 	%f318, [_ZZN3cub18CUB_300001_SM_10006detail6reduce28DeviceReduceSingleTileKernelINS2_10policy_hubIfyN4cuda3std3__44plusIfEEE10Policy1000EPfSC_iS9_ffNS7_10__identityEEEvT0_T1_T2_T3_T4_T6_E12temp_storage+32];
	add.f32 	%f319, %f317, %f318;
	ld.shared.f32 	%f320, [_ZZN3cub18CUB_300001_SM_10006detail6reduce28DeviceReduceSingleTileKernelINS2_10policy_hubIfyN4cuda3std3__44plusIfEEE10Policy1000EPfSC_iS9_ffNS7_10__identityEEEvT0_T1_T2_T3_T4_T6_E12temp_storage+36];
	add.f32 	%f418, %f319, %f320;
	bra.uni 	$L__BB6_72;
$L__BB6_38:
	setp.gt.s32 	%p3, %r67, 4095;
	@%p3 bra 	$L__BB6_56;
	mov.u32 	%r34, %tid.x;
	setp.ge.s32 	%p20, %r34, %r67;
	mov.f32 	%f410, 0f00000000;
	mov.u32 	%r397, %r34;
	@%p20 bra 	$L__BB6_41;
	mul.wide.u32 	%rd66, %r34, 4;
	add.s64 	%rd65, %rd16, %rd66;
	// begin inline asm
	ld.global.nc.u32 %r144, [%rd65];
	// end inline asm
	mov.b32 	%f410, %r144;
	add.s32 	%r397, %r34, 256;
$L__BB6_41:
	setp.ge.s32 	%p21, %r397, %r67;
	@%p21 bra 	$L__BB6_47;
	not.b32 	%r145, %r397;
	add.s32 	%r37, %r67, %r145;
	and.b32  	%r146, %r37, 768;
	setp.eq.s32 	%p22, %r146, 768;
	@%p22 bra 	$L__BB6_45;
	mul.wide.u32 	%rd67, %r397, 4;
	add.s64 	%rd123, %rd16, %rd67;
	shr.u32 	%r147, %r37, 8;
	add.s32 	%r148, %r147, 1;
	and.b32  	%r149, %r148, 3;
	neg.s32 	%r395, %r149;
$L__BB6_44:
	.pragma "nounroll";
	// begin inline asm
	ld.global.nc.u32 %r150, [%rd123];
	// end inline asm
	mov.b32 	%f157, %r150;
	add.f32 	%f410, %f410, %f157;
	add.s32 	%r397, %r397, 256;
	add.s64 	%rd123, %rd123, 1024;
	add.s32 	%r395, %r395, 1;
	setp.ne.s32 	%p23, %r395, 0;
	@%p23 bra 	$L__BB6_44;
$L__BB6_45:
	setp.lt.u32 	%p24, %r37, 768;
	@%p24 bra 	$L__BB6_47;
$L__BB6_46:
	mul.wide.s32 	%rd73, %r397, 4;
	add.s64 	%rd69, %rd16, %rd73;
	// begin inline asm
	ld.global.nc.u32 %r151, [%rd69];
	// end inline asm
	mov.b32 	%f158, %r151;
	add.f32 	%f159, %f410, %f158;
	add.s64 	%rd70, %rd69, 1024;
	// begin inline asm
	ld.global.nc.u32 %r152, [%rd70];
	// end inline asm
	mov.b32 	%f160, %r152;
	add.f32 	%f161, %f159, %f160;
	add.s64 	%rd71, %rd69, 2048;
	// begin inline asm
	ld.global.nc.u32 %r153, [%rd71];
	// end inline asm
	mov.b32 	%f162, %r153;
	add.f32 	%f163, %f161, %f162;
	add.s64 	%rd72, %rd69, 3072;
	// begin inline asm
	ld.global.nc.u32 %r154, [%rd72];
	// end inline asm
	mov.b32 	%f164, %r154;
	add.f32 	%f410, %f163, %f164;
	add.s32 	%r397, %r397, 1024;
	setp.lt.s32 	%p25, %r397, %r67;
	@%p25 bra 	$L__BB6_46;
$L__BB6_47:
	setp.lt.s32 	%p26, %r67, 256;
	@%p26 bra 	$L__BB6_52;
	// begin inline asm
	mov.u32 %r193, %laneid;
	// end inline asm
	mov.b32 	%r195, %f410;
	mov.b32 	%r196, 1;
	mov.b32 	%r217, 31;
	mov.b32 	%r218, -1;
	// begin inline asm
	shfl.sync.down.b32 %r194, %r195, %r196, %r217, %r218;
	// end inline asm
	setp.gt.s32 	%p42, %r193, 30;
	mov.b32 	%f199, %r194;
	add.f32 	%f200, %f410, %f199;
	selp.f32 	%f201, %f410, %f200, %p42;
	mov.b32 	%r200, %f201;
	mov.b32 	%r201, 2;
	// begin inline asm
	shfl.sync.down.b32 %r199, %r200, %r201, %r217, %r218;
	// end inline asm
	setp.gt.s32 	%p43, %r193, 29;
	mov.b32 	%f202, %r199;
	add.f32 	%f203, %f201, %f202;
	selp.f32 	%f204, %f201, %f203, %p43;
	mov.b32 	%r205, %f204;
	mov.b32 	%r206, 4;
	// begin inline asm
	shfl.sync.down.b32 %r204, %r205, %r206, %r217, %r218;
	// end inline asm
	setp.gt.s32 	%p44, %r193, 27;
	mov.b32 	%f205, %r204;
	add.f32 	%f206, %f204, %f205;
	selp.f32 	%f207, %f204, %f206, %p44;
	mov.b32 	%r210, %f207;
	mov.b32 	%r211, 8;
	// begin inline asm
	shfl.sync.down.b32 %r209, %r210, %r211, %r217, %r218;
	// end inline asm
	setp.gt.s32 	%p45, %r193, 23;
	mov.b32 	%f208, %r209;
	add.f32 	%f209, %f207, %f208;
	selp.f32 	%f210, %f207, %f209, %p45;
	mov.b32 	%r215, %f210;
	mov.b32 	%r216, 16;
	// begin inline asm
	shfl.sync.down.b32 %r214, %r215, %r216, %r217, %r218;
	// end inline asm
	setp.gt.s32 	%p46, %r193, 15;
	mov.b32 	%f211, %r214;
	add.f32 	%f38, %f210, %f211;
	selp.f32 	%f418, %f210, %f38, %p46;
	setp.ne.s32 	%p47, %r193, 0;
	@%p47 bra 	$L__BB6_50;
	shr.u32 	%r219, %r34, 3;
	and.b32  	%r220, %r219, 124;
	mov.u32 	%r221, _ZZN3cub18CUB_300001_SM_10006detail6reduce28DeviceReduceSingleTileKernelINS2_10policy_hubIfyN4cuda3std3__44plusIfEEE10Policy1000EPfSC_iS9_ffNS7_10__identityEEEvT0_T1_T2_T3_T4_T6_E12temp_storage;
	add.s32 	%r222, %r221, %r220;
	st.shared.f32 	[%r222+8], %f38;
$L__BB6_50:
	bar.sync 	0;
	setp.ne.s32 	%p48, %r34, 0;
	@%p48 bra 	$L__BB6_72;
	ld.shared.f32 	%f212, [_ZZN3cub18CUB_300001_SM_10006detail6reduce28DeviceReduceSingleTileKernelINS2_10policy_hubIfyN4cuda3std3__44plusIfEEE10Policy1000EPfSC_iS9_ffNS7_10__identityEEEvT0_T1_T2_T3_T4_T6_E12temp_storage+12];
	add.f32 	%f213, %f418, %f212;
	ld.shared.f32 	%f214, [_ZZN3cub18CUB_300001_SM_10006detail6reduce28DeviceReduceSingleTileKernelINS2_10policy_hubIfyN4cuda3std3__44plusIfEEE10Policy1000EPfSC_iS9_ffNS7_10__identityEEEvT0_T1_T2_T3_T4_T6_E12temp_storage+16];
	add.f32 	%f215, %f213, %f214;
	ld.shared.f32 	%f216, [_ZZN3cub18CUB_300001_SM_10006detail6reduce28DeviceReduceSingleTileKernelINS2_10policy_hubIfyN4cuda3std3__44plusIfEEE10Policy1000EPfSC_iS9_ffNS7_10__identityEEEvT0_T1_T2_T3_T4_T6_E12temp_storage+20];
	add.f32 	%f217, %f215, %f216;
	ld.shared.f32 	%f218, [_ZZN3cub18CUB_300001_SM_10006detail6reduce28DeviceReduceSingleTileKernelINS2_10policy_hubIfyN4cuda3std3__44plusIfEEE10Policy1000EPfSC_iS9_ffNS7_10__identityEEEvT0_T1_T2_T3_T4_T6_E12temp_storage+24];
	add.f32 	%f219, %f217, %f218;
	ld.shared.f32 	%f220, [_ZZN3cub18CUB_300001_SM_10006detail6reduce28DeviceReduceSingleTileKernelINS2_10policy_hubIfyN4cuda3std3__44plusIfEEE10Policy1000EPfSC_iS9_ffNS7_10__identityEEEvT0_T1_T2_T3_T4_T6_E12temp_storage+28];
	add.f32 	%f221, %f219, %f220;
	ld.shared.f32 	%f222, [_ZZN3cub18CUB_300001_SM_10006detail6reduce28DeviceReduceSingleTileKernelINS2_10policy_hubIfyN4cuda3std3__44plusIfEEE10Policy1000EPfSC_iS9_ffNS7_10__identityEEEvT0_T1_T2_T3_T4_T6_E12temp_storage+32];
	add.f32 	%f223, %f221, %f222;
	ld.shared.f32 	%f224, [_ZZN3cub18CUB_300001_SM_10006detail6reduce28DeviceReduceSingleTileKernelINS2_10policy_hubIfyN4cuda3std3__44plusIfEEE10Policy1000EPfSC_iS9_ffNS7_10__identityEEEvT0_T1_T2_T3_T4_T6_E12temp_storage+36];
	add.f32 	%f418, %f223, %f224;
	bra.uni 	$L__BB6_72;
$L__BB6_52:
	// begin inline asm
	mov.u32 %r155, %laneid;
	// end inline asm
	and.b32  	%r181, %r34, 992;
	add.s32 	%r182, %r181, 32;
	setp.gt.s32 	%p27, %r182, %r67;
	not.b32 	%r183, %r181;
	add.s32 	%r184, %r67, %r183;
	selp.b32 	%r179, %r184, 31, %p27;
	mov.b32 	%r157, %f410;
	mov.b32 	%r158, 1;
	mov.b32 	%r180, -1;
	// begin inline asm
	shfl.sync.down.b32 %r156, %r157, %r158, %r179, %r180;
	// end inline asm
	setp.lt.s32 	%p28, %r155, %r179;
	mov.b32 	%f165, %r156;
	add.f32 	%f166, %f410, %f165;
	selp.f32 	%f167, %f166, %f410, %p28;
	mov.b32 	%r162, %f167;
	mov.b32 	%r163, 2;
	// begin inline asm
	shfl.sync.down.b32 %r161, %r162, %r163, %r179, %r180;
	// end inline asm
	add.s32 	%r185, %r155, 2;
	setp.gt.s32 	%p29, %r185, %r179;
	mov.b32 	%f168, %r161;
	add.f32 	%f169, %f167, %f168;
	selp.f32 	%f170, %f167, %f169, %p29;
	mov.b32 	%r167, %f170;
	mov.b32 	%r168, 4;
	// begin inline asm
	shfl.sync.down.b32 %r166, %r167, %r168, %r179, %r180;
	// end inline asm
	add.s32 	%r186, %r155, 4;
	setp.gt.s32 	%p30, %r186, %r179;
	mov.b32 	%f171, %r166;
	add.f32 	%f172, %f170, %f171;
	selp.f32 	%f173, %f170, %f172, %p30;
	mov.b32 	%r172, %f173;
	mov.b32 	%r173, 8;
	// begin inline asm
	shfl.sync.down.b32 %r171, %r172, %r173, %r179, %r180;
	// end inline asm
	add.s32 	%r187, %r155, 8;
	setp.gt.s32 	%p31, %r187, %r179;
	mov.b32 	%f174, %r171;
	add.f32 	%f175, %f173, %f174;
	selp.f32 	%f176, %f173, %f175, %p31;
	mov.b32 	%r177, %f176;
	mov.b32 	%r178, 16;
	// begin inline asm
	shfl.sync.down.b32 %r176, %r177, %r178, %r179, %r180;
	// end inline asm
	add.s32 	%r188, %r155, 16;
	setp.gt.s32 	%p32, %r188, %r179;
	mov.b32 	%f177, %r176;
	add.f32 	%f178, %f176, %f177;
	selp.f32 	%f418, %f176, %f178, %p32;
	setp.ne.s32 	%p33, %r155, 0;
	@%p33 bra 	$L__BB6_54;
	shr.u32 	%r189, %r34, 3;
	and.b32  	%r190, %r189, 124;
	mov.u32 	%r191, _ZZN3cub18CUB_300001_SM_10006detail6reduce28DeviceReduceSingleTileKernelINS2_10policy_hubIfyN4cuda3std3__44plusIfEEE10Policy1000EPfSC_iS9_ffNS7_10__identityEEEvT0_T1_T2_T3_T4_T6_E12temp_storage;
	add.s32 	%r192, %r191, %r190;
	st.shared.f32 	[%r192+8], %f418;
$L__BB6_54:
	bar.sync 	0;
	setp.ne.s32 	%p34, %r34, 0;
	@%p34 bra 	$L__BB6_72;
	setp.gt.s32 	%p35, %r67, 32;
	ld.shared.f32 	%f179, [_ZZN3cub18CUB_300001_SM_10006detail6reduce28DeviceReduceSingleTileKernelINS2_10policy_hubIfyN4cuda3std3__44plusIfEEE10Policy1000EPfSC_iS9_ffNS7_10__identityEEEvT0_T1_T2_T3_T4_T6_E12temp_storage+12];
	add.f32 	%f180, %f418, %f179;
	selp.f32 	%f181, %f180, %f418, %p35;
	setp.gt.s32 	%p36, %r67, 64;
	ld.shared.f32 	%f182, [_ZZN3cub18CUB_300001_SM_10006detail6reduce28DeviceReduceSingleTileKernelINS2_10policy_hubIfyN4cuda3std3__44plusIfEEE10Policy1000EPfSC_iS9_ffNS7_10__identityEEEvT0_T1_T2_T3_T4_T6_E12temp_storage+16];
	add.f32 	%f183, %f182, %f181;
	selp.f32 	%f184, %f183, %f181, %p36;
	setp.gt.s32 	%p37, %r67, 96;
	ld.shared.f32 	%f185, [_ZZN3cub18CUB_300001_SM_10006detail6reduce28DeviceReduceSingleTileKernelINS2_10policy_hubIfyN4cuda3std3__44plusIfEEE10Policy1000EPfSC_iS9_ffNS7_10__identityEEEvT0_T1_T2_T3_T4_T6_E12temp_storage+20];
	add.f32 	%f186, %f185, %f184;
	selp.f32 	%f187, %f186, %f184, %p37;
	setp.gt.s32 	%p38, %r67, 128;
	ld.shared.f32 	%f188, [_ZZN3cub18CUB_300001_SM_10006detail6reduce28DeviceReduceSingleTileKernelINS2_10policy_hubIfyN4cuda3std3__44plusIfEEE10Policy1000EPfSC_iS9_ffNS7_10__identityEEEvT0_T1_T2_T3_T4_T6_E12temp_storage+24];
	add.f32 	%f189, %f188, %f187;
	selp.f32 	%f190, %f189, %f187, %p38;
	setp.gt.s32 	%p39, %r67, 160;
	ld.shared.f32 	%f191, [_ZZN3cub18CUB_300001_SM_10006detail6reduce28DeviceReduceSingleTileKernelINS2_10policy_hubIfyN4cuda3std3__44plusIfEEE10Policy1000EPfSC_iS9_ffNS7_10__identityEEEvT0_T1_T2_T3_T4_T6_E12temp_storage+28];
	add.f32 	%f192, %f191, %f190;
	selp.f32 	%f193, %f192, %f190, %p39;
	setp.gt.s32 	%p40, %r67, 192;
	ld.shared.f32 	%f194, [_ZZN3cub18CUB_300001_SM_10006detail6reduce28DeviceReduceSingleTileKernelINS2_10policy_hubIfyN4cuda3std3__44plusIfEEE10Policy1000EPfSC_iS9_ffNS7_10__identityEEEvT0_T1_T2_T3_T4_T6_E12temp_storage+32];
	add.f32 	%f195, %f194, %f193;
	selp.f32 	%f196, %f195, %f193, %p40;
	setp.gt.s32 	%p41, %r67, 224;
	ld.shared.f32 	%f197, [_ZZN3cub18CUB_300001_SM_10006detail6reduce28DeviceReduceSingleTileKernelINS2_10policy_hubIfyN4cuda3std3__44plusIfEEE10Policy1000EPfSC_iS9_ffNS7_10__identityEEEvT0_T1_T2_T3_T4_T6_E12temp_storage+36];
	add.f32 	%f198, %f197, %f196;
	selp.f32 	%f418, %f198, %f196, %p41;
	bra.uni 	$L__BB6_72;
$L__BB6_56:
	mov.u32 	%r46, %tid.x;
	mul.wide.u32 	%rd35, %r46, 4;
	add.s64 	%rd19, %rd16, %rd35;
	// begin inline asm
	ld.global.nc.u32 %r68, [%rd19];
	// end inline asm
	mov.b32 	%f59, %r68;
	add.s64 	%rd20, %rd19, 1024;
	// begin inline asm
	ld.global.nc.u32 %r69, [%rd20];
	// end inline asm
	mov.b32 	%f60, %r69;
	add.s64 	%rd21, %rd19, 2048;
	// begin inline asm
	ld.global.nc.u32 %r70, [%rd21];
	// end inline asm
	mov.b32 	%f61, %r70;
	add.s64 	%rd22, %rd19, 3072;
	// begin inline asm
	ld.global.nc.u32 %r71, [%rd22];
	// end inline asm
	mov.b32 	%f62, %r71;
	add.s64 	%rd23, %rd19, 4096;
	// begin inline asm
	ld.global.nc.u32 %r72, [%rd23];
	// end inline asm
	mov.b32 	%f63, %r72;
	add.s64 	%rd24, %rd19, 5120;
	// begin inline asm
	ld.global.nc.u32 %r73, [%rd24];
	// end inline asm
	mov.b32 	%f64, %r73;
	add.s64 	%rd25, %rd19, 6144;
	// begin inline asm
	ld.global.nc.u32 %r74, [%rd25];
	// end inline asm
	mov.b32 	%f65, %r74;
	add.s64 	%rd26, %rd19, 7168;
	// begin inline asm
	ld.global.nc.u32 %r75, [%rd26];
	// end inline asm
	mov.b32 	%f66, %r75;
	add.s64 	%rd27, %rd19, 8192;
	// begin inline asm
	ld.global.nc.u32 %r76, [%rd27];
	// end inline asm
	mov.b32 	%f67, %r76;
	add.s64 	%rd28, %rd19, 9216;
	// begin inline asm
	ld.global.nc.u32 %r77, [%rd28];
	// end inline asm
	mov.b32 	%f68, %r77;
	add.s64 	%rd29, %rd19, 10240;
	// begin inline asm
	ld.global.nc.u32 %r78, [%rd29];
	// end inline asm
	mov.b32 	%f69, %r78;
	add.s64 	%rd30, %rd19, 11264;
	// begin inline asm
	ld.global.nc.u32 %r79, [%rd30];
	// end inline asm
	mov.b32 	%f70, %r79;
	add.s64 	%rd31, %rd19, 12288;
	// begin inline asm
	ld.global.nc.u32 %r80, [%rd31];
	// end inline asm
	mov.b32 	%f71, %r80;
	add.s64 	%rd32, %rd19, 13312;
	// begin inline asm
	ld.global.nc.u32 %r81, [%rd32];
	// end inline asm
	mov.b32 	%f72, %r81;
	add.s64 	%rd33, %rd19, 14336;
	// begin inline asm
	ld.global.nc.u32 %r82, [%rd33];
	// end inline asm
	mov.b32 	%f73, %r82;
	add.s64 	%rd34, %rd19, 15360;
	// begin inline asm
	ld.global.nc.u32 %r83, [%rd34];
	// end inline asm
	mov.b32 	%f74, %r83;
	add.f32 	%f75, %f59, %f60;
	add.f32 	%f76, %f61, %f62;
	add.f32 	%f77, %f63, %f64;
	add.f32 	%f78, %f65, %f66;
	add.f32 	%f79, %f67, %f68;
	add.f32 	%f80, %f69, %f70;
	add.f32 	%f81, %f71, %f72;
	add.f32 	%f82, %f73, %f74;
	add.f32 	%f83, %f75, %f76;
	add.f32 	%f84, %f77, %f78;
	add.f32 	%f85, %f79, %f80;
	add.f32 	%f86, %f81, %f82;
	add.f32 	%f87, %f83, %f84;
	add.f32 	%f88, %f85, %f86;
	add.f32 	%f417, %f87, %f88;
	setp.lt.u32 	%p4, %r67, 8192;
	mov.b32 	%r400, 4096;
	@%p4 bra 	$L__BB6_60;
	add.s32 	%r47, %r67, -4096;
	mov.b32 	%r400, 4096;
$L__BB6_58:
	mul.wide.s32 	%rd52, %r400, 4;
	add.s64 	%rd36, %rd19, %rd52;
	// begin inline asm
	ld.global.nc.u32 %r86, [%rd36];
	// end inline asm
	mov.b32 	%f89, %r86;
	add.s64 	%rd37, %rd36, 1024;
	// begin inline asm
	ld.global.nc.u32 %r87, [%rd37];
	// end inline asm
	mov.b32 	%f90, %r87;
	add.s64 	%rd38, %rd36, 2048;
	// begin inline asm
	ld.global.nc.u32 %r88, [%rd38];
	// end inline asm
	mov.b32 	%f91, %r88;
	add.s64 	%rd39, %rd36, 3072;
	// begin inline asm
	ld.global.nc.u32 %r89, [%rd39];
	// end inline asm
	mov.b32 	%f92, %r89;
	add.s64 	%rd40, %rd36, 4096;
	// begin inline asm
	ld.global.nc.u32 %r90, [%rd40];
	// end inline asm
	mov.b32 	%f93, %r90;
	add.s64 	%rd41, %rd36, 5120;
	// begin inline asm
	ld.global.nc.u32 %r91, [%rd41];
	// end inline asm
	mov.b32 	%f94, %r91;
	add.s64 	%rd42, %rd36, 6144;
	// begin inline asm
	ld.global.nc.u32 %r92, [%rd42];
	// end inline asm
	mov.b32 	%f95, %r92;
	add.s64 	%rd43, %rd36, 7168;
	// begin inline asm
	ld.global.nc.u32 %r93, [%rd43];
	// end inline asm
	mov.b32 	%f96, %r93;
	add.s64 	%rd44, %rd36, 8192;
	// begin inline asm
	ld.global.nc.u32 %r94, [%rd44];
	// end inline asm
	mov.b32 	%f97, %r94;
	add.s64 	%rd45, %rd36, 9216;
	// begin inline asm
	ld.global.nc.u32 %r95, [%rd45];
	// end inline asm
	mov.b32 	%f98, %r95;
	add.s64 	%rd46, %rd36, 10240;
	// begin inline asm
	ld.global.nc.u32 %r96, [%rd46];
	// end inline asm
	mov.b32 	%f99, %r96;
	add.s64 	%rd47, %rd36, 11264;
	// begin inline asm
	ld.global.nc.u32 %r97, [%rd47];
	// end inline asm
	mov.b32 	%f100, %r97;
	add.s64 	%rd48, %rd36, 12288;
	// begin inline asm
	ld.global.nc.u32 %r98, [%rd48];
	// end inline asm
	mov.b32 	%f101, %r98;
	add.s64 	%rd49, %rd36, 13312;
	// begin inline asm
	ld.global.nc.u32 %r99, [%rd49];
	// end inline asm
	mov.b32 	%f102, %r99;
	add.s64 	%rd50, %rd36, 14336;
	// begin inline asm
	ld.global.nc.u32 %r100, [%rd50];
	// end inline asm
	mov.b32 	%f103, %r100;
	add.s64 	%rd51, %rd36, 15360;
	// begin inline asm
	ld.global.nc.u32 %r101, [%rd51];
	// end inline asm
	mov.b32 	%f104, %r101;
	add.f32 	%f105, %f417, %f89;
	add.f32 	%f106, %f90, %f91;
	add.f32 	%f107, %f92, %f93;
	add.f32 	%f108, %f94, %f95;
	add.f32 	%f109, %f96, %f97;
	add.f32 	%f110, %f98, %f99;
	add.f32 	%f111, %f100, %f101;
	add.f32 	%f112, %f102, %f103;
	add.f32 	%f113, %f105, %f106;
	add.f32 	%f114, %f107, %f108;
	add.f32 	%f115, %f109, %f110;
	add.f32 	%f116, %f111, %f112;
	add.f32 	%f117, %f113, %f114;
	add.f32 	%f118, %f115, %f116;
	add.f32 	%f119, %f117, %f118;
	add.f32 	%f417, %f119, %f104;
	sub.s32 	%r102, %r67, %r400;
	setp.lt.s32 	%p5, %r102, 4096;
	@%p5 bra 	$L__BB6_68;
	add.s32 	%r400, %r400, 4096;
	setp.le.s32 	%p6, %r400, %r47;
	@%p6 bra 	$L__BB6_58;
$L__BB6_60:
	setp.le.s32 	%p7, %r67, %r400;
	@%p7 bra 	$L__BB6_68;
	sub.s32 	%r51, %r67, %r400;
	setp.ge.s32 	%p8, %r46, %r51;
	@%p8 bra 	$L__BB6_68;
	not.b32 	%r103, %r46;
	add.s32 	%r104, %r67, %r103;
	sub.s32 	%r52, %r104, %r400;
	and.b32  	%r105, %r52, 768;
	setp.eq.s32 	%p9, %r105, 768;
	mov.u32 	%r404, %r46;
	@%p9 bra 	$L__BB6_65;
	add.s32 	%r402, %r46, %r400;
	shr.u32 	%r106, %r52, 8;
	add.s32 	%r107, %r106, 1;
	and.b32  	%r108, %r107, 3;
	neg.s32 	%r401, %r108;
	mov.u32 	%r404, %r46;
$L__BB6_64:
	.pragma "nounroll";
	mul.wide.u32 	%rd54, %r402, 4;
	add.s64 	%rd53, %rd16, %rd54;
	// begin inline asm
	ld.global.nc.u32 %r109, [%rd53];
	// end inline asm
	mov.b32 	%f121, %r109;
	add.f32 	%f417, %f417, %f121;
	add.s32 	%r404, %r404, 256;
	add.s32 	%r402, %r402, 256;
	add.s32 	%r401, %r401, 1;
	setp.ne.s32 	%p10, %r401, 0;
	@%p10 bra 	$L__BB6_64;
$L__BB6_65:
	setp.lt.u32 	%p11, %r52, 768;
	@%p11 bra 	$L__BB6_68;
	cvt.u64.u32 	%rd55, %r404;
	cvt.u64.u32 	%rd56, %r400;
	add.s64 	%rd57, %rd55, %rd56;
	shl.b64 	%rd58, %rd57, 2;
	add.s64 	%rd59, %rd58, %rd16;
	add.s64 	%rd124, %rd59, 2048;
	add.s32 	%r405, %r404, %r400;
$L__BB6_67:
	mul.wide.u32 	%rd64, %r405, 4;
	add.s64 	%rd60, %rd16, %rd64;
	// begin inline asm
	ld.global.nc.u32 %r110, [%rd60];
	// end inline asm
	mov.b32 	%f122, %r110;
	add.f32 	%f123, %f417, %f122;
	add.s64 	%rd61, %rd124, -1024;
	// begin inline asm
	ld.global.nc.u32 %r111, [%rd61];
	// end inline asm
	mov.b32 	%f124, %r111;
	add.f32 	%f125, %f123, %f124;
	// begin inline asm
	ld.global.nc.u32 %r112, [%rd124];
	// end inline asm
	mov.b32 	%f126, %r112;
	add.f32 	%f127, %f125, %f126;
	add.s64 	%rd63, %rd124, 1024;
	// begin inline asm
	ld.global.nc.u32 %r113, [%rd63];
	// end inline asm
	mov.b32 	%f128, %r113;
	add.f32 	%f417, %f127, %f128;
	add.s32 	%r404, %r404, 1024;
	add.s64 	%rd124, %rd124, 4096;
	add.s32 	%r405, %r405, 1024;
	setp.lt.s32 	%p12, %r404, %r51;
	@%p12 bra 	$L__BB6_67;
$L__BB6_68:
	// begin inline asm
	mov.u32 %r114, %laneid;
	// end inline asm
	mov.b32 	%r116, %f417;
	mov.b32 	%r117, 1;
	mov.b32 	%r138, 31;
	mov.b32 	%r139, -1;
	// begin inline asm
	shfl.sync.down.b32 %r115, %r116, %r117, %r138, %r139;
	// end inline asm
	setp.gt.s32 	%p13, %r114, 30;
	mov.b32 	%f129, %r115;
	add.f32 	%f130, %f417, %f129;
	selp.f32 	%f131, %f417, %f130, %p13;
	mov.b32 	%r121, %f131;
	mov.b32 	%r122, 2;
	// begin inline asm
	shfl.sync.down.b32 %r120, %r121, %r122, %r138, %r139;
	// end inline asm
	setp.gt.s32 	%p14, %r114, 29;
	mov.b32 	%f132, %r120;
	add.f32 	%f133, %f131, %f132;
	selp.f32 	%f134, %f131, %f133, %p14;
	mov.b32 	%r126, %f134;
	mov.b32 	%r127, 4;
	// begin inline asm
	shfl.sync.down.b32 %r125, %r126, %r127, %r138, %r139;
	// end inline asm
	setp.gt.s32 	%p15, %r114, 27;
	mov.b32 	%f135, %r125;
	add.f32 	%f136, %f134, %f135;
	selp.f32 	%f137, %f134, %f136, %p15;
	mov.b32 	%r131, %f137;
	mov.b32 	%r132, 8;
	// begin inline asm
	shfl.sync.down.b32 %r130, %r131, %r132, %r138, %r139;
	// end inline asm
	setp.gt.s32 	%p16, %r114, 23;
	mov.b32 	%f138, %r130;
	add.f32 	%f139, %f137, %f138;
	selp.f32 	%f140, %f137, %f139, %p16;
	mov.b32 	%r136, %f140;
	mov.b32 	%r137, 16;
	// begin inline asm
	shfl.sync.down.b32 %r135, %r136, %r137, %r138, %r139;
	// end inline asm
	setp.gt.s32 	%p17, %r114, 15;
	mov.b32 	%f141, %r135;
	add.f32 	%f54, %f140, %f141;
	selp.f32 	%f418, %f140, %f54, %p17;
	setp.ne.s32 	%p18, %r114, 0;
	@%p18 bra 	$L__BB6_70;
	shr.u32 	%r140, %r46, 3;
	and.b32  	%r141, %r140, 124;
	mov.u32 	%r142, _ZZN3cub18CUB_300001_SM_10006detail6reduce28DeviceReduceSingleTileKernelINS2_10policy_hubIfyN4cuda3std3__44plusIfEEE10Policy1000EPfSC_iS9_ffNS7_10__identityEEEvT0_T1_T2_T3_T4_T6_E12temp_storage;
	add.s32 	%r143, %r142, %r141;
	st.shared.f32 	[%r143+8], %f54;
$L__BB6_70:
	bar.sync 	0;
	setp.ne.s32 	%p19, %r46, 0;
	@%p19 bra 	$L__BB6_72;
	ld.shared.f32 	%f142, [_ZZN3cub18CUB_300001_SM_10006detail6reduce28DeviceReduceSingleTileKernelINS2_10policy_hubIfyN4cuda3std3__44plusIfEEE10Policy1000EPfSC_iS9_ffNS7_10__identityEEEvT0_T1_T2_T3_T4_T6_E12temp_storage+12];
	add.f32 	%f143, %f418, %f142;
	ld.shared.f32 	%f144, [_ZZN3cub18CUB_300001_SM_10006detail6reduce28DeviceReduceSingleTileKernelINS2_10policy_hubIfyN4cuda3std3__44plusIfEEE10Policy1000EPfSC_iS9_ffNS7_10__identityEEEvT0_T1_T2_T3_T4_T6_E12temp_storage+16];
	add.f32 	%f145, %f143, %f144;
	ld.shared.f32 	%f146, [_ZZN3cub18CUB_300001_SM_10006detail6reduce28DeviceReduceSingleTileKernelINS2_10policy_hubIfyN4cuda3std3__44plusIfEEE10Policy1000EPfSC_iS9_ffNS7_10__identityEEEvT0_T1_T2_T3_T4_T6_E12temp_storage+20];
	add.f32 	%f147, %f145, %f146;
	ld.shared.f32 	%f148, [_ZZN3cub18CUB_300001_SM_10006detail6reduce28DeviceReduceSingleTileKernelINS2_10policy_hubIfyN4cuda3std3__44plusIfEEE10Policy1000EPfSC_iS9_ffNS7_10__identityEEEvT0_T1_T2_T3_T4_T6_E12temp_storage+24];
	add.f32 	%f149, %f147, %f148;
	ld.shared.f32 	%f150, [_ZZN3cub18CUB_300001_SM_10006detail6reduce28DeviceReduceSingleTileKernelINS2_10policy_hubIfyN4cuda3std3__44plusIfEEE10Policy1000EPfSC_iS9_ffNS7_10__identityEEEvT0_T1_T2_T3_T4_T6_E12temp_storage+28];
	add.f32 	%f151, %f149, %f150;
	ld.shared.f32 	%f152, [_ZZN3cub18CUB_300001_SM_10006detail6reduce28DeviceReduceSingleTileKernelINS2_10policy_hubIfyN4cuda3std3__44plusIfEEE10Policy1000EPfSC_iS9_ffNS7_10__identityEEEvT0_T1_T2_T3_T4_T6_E12temp_storage+32];
	add.f32 	%f153, %f151, %f152;
	ld.shared.f32 	%f154, [_ZZN3cub18CUB_300001_SM_10006detail6reduce28DeviceReduceSingleTileKernelINS2_10policy_hubIfyN4cuda3std3__44plusIfEEE10Policy1000EPfSC_iS9_ffNS7_10__identityEEEvT0_T1_T2_T3_T4_T6_E12temp_storage+36];
	add.f32 	%f418, %f153, %f154;
$L__BB6_72:
	mov.u32 	%r379, %tid.x;
	setp.ne.s32 	%p95, %r379, 0;
	@%p95 bra 	$L__BB6_74;
	add.f32 	%f391, %f58, %f418;
	st.global.f32 	[%rd1], %f391;
$L__BB6_74:
	ret;

}


// ===== COMPILED SASS (sm_100) =====

	.target	sm_100

	.elftype	@"ET_EXEC"


//--------------------- .note.nv.tkinfo           --------------------------
	.section	.note.nv.tkinfo,"",@"SHT_NOTE"
	.sectionflags	@"SHF_NOTE_NV_TKINFO"
	.tkinfo
        /*0018*/ 	.word	0x00000002
        /*0030*/ 	.string	""
        /*0030*/ 	.string	"ptxas"
        /*0030*/ 	.string	"Cuda compilation tools, release 13.0, V13.0.88"
        /*0030*/ 	.string	"Build cuda_13.0.r13.0/compiler.36424714_0"
        /*0030*/ 	.string	"-arch sm_100 -m 64 "



//--------------------- .note.nv.cuinfo           --------------------------
	.section	.note.nv.cuinfo,"",@"SHT_NOTE"
	.sectionflags	@"SHF_NOTE_NV_CUINFO"
        /*0018*/ 	.short	0x0002
        /*001a*/ 	.short	0x0064
        /*001c*/ 	.short	0x0082
	.zero		2


//--------------------- .nv.info                  --------------------------
	.section	.nv.info,"",@"SHT_CUDA_INFO"
	.align	4


	//----- nvinfo : EIATTR_REGCOUNT
	.align		4
        /*0000*/ 	.byte	0x04, 0x2f
        /*0002*/ 	.short	(.L_46 - .L_45)
	.align		4
.L_45:
        /*0004*/ 	.word	index@(_ZN3cub18CUB_300001_SM_10006detail11EmptyKernelIvEEvv)
        /*0008*/ 	.word	0x00000004


	//----- nvinfo : EIATTR_FRAME_SIZE
	.align		4
.L_46:
        /*000c*/ 	.byte	0x04, 0x11
        /*000e*/ 	.short	(.L_48 - .L_47)
	.align		4
.L_47:
        /*0010*/ 	.word	index@(_ZN3cub18CUB_300001_SM_10006detail11EmptyKernelIvEEvv)
        /*0014*/ 	.word	0x00000000


	//----- nvinfo : EIATTR_REGCOUNT
	.align		4
.L_48:
        /*0018*/ 	.byte	0x04, 0x2f
        /*001a*/ 	.short	(.L_50 - .L_49)
	.align		4
.L_49:
        /*001c*/ 	.word	index@(_ZN3cub18CUB_300001_SM_10006detail6reduce28DeviceReduceSingleTileKernelINS2_10policy_hubIfjN4cuda3std3__44plusIfEEE10Policy1000EN6thrust24THRUST_300001_SM_1000_NS10device_ptrIfEEPfjS9_ff11mean_squareIfEEEvT0_T1_T2_T3_T4_T6_)
        /*0020*/ 	.word	0x00000020


	//----- nvinfo : EIATTR_FRAME_SIZE
	.align		4
.L_50:
        /*0024*/ 	.byte	0x04, 0x11
        /*0026*/ 	.short	(.L_52 - .L_51)
	.align		4
.L_51:
        /*0028*/ 	.word	index@(_ZN3cub18CUB_300001_SM_10006detail6reduce28DeviceReduceSingleTileKernelINS2_10policy_hubIfjN4cuda3std3__44plusIfEEE10Policy1000EN6thrust24THRUST_300001_SM_1000_NS10device_ptrIfEEPfjS9_ff11mean_squareIfEEEvT0_T1_T2_T3_T4_T6_)
        /*002c*/ 	.word	0x00000000


	//----- nvinfo : EIATTR_REGCOUNT
	.align		4
.L_52:
        /*0030*/ 	.byte	0x04, 0x2f
        /*0032*/ 	.short	(.L_54 - .L_53)
	.align		4
.L_53:
        /*0034*/ 	.word	index@(_ZN3cub18CUB_300001_SM_10006detail6reduce18DeviceReduceKernelINS2_10policy_hubIfjN4cuda3std3__44plusIfEEE10Policy1000EN6thrust24THRUST_300001_SM_1000_NS10device_ptrIfEEjS9_f11mean_squareIfEEEvT0_PT3_T1_NS0_13GridEvenShareISL_EET2_T4_)
        /*0038*/ 	.word	0x00000020


	//----- nvinfo : EIATTR_FRAME_SIZE
	.align		4
.L_54:
        /*003c*/ 	.byte	0x04, 0x11
        /*003e*/ 	.short	(.L_56 - .L_55)
	.align		4
.L_55:
        /*0040*/ 	.word	index@(_ZN3cub18CUB_300001_SM_10006detail6reduce18DeviceReduceKernelINS2_10policy_hubIfjN4cuda3std3__44plusIfEEE10Policy1000EN6thrust24THRUST_300001_SM_1000_NS10device_ptrIfEEjS9_f11mean_squareIfEEEvT0_PT3_T1_NS0_13GridEvenShareISL_EET2_T4_)
        /*0044*/ 	.word	0x00000000


	//----- nvinfo : EIATTR_REGCOUNT
	.align		4
.L_56:
        /*0048*/ 	.byte	0x04, 0x2f
        /*004a*/ 	.short	(.L_58 - .L_57)
	.align		4
.L_57:
        /*004c*/ 	.word	index@(_ZN3cub18CUB_300001_SM_10006detail6reduce28DeviceReduceSingleTileKernelINS2_10policy_hubIfjN4cuda3std3__44plusIfEEE10Policy1000EPfSC_iS9_ffNS7_10__identityEEEvT0_T1_T2_T3_T4_T6_)
        /*0050*/ 	.word	0x0000001e


	//----- nvinfo : EIATTR_FRAME_SIZE
	.align		4
.L_58:
        /*0054*/ 	.byte	0x04, 0x11
        /*0056*/ 	.short	(.L_60 - .L_59)
	.align		4
.L_59:
        /*0058*/ 	.word	index@(_ZN3cub18CUB_300001_SM_10006detail6reduce28DeviceReduceSingleTileKernelINS2_10policy_hubIfjN4cuda3std3__44plusIfEEE10Policy1000EPfSC_iS9_ffNS7_10__identityEEEvT0_T1_T2_T3_T4_T6_)
        /*005c*/ 	.word	0x00000000


	//----- nvinfo : EIATTR_REGCOUNT
	.align		4
.L_60:
        /*0060*/ 	.byte	0x04, 0x2f
        /*0062*/ 	.short	(.L_62 - .L_61)
	.align		4
.L_61:
        /*0064*/ 	.word	index@(_ZN3cub18CUB_300001_SM_10006detail6reduce28DeviceReduceSingleTileKernelINS2_10policy_hubIfyN4cuda3std3__44plusIfEEE10Policy1000EN6thrust24THRUST_300001_SM_1000_NS10device_ptrIfEEPfyS9_ff11mean_squareIfEEEvT0_T1_T2_T3_T4_T6_)
        /*0068*/ 	.word	0x00000020


	//----- nvinfo : EIATTR_FRAME_SIZE
	.align		4
.L_62:
        /*006c*/ 	.byte	0x04, 0x11
        /*006e*/ 	.short	(.L_64 - .L_63)
	.align		4
.L_63:
        /*0070*/ 	.word	index@(_ZN3cub18CUB_300001_SM_10006detail6reduce28DeviceReduceSingleTileKernelINS2_10policy_hubIfyN4cuda3std3__44plusIfEEE10Policy1000EN6thrust24THRUST_300001_SM_1000_NS10device_ptrIfEEPfyS9_ff11mean_squareIfEEEvT0_T1_T2_T3_T4_T6_)
        /*0074*/ 	.word	0x00000000


	//----- nvinfo : EIATTR_REGCOUNT
	.align		4
.L_64:
        /*0078*/ 	.byte	0x04, 0x2f
        /*007a*/ 	.short	(.L_66 - .L_65)
	.align		4
.L_65:
        /*007c*/ 	.word	index@(_ZN3cub18CUB_300001_SM_10006detail6reduce18DeviceReduceKernelINS2_10policy_hubIfyN4cuda3std3__44plusIfEEE10Policy1000EN6thrust24THRUST_300001_SM_1000_NS10device_ptrIfEEyS9_f11mean_squareIfEEEvT0_PT3_T1_NS0_13GridEvenShareISL_EET2_T4_)
        /*0080*/ 	.word	0x0000001d


	//----- nvinfo : EIATTR_FRAME_SIZE
	.align		4
.L_66:
        /*0084*/ 	.byte	0x04, 0x11
        /*0086*/ 	.short	(.L_68 - .L_67)
	.align		4
.L_67:
        /*0088*/ 	.word	index@(_ZN3cub18CUB_300001_SM_10006detail6reduce18DeviceReduceKernelINS2_10policy_hubIfyN4cuda3std3__44plusIfEEE10Policy1000EN6thrust24THRUST_300001_SM_1000_NS10device_ptrIfEEyS9_f11mean_squareIfEEEvT0_PT3_T1_NS0_13GridEvenShareISL_EET2_T4_)
        /*008c*/ 	.word	0x00000000


	//----- nvinfo : EIATTR_REGCOUNT
	.align		4
.L_68:
        /*0090*/ 	.byte	0x04, 0x2f
        /*0092*/ 	.short	(.L_70 - .L_69)
	.align		4
.L_69:
        /*0094*/ 	.word	index@(_ZN3cub18CUB_300001_SM_10006detail6reduce28DeviceReduceSingleTileKernelINS2_10policy_hubIfyN4cuda3std3__44plusIfEEE10Policy1000EPfSC_iS9_ffNS7_10__identityEEEvT0_T1_T2_T3_T4_T6_)
        /*0098*/ 	.word	0x0000001e


	//----- nvinfo : EIATTR_FRAME_SIZE
	.align		4
.L_70:
        /*009c*/ 	.byte	0x04, 0x11
        /*009e*/ 	.short	(.L_72 - .L_71)
	.align		4
.L_71:
        /*00a0*/ 	.word	index@(_ZN3cub18CUB_300001_SM_10006detail6reduce28DeviceReduceSingleTileKernelINS2_10policy_hubIfyN4cuda3std3__44plusIfEEE10Policy1000EPfSC_iS9_ffNS7_10__identityEEEvT0_T1_T2_T3_T4_T6_)
        /*00a4*/ 	.word	0x00000000


	//----- nvinfo : EIATTR_MIN_STACK_SIZE
	.align		4
.L_72:
        /*00a8*/ 	.byte	0x04, 0x12
        /*00aa*/ 	.short	(.L_74 - .L_73)
	.align		4
.L_73:
        /*00ac*/ 	.word	index@(_ZN3cub18CUB_300001_SM_10006detail6reduce28DeviceReduceSingleTileKernelINS2_10policy_hubIfyN4cuda3std3__44plusIfEEE10Policy1000EPfSC_iS9_ffNS7_10__identityEEEvT0_T1_T2_T3_T4_T6_)
        /*00b0*/ 	.word	0x00000000


	//----- nvinfo : EIATTR_MIN_STACK_SIZE
	.align		4
.L_74:
        /*00b4*/ 	.byte	0x04, 0x12
        /*00b6*/ 	.short	(.L_76 - .L_75)
	.align		4
.L_75:
        /*00b8*/ 	.word	index@(_ZN3cub18CUB_300001_SM_10006detail6reduce18DeviceReduceKernelINS2_10policy_hubIfyN4cuda3std3__44plusIfEEE10Policy1000EN6thrust24THRUST_300001_SM_1000_NS10device_ptrIfEEyS9_f11mean_squareIfEEEvT0_PT3_T1_NS0_13GridEvenShareISL_EET2_T4_)
        /*00bc*/ 	.word	0x00000000


	//----- nvinfo : EIATTR_MIN_STACK_SIZE
	.align		4
.L_76:
        /*00c0*/ 	.byte	0x04, 0x12
        /*00c2*/ 	.short	(.L_78 - .L_77)
	.align		4
.L_77:
        /*00c4*/ 	.word	index@(_ZN3cub18CUB_300001_SM_10006detail6reduce28DeviceReduceSingleTileKernelINS2_10policy_hubIfyN4cuda3std3__44plusIfEEE10Policy1000EN6thrust24THRUST_300001_SM_1000_NS10device_ptrIfEEPfyS9_ff11mean_squareIfEEEvT0_T1_T2_T3_T4_T6_)
        /*00c8*/ 	.word	0x00000000


	//----- nvinfo : EIATTR_MIN_STACK_SIZE
	.align		4
.L_78:
        /*00cc*/ 	.byte	0x04, 0x12
        /*00ce*/ 	.short	(.L_80 - .L_79)
	.align		4
.L_79:
        /*00d0*/ 	.word	index@(_ZN3cub18CUB_300001_SM_10006detail6reduce28DeviceReduceSingleTileKernelINS2_10policy_hubIfjN4cuda3std3__44plusIfEEE10Policy1000EPfSC_iS9_ffNS7_10__identityEEEvT0_T1_T2_T3_T4_T6_)
        /*00d4*/ 	.word	0x00000000


	//----- nvinfo : EIATTR_MIN_STACK_SIZE
	.align		4
.L_80:
        /*00d8*/ 	.byte	0x04, 0x12
        /*00da*/ 	.short	(.L_82 - .L_81)
	.align		4
.L_81:
        /*00dc*/ 	.word	index@(_ZN3cub18CUB_300001_SM_10006detail6reduce18DeviceReduceKernelINS2_10policy_hubIfjN4cuda3std3__44plusIfEEE10Policy1000EN6thrust24THRUST_300001_SM_1000_NS10device_ptrIfEEjS9_f11mean_squareIfEEEvT0_PT3_T1_NS0_13GridEvenShareISL_EET2_T4_)
        /*00e0*/ 	.word	0x00000000


	//----- nvinfo : EIATTR_MIN_STACK_SIZE
	.align		4
.L_82:
        /*00e4*/ 	.byte	0x04, 0x12
        /*00e6*/ 	.short	(.L_84 - .L_83)
	.align		4
.L_83:
        /*00e8*/ 	.word	index@(_ZN3cub18CUB_300001_SM_10006detail6reduce28DeviceReduceSingleTileKernelINS2_10policy_hubIfjN4cuda3std3__44plusIfEEE10Policy1000EN6thrust24THRUST_300001_SM_1000_NS10device_ptrIfEEPfjS9_ff11mean_squareIfEEEvT0_T1_T2_T3_T4_T6_)
        /*00ec*/ 	.word	0x00000000


	//----- nvinfo : EIATTR_MIN_STACK_SIZE
	.align		4
.L_84:
        /*00f0*/ 	.byte	0x04, 0x12
        /*00f2*/ 	.short	(.L_86 - .L_85)
	.align		4
.L_85:
        /*00f4*/ 	.word	index@(_ZN3cub18CUB_300001_SM_10006detail11EmptyKernelIvEEvv)
        /*00f8*/ 	.word	0x00000000
.L_86:


//--------------------- .nv.compat                --------------------------
	.section	.nv.compat,"",@"SHT_CUDA_COMPAT_INFO"
	.align	4
        /*0000*/ 	.byte	0x02, 0x09, 0x00, 0x00, 0x02, 0x02, 0x01, 0x00, 0x02, 0x05, 0x05, 0x00, 0x03, 0x07, 0x01, 0x01
        /*0010*/ 	.byte	0x02, 0x03, 0x00, 0x00, 0x02, 0x06, 0x01, 0x00, 0x04, 0x0b, 0x08, 0x00, 0x09, 0x00, 0x00, 0x00
        /*0020*/ 	.byte	0x00, 0x00, 0x00, 0x00


//--------------------- .nv.info._ZN3cub18CUB_300001_SM_10006detail6reduce28DeviceReduceSingleTileKernelINS2_10policy_hubIfyN4cuda3std3__44plusIfEEE10Policy1000EPfSC_iS9_ffNS7_10__identityEEEvT0_T1_T2_T3_T4_T6_ --------------------------
	.section	.nv.info._ZN3cub18CUB_300001_SM_10006detail6reduce28DeviceReduceSingleTileKernelINS2_10policy_hubIfyN4cuda3std3__44plusIfEEE10Policy1000EPfSC_iS9_ffNS7_10__identityEEEvT0_T1_T2_T3_T4_T6_,"",@"SHT_CUDA_INFO"
	.sectionflags	@""
	.align	4


	//----- nvinfo : EIATTR_CUDA_API_VERSION
	.align		4
        /*0000*/ 	.byte	0x04, 0x37
        /*0002*/ 	.short	(.L_88 - .L_87)
.L_87:
        /*0004*/ 	.word	0x00000082


	//----- nvinfo : EIATTR_KPARAM_INFO
	.align		4
.L_88:
        /*0008*/ 	.byte	0x04, 0x17
        /*000a*/ 	.short	(.L_90 - .L_89)
.L_89:
        /*000c*/ 	.word	0x00000000
        /*0010*/ 	.short	0x0005
        /*0012*/ 	.short	0x001c
        /*0014*/ 	.byte	0x00, 0xf0, 0x05, 0x00


	//----- nvinfo : EIATTR_KPARAM_INFO
	.align		4
.L_90:
        /*0018*/ 	.byte	0x04, 0x17
        /*001a*/ 	.short	(.L_92 - .L_91)
.L_91:
        /*001c*/ 	.word	0x00000000
        /*0020*/ 	.short	0x0004
        /*0022*/ 	.short	0x0018
        /*0024*/ 	.byte	0x00, 0xf0, 0x11, 0x00


	//----- nvinfo : EIATTR_KPARAM_INFO
	.align		4
.L_92:
        /*0028*/ 	.byte	0x04, 0x17
        /*002a*/ 	.short	(.L_94 - .L_93)
.L_93:
        /*002c*/ 	.word	0x00000000
        /*0030*/ 	.short	0x0003
        /*0032*/ 	.short	0x0014
        /*0034*/ 	.byte	0x00, 0xf0, 0x05, 0x00


	//----- nvinfo : EIATTR_KPARAM_INFO
	.align		4
.L_94:
        /*0038*/ 	.byte	0x04, 0x17
        /*003a*/ 	.short	(.L_96 - .L_95)
.L_95:
        /*003c*/ 	.word	0x00000000
        /*0040*/ 	.short	0x0002
        /*0042*/ 	.short	0x0010
        /*0044*/ 	.byte	0x00, 0xf0, 0x11, 0x00


	//----- nvinfo : EIATTR_KPARAM_INFO
	.align		4
.L_96:
        /*0048*/ 	.byte	0x04, 0x17
        /*004a*/ 	.short	(.L_98 - .L_97)
.L_97:
        /*004c*/ 	.word	0x00000000
        /*0050*/ 	.short	0x0001
        /*0052*/ 	.short	0x0008
        /*0054*/ 	.byte	0x00, 0xf5, 0x21, 0x00


	//----- nvinfo : EIATTR_KPARAM_INFO
	.align		4
.L_98:
        /*0058*/ 	.byte	0x04, 0x17
        /*005a*/ 	.short	(.L_100 - .L_99)
.L_99:
        /*005c*/ 	.word	0x00000000
        /*0060*/ 	.short	0x0000
        /*0062*/ 	.short	0x0000
        /*0064*/ 	.byte	0x00, 0xf5, 0x21, 0x00


	//----- nvinfo : EIATTR_SPARSE_MMA_MASK
	.align		4
.L_100:
        /*0068*/ 	.byte	0x03, 0x50
        /*006a*/ 	.short	0x0000


	//----- nvinfo : EIATTR_MAXREG_COUNT
	.align		4
        /*006c*/ 	.byte	0x03, 0x1b
        /*006e*/ 	.short	0x00ff


	//----- nvinfo : EIATTR_NUM_BARRIERS
	.align		4
        /*0070*/ 	.byte	0x02, 0x4c
        /*0072*/ 	.byte	0x01
	.zero		1


	//----- nvinfo : EIATTR_MERCURY_ISA_VERSION
	.align		4
        /*0074*/ 	.byte	0x03, 0x5f
        /*0076*/ 	.short	0x0101


	//----- nvinfo : EIATTR_COOP_GROUP_MASK_REGIDS
	.align		4
        /*0078*/ 	.byte	0x04, 0x29
        /*007a*/ 	.short	(.L_102 - .L_101)


	//   ....[0]....
.L_101:
        /*007c*/ 	.word	0xffffffff


	//   ....[1]....
        /*0080*/ 	.word	0xffffffff


	//   ....[2]....
        /*0084*/ 	.word	0xffffffff


	//   ....[3]....
        /*0088*/ 	.word	0xffffffff


	//   ....[4]....
        /*008c*/ 	.word	0xffffffff


	//   ....[5]....
        /*0090*/ 	.word	0xffffffff


	//   ....[6]....
        /*0094*/ 	.word	0xffffffff


	//   ....[7]....
        /*0098*/ 	.word	0xffffffff


	//   ....[8]....
        /*009c*/ 	.word	0xffffffff


	//   ....[9]....
        /*00a0*/ 	.word	0xffffffff


	//   ....[10]....
        /*00a4*/ 	.word	0xffffffff


	//   ....[11]....
        /*00a8*/ 	.word	0xffffffff


	//   ....[12]....
        /*00ac*/ 	.word	0xffffffff


	//   ....[13]....
        /*00b0*/ 	.word	0xffffffff


	//   ....[14]....
        /*00b4*/ 	.word	0xffffffff


	//   ....[15]....
        /*00b8*/ 	.word	0xffffffff


	//   ....[16]....
        /*00bc*/ 	.word	0xffffffff


	//   ....[17]....
        /*00c0*/ 	.word	0xffffffff


	//   ....[18]....
        /*00c4*/ 	.word	0xffffffff


	//   ....[19]....
        /*00c8*/ 	.word	0xffffffff


	//   ....[20]....
        /*00cc*/ 	.word	0xffffffff


	//   ....[21]....
        /*00d0*/ 	.word	0xffffffff


	//   ....[22]....
        /*00d4*/ 	.word	0xffffffff


	//   ....[23]....
        /*00d8*/ 	.word	0xffffffff


	//   ....[24]....
        /*00dc*/ 	.word	0xffffffff


	//   ....[25]....
        /*00e0*/ 	.word	0xffffffff


	//   ....[26]....
        /*00e4*/ 	.word	0xffffffff


	//   ....[27]....
        /*00e8*/ 	.word	0xffffffff


	//   ....[28]....
        /*00ec*/ 	.word	0xffffffff


	//   ....[29]....
        /*00f0*/ 	.word	0xffffffff


	//----- nvinfo : EIATTR_COOP_GROUP_INSTR_OFFSETS
	.align		4
.L_102:
        /*00f4*/ 	.byte	0x04, 0x28
        /*00f6*/ 	.short	(.L_104 - .L_103)


	//   ....[0]....
.L_103:
        /*00f8*/ 	.word	0x00000980


	//   ....[1]....
        /*00fc*/ 	.word	0x000009e0


	//   ....[2]....
        /*0100*/ 	.word	0x00000a50


	//   ....[3]....
        /*0104*/ 	.word	0x00000aa0


	//   ....[4]....
        /*0108*/ 	.word	0x00000ad0


	//   ....[5]....
        /*010c*/ 	.word	0x00000c90


	//   ....[6]....
        /*0110*/ 	.word	0x00000d20


	//   ....[7]....
        /*0114*/ 	.word	0x00000d60


	//   ....[8]....
        /*0118*/ 	.word	0x00000db0


	//   ....[9]....
        /*011c*/ 	.word	0x00000df0


	//   ....[10]....
        /*0120*/ 	.word	0x00001c00


	//   ....[11]....
        /*0124*/ 	.word	0x00001c80


	//   ....[12]....
        /*0128*/ 	.word	0x00001cd0


	//   ....[13]....
        /*012c*/ 	.word	0x00001d10


	//   ....[14]....
        /*0130*/ 	.word	0x00001d40


	//   ....[15]....
        /*0134*/ 	.word	0x00002700


	//   ....[16]....
        /*0138*/ 	.word	0x00002760


	//   ....[17]....
        /*013c*/ 	.word	0x000027d0


	//   ....[18]....
        /*0140*/ 	.word	0x00002820


	//   ....[19]....
        /*0144*/ 	.word	0x00002850


	//   ....[20]....
        /*0148*/ 	.word	0x00002a10


	//   ....[21]....
        /*014c*/ 	.word	0x00002a90


	//   ....[22]....
        /*0150*/ 	.word	0x00002ad0


	//   ....[23]....
        /*0154*/ 	.word	0x00002b10


	//   ....[24]....
        /*0158*/ 	.word	0x00002b70


	//   ....[25]....
        /*015c*/ 	.word	0x00003b00


	//   ....[26]....
        /*0160*/ 	.word	0x00003b80


	//   ....[27]....
        /*0164*/ 	.word	0x00003bd0


	//   ....[28]....
        /*0168*/ 	.word	0x00003c10


	//   ....[29]....
        /*016c*/ 	.word	0x00003c40


	//----- nvinfo : EIATTR_VRC_CTA_INIT_COUNT
	.align		4
.L_104:
        /*0170*/ 	.byte	0x02, 0x4a
	.zero		1
	.zero		1


	//----- nvinfo : EIATTR_EXIT_INSTR_OFFSETS
	.align		4
        /*0174*/ 	.byte	0x04, 0x1c
        /*0176*/ 	.short	(.L_106 - .L_105)


	//   ....[0]....
.L_105:
        /*0178*/ 	.word	0x00000080


	//   ....[1]....
        /*017c*/ 	.word	0x000000c0


	//   ....[2]....
        /*0180*/ 	.word	0x00003d90


	//   ....[3]....
        /*0184*/ 	.word	0x00003de0


	//----- nvinfo : EIATTR_MAX_THREADS
	.align		4
.L_106:
        /*0188*/ 	.byte	0x04, 0x05
        /*018a*/ 	.short	(.L_108 - .L_107)
.L_107:
        /*018c*/ 	.word	0x00000100
        /*0190*/ 	.word	0x00000001
        /*0194*/ 	.word	0x00000001


	//----- nvinfo : EIATTR_CRS_STACK_SIZE
	.align		4
.L_108:
        /*0198*/ 	.byte	0x04, 0x1e
        /*019a*/ 	.short	(.L_110 - .L_109)
.L_109:
        /*019c*/ 	.word	0x00000000


	//----- nvinfo : EIATTR_CBANK_PARAM_SIZE
	.align		4
.L_110:
        /*01a0*/ 	.byte	0x03, 0x19
        /*01a2*/ 	.short	0x001d


	//----- nvinfo : EIATTR_PARAM_CBANK
	.align		4
        /*01a4*/ 	.byte	0x04, 0x0a
        /*01a6*/ 	.short	(.L_112 - .L_111)
	.align		4
.L_111:
        /*01a8*/ 	.word	index@(.nv.constant0._ZN3cub18CUB_300001_SM_10006detail6reduce28DeviceReduceSingleTileKernelINS2_10policy_hubIfyN4cuda3std3__44plusIfEEE10Policy1000EPfSC_iS9_ffNS7_10__identityEEEvT0_T1_T2_T3_T4_T6_)
        /*01ac*/ 	.short	0x0380
        /*01ae*/ 	.short	0x001d


	//----- nvinfo : EIATTR_SW_WAR
	.align		4
.L_112:
        /*01b0*/ 	.byte	0x04, 0x36
        /*01b2*/ 	.short	(.L_114 - .L_113)
.L_113:
        /*01b4*/ 	.word	0x00000008
.L_114:


//--------------------- .nv.info._ZN3cub18CUB_300001_SM_10006detail6reduce18DeviceReduceKernelINS2_10policy_hubIfyN4cuda3std3__44plusIfEEE10Policy1000EN6thrust24THRUST_300001_SM_1000_NS10device_ptrIfEEyS9_f11mean_squareIfEEEvT0_PT3_T1_NS0_13GridEvenShareISL_EET2_T4_ --------------------------
	.section	.nv.info._ZN3cub18CUB_300001_SM_10006detail6reduce18DeviceReduceKernelINS2_10policy_hubIfyN4cuda3std3__44plusIfEEE10Policy1000EN6thrust24THRUST_300001_SM_1000_NS10device_ptrIfEEyS9_f11mean_squareIfEEEvT0_PT3_T1_NS0_13GridEvenShareISL_EET2_T4_,"",@"SHT_CUDA_INFO"
	.sectionflags	@""
	.align	4


	//----- nvinfo : EIATTR_CUDA_API_VERSION
	.align		4
        /*0000*/ 	.byte	0x04, 0x37
        /*0002*/ 	.short	(.L_116 - .L_115)
.L_115:
        /*0004*/ 	.word	0x00000082


	//----- nvinfo : EIATTR_KPARAM_INFO
	.align		4
.L_116:
        /*0008*/ 	.byte	0x04, 0x17
        /*000a*/ 	.short	(.L_118 - .L_117)
.L_117:
        /*000c*/ 	.word	0x00000000
        /*0010*/ 	.short	0x0005
        /*0012*/ 	.short	0x0064
        /*0014*/ 	.byte	0x00, 0xf0, 0x11, 0x00


	//----- nvinfo : EIATTR_KPARAM_INFO
	.align		4
.L_118:
        /*0018*/ 	.byte	0x04, 0x17
        /*001a*/ 	.short	(.L_120 - .L_119)
.L_119:
        /*001c*/ 	.word	0x00000000
        /*0020*/ 	.short	0x0004
        /*0022*/ 	.short	0x0060
        /*0024*/ 	.byte	0x00, 0xf0, 0x05, 0x00


	//----- nvinfo : EIATTR_KPARAM_INFO
	.align		4
.L_120:
        /*0028*/ 	.byte	0x04, 0x17
        /*002a*/ 	.short	(.L_122 - .L_121)
.L_121:
        /*002c*/ 	.word	0x00000000
        /*0030*/ 	.short	0x0003
        /*0032*/ 	.short	0x0018
        /*0034*/ 	.byte	0x00, 0xf0, 0x21, 0x01


	//----- nvinfo : EIATTR_KPARAM_INFO
	.align		4
.L_122:
        /*0038*/ 	.byte	0x04, 0x17
        /*003a*/ 	.short	(.L_124 - .L_123)
.L_123:
        /*003c*/ 	.word	0x00000000
        /*0040*/ 	.short	0x0002
        /*0042*/ 	.short	0x0010
        /*0044*/ 	.byte	0x00, 0xf0, 0x21, 0x00


	//----- nvinfo : EIATTR_KPARAM_INFO
	.align		4
.L_124:
        /*0048*/ 	.byte	0x04, 0x17
        /*004a*/ 	.short	(.L_126 - .L_125)
.L_125:
        /*004c*/ 	.word	0x00000000
        /*0050*/ 	.short	0x0001
        /*0052*/ 	.short	0x0008
        /*0054*/ 	.byte	0x00, 0xf5, 0x21, 0x00


	//----- nvinfo : EIATTR_KPARAM_INFO
	.align		4
.L_126:
        /*0058*/ 	.byte	0x04, 0x17
        /*005a*/ 	.short	(.L_128 - .L_127)
.L_127:
        /*005c*/ 	.word	0x00000000
        /*0060*/ 	.short	0x0000
        /*0062*/ 	.short	0x0000
        /*0064*/ 	.byte	0x00, 0xf0, 0x21, 0x00


	//----- nvinfo : EIATTR_SPARSE_MMA_MASK
	.align		4
.L_128:
        /*0068*/ 	.byte	0x03, 0x50
        /*006a*/ 	.short	0x0000


	//----- nvinfo : EIATTR_MAXREG_COUNT
	.align		4
        /*006c*/ 	.byte	0x03, 0x1b
        /*006e*/ 	.short	0x00ff


	//----- nvinfo : EIATTR_NUM_BARRIERS
	.align		4
        /*0070*/ 	.byte	0x02, 0x4c
        /*0072*/ 	.byte	0x01
	.zero		1


	//----- nvinfo : EIATTR_MERCURY_ISA_VERSION
	.align		4
        /*0074*/ 	.byte	0x03, 0x5f
        /*0076*/ 	.short	0x0101


	//----- nvinfo : EIATTR_COOP_GROUP_MASK_REGIDS
	.align		4
        /*0078*/ 	.byte	0x04, 0x29
        /*007a*/ 	.short	(.L_130 - .L_129)


	//   ....[0]....
.L_129:
        /*007c*/ 	.word	0xffffffff


	//   ....[1]....
        /*0080*/ 	.word	0xffffffff


	//   ....[2]....
        /*0084*/ 	.word	0xffffffff


	//   ....[3]....
        /*0088*/ 	.word	0xffffffff


	//   ....[4]....
        /*008c*/ 	.word	0xffffffff


	//   ....[5]....
        /*0090*/ 	.word	0xffffffff


	//   ....[6]....
        /*0094*/ 	.word	0xffffffff


	//   ....[7]....
        /*0098*/ 	.word	0xffffffff


	//   ....[8]....
        /*009c*/ 	.word	0xffffffff


	//   ....[9]....
        /*00a0*/ 	.word	0xffffffff


	//   ....[10]....
        /*00a4*/ 	.word	0xffffffff


	//   ....[11]....
        /*00a8*/ 	.word	0xffffffff


	//   ....[12]....
        /*00ac*/ 	.word	0xffffffff


	//   ....[13]....
        /*00b0*/ 	.word	0xffffffff


	//   ....[14]....
        /*00b4*/ 	.word	0xffffffff


	//----- nvinfo : EIATTR_COOP_GROUP_INSTR_OFFSETS
	.align		4
.L_130:
        /*00b8*/ 	.byte	0x04, 0x28
        /*00ba*/ 	.short	(.L_132 - .L_131)


	//   ....[0]....
.L_131:
        /*00bc*/ 	.word	0x00000c00


	//   ....[1]....
        /*00c0*/ 	.word	0x00000c60


	//   ....[2]....
        /*00c4*/ 	.word	0x00000cd0


	//   ....[3]....
        /*00c8*/ 	.word	0x00000d20


	//   ....[4]....
        /*00cc*/ 	.word	0x00000d50


	//   ....[5]....
        /*00d0*/ 	.word	0x00000f10


	//   ....[6]....
        /*00d4*/ 	.word	0x00000fa0


	//   ....[7]....
        /*00d8*/ 	.word	0x00000ff0


	//   ....[8]....
        /*00dc*/ 	.word	0x00001030


	//   ....[9]....
        /*00e0*/ 	.word	0x00001070


	//   ....[10]....
        /*00e4*/ 	.word	0x00002720


	//   ....[11]....
        /*00e8*/ 	.word	0x000027a0


	//   ....[12]....
        /*00ec*/ 	.word	0x000027f0


	//   ....[13]....
        /*00f0*/ 	.word	0x00002830


	//   ....[14]....
        /*00f4*/ 	.word	0x00002860


	//----- nvinfo : EIATTR_VRC_CTA_INIT_COUNT
	.align		4
.L_132:
        /*00f8*/ 	.byte	0x02, 0x4a
	.zero		1
	.zero		1


	//----- nvinfo : EIATTR_EXIT_INSTR_OFFSETS
	.align		4
        /*00fc*/ 	.byte	0x04, 0x1c
        /*00fe*/ 	.short	(.L_134 - .L_133)


	//   ....[0]....
.L_133:
        /*0100*/ 	.word	0x000029b0


	//   ....[1]....
        /*0104*/ 	.word	0x00002a10


	//----- nvinfo : EIATTR_MAX_THREADS
	.align		4
.L_134:
        /*0108*/ 	.byte	0x04, 0x05
        /*010a*/ 	.short	(.L_136 - .L_135)
.L_135:
        /*010c*/ 	.word	0x00000100
        /*0110*/ 	.word	0x00000001
        /*0114*/ 	.word	0x00000001


	//----- nvinfo : EIATTR_CRS_STACK_SIZE
	.align		4
.L_136:
        /*0118*/ 	.byte	0x04, 0x1e
        /*011a*/ 	.short	(.L_138 - .L_137)
.L_137:
        /*011c*/ 	.word	0x00000000


	//----- nvinfo : EIATTR_CBANK_PARAM_SIZE
	.align		4
.L_138:
        /*0120*/ 	.byte	0x03, 0x19
        /*0122*/ 	.short	0x0068


	//----- nvinfo : EIATTR_PARAM_CBANK
	.align		4
        /*0124*/ 	.byte	0x04, 0x0a
        /*0126*/ 	.short	(.L_140 - .L_139)
	.align		4
.L_139:
        /*0128*/ 	.word	index@(.nv.constant0._ZN3cub18CUB_300001_SM_10006detail6reduce18DeviceReduceKernelINS2_10policy_hubIfyN4cuda3std3__44plusIfEEE10Policy1000EN6thrust24THRUST_300001_SM_1000_NS10device_ptrIfEEyS9_f11mean_squareIfEEEvT0_PT3_T1_NS0_13GridEvenShareISL_EET2_T4_)
        /*012c*/ 	.short	0x0380
        /*012e*/ 	.short	0x0068


	//----- nvinfo : EIATTR_SW_WAR
	.align		4
.L_140:
        /*0130*/ 	.byte	0x04, 0x36
        /*0132*/ 	.short	(.L_142 - .L_141)
.L_141:
        /*0134*/ 	.word	0x00000008
.L_142:


//--------------------- .nv.info._ZN3cub18CUB_300001_SM_10006detail6reduce28DeviceReduceSingleTileKernelINS2_10policy_hubIfyN4cuda3std3__44plusIfEEE10Policy1000EN6thrust24THRUST_300001_SM_1000_NS10device_ptrIfEEPfyS9_ff11mean_squareIfEEEvT0_T1_T2_T3_T4_T6_ --------------------------
	.section	.nv.info._ZN3cub18CUB_300001_SM_10006detail6reduce28DeviceReduceSingleTileKernelINS2_10policy_hubIfyN4cuda3std3__44plusIfEEE10Policy1000EN6thrust24THRUST_300001_SM_1000_NS10device_ptrIfEEPfyS9_ff11mean_squareIfEEEvT0_T1_T2_T3_T4_T6_,"",@"SHT_CUDA_INFO"
	.sectionflags	@""
	.align	4


	//----- nvinfo : EIATTR_CUDA_API_VERSION
	.align		4
        /*0000*/ 	.byte	0x04, 0x37
        /*0002*/ 	.short	(.L_144 - .L_143)
.L_143:
        /*0004*/ 	.word	0x00000082


	//----- nvinfo : EIATTR_KPARAM_INFO
	.align		4
.L_144:
        /*0008*/ 	.byte	0x04, 0x17
        /*000a*/ 	.short	(.L_146 - .L_145)
.L_145:
        /*000c*/ 	.word	0x00000000
        /*0010*/ 	.short	0x0005
        /*0012*/ 	.short	0x0020
        /*0014*/ 	.byte	0x00, 0xf0, 0x11, 0x00


	//----- nvinfo : EIATTR_KPARAM_INFO
	.align		4
.L_146:
        /*0018*/ 	.byte	0x04, 0x17
        /*001a*/ 	.short	(.L_148 - .L_147)
.L_147:
        /*001c*/ 	.word	0x00000000
        /*0020*/ 	.short	0x0004
        /*0022*/ 	.short	0x001c
        /*0024*/ 	.byte	0x00, 0xf0, 0x11, 0x00


	//----- nvinfo : EIATTR_KPARAM_INFO
	.align		4
.L_148:
        /*0028*/ 	.byte	0x04, 0x17
        /*002a*/ 	.short	(.L_150 - .L_149)
.L_149:
        /*002c*/ 	.word	0x00000000
        /*0030*/ 	.short	0x0003
        /*0032*/ 	.short	0x0018
        /*0034*/ 	.byte	0x00, 0xf0, 0x05, 0x00


	//----- nvinfo : EIATTR_KPARAM_INFO
	.align		4
.L_150:
        /*0038*/ 	.byte	0x04, 0x17
        /*003a*/ 	.short	(.L_152 - .L_151)
.L_151:
        /*003c*/ 	.word	0x00000000
        /*0040*/ 	.short	0x0002
        /*0042*/ 	.short	0x0010
        /*0044*/ 	.byte	0x00, 0xf0, 0x21, 0x00


	//----- nvinfo : EIATTR_KPARAM_INFO
	.align		4
.L_152:
        /*0048*/ 	.byte	0x04, 0x17
        /*004a*/ 	.short	(.L_154 - .L_153)
.L_153:
        /*004c*/ 	.word	0x00000000
        /*0050*/ 	.short	0x0001
        /*0052*/ 	.short	0x0008
        /*0054*/ 	.byte	0x00, 0xf5, 0x21, 0x00


	//----- nvinfo : EIATTR_KPARAM_INFO
	.align		4
.L_154:
        /*0058*/ 	.byte	0x04, 0x17
        /*005a*/ 	.short	(.L_156 - .L_155)
.L_155:
        /*005c*/ 	.word	0x00000000
        /*0060*/ 	.short	0x0000
        /*0062*/ 	.short	0x0000
        /*0064*/ 	.byte	0x00, 0xf0, 0x21, 0x00


	//----- nvinfo : EIATTR_SPARSE_MMA_MASK
	.align		4
.L_156:
        /*0068*/ 	.byte	0x03, 0x50
        /*006a*/ 	.short	0x0000


	//----- nvinfo : EIATTR_MAXREG_COUNT
	.align		4
        /*006c*/ 	.byte	0x03, 0x1b
        /*006e*/ 	.short	0x00ff


	//----- nvinfo : EIATTR_NUM_BARRIERS
	.align		4
        /*0070*/ 	.byte	0x02, 0x4c
        /*0072*/ 	.byte	0x01
	.zero		1


	//----- nvinfo : EIATTR_MERCURY_ISA_VERSION
	.align		4
        /*0074*/ 	.byte	0x03, 0x5f
        /*0076*/ 	.short	0x0101


	//----- nvinfo : EIATTR_COOP_GROUP_MASK_REGIDS
	.align		4
        /*0078*/ 	.byte	0x04, 0x29
        /*007a*/ 	.short	(.L_158 - .L_157)


	//   ....[0]....
.L_157:
        /*007c*/ 	.word	0xffffffff


	//   ....[1]....
        /*0080*/ 	.word	0xffffffff


	//   ....[2]....
        /*0084*/ 	.word	0xffffffff


	//   ....[3]....
        /*0088*/ 	.word	0xffffffff


	//   ....[4]....
        /*008c*/ 	.word	0xffffffff


	//   ....[5]....
        /*0090*/ 	.word	0xffffffff


	//   ....[6]....
        /*0094*/ 	.word	0xffffffff


	//   ....[7]....
        /*0098*/ 	.word	0xffffffff


	//   ....[8]....
        /*009c*/ 	.word	0xffffffff


	//   ....[9]....
        /*00a0*/ 	.word	0xffffffff


	//   ....[10]....
        /*00a4*/ 	.word	0xffffffff


	//   ....[11]....
        /*00a8*/ 	.word	0xffffffff


	//   ....[12]....
        /*00ac*/ 	.word	0xffffffff


	//   ....[13]....
        /*00b0*/ 	.word	0xffffffff


	//   ....[14]....
        /*00b4*/ 	.word	0xffffffff


	//----- nvinfo : EIATTR_COOP_GROUP_INSTR_OFFSETS
	.align		4
.L_158:
        /*00b8*/ 	.byte	0x04, 0x28
        /*00ba*/ 	.short	(.L_160 - .L_159)


	//   ....[0]....
.L_159:
        /*00bc*/ 	.word	0x00000b70


	//   ....[1]....
        /*00c0*/ 	.word	0x00000bd0


	//   ....[2]....
        /*00c4*/ 	.word	0x00000c40


	//   ....[3]....
        /*00c8*/ 	.word	0x00000c90


	//   ....[4]....
        /*00cc*/ 	.word	0x00000cc0


	//   ....[5]....
        /*00d0*/ 	.word	0x00000e80


	//   ....[6]....
        /*00d4*/ 	.word	0x00000f10


	//   ....[7]....
        /*00d8*/ 	.word	0x00000f50


	//   ....[8]....
        /*00dc*/ 	.word	0x00000fa0


	//   ....[9]....
        /*00e0*/ 	.word	0x00000fe0


	//   ....[10]....
        /*00e4*/ 	.word	0x000024e0


	//   ....[11]....
        /*00e8*/ 	.word	0x00002560


	//   ....[12]....
        /*00ec*/ 	.word	0x000025b0


	//   ....[13]....
        /*00f0*/ 	.word	0x000025f0


	//   ....[14]....
        /*00f4*/ 	.word	0x00002620


	//----- nvinfo : EIATTR_VRC_CTA_INIT_COUNT
	.align		4
.L_160:
        /*00f8*/ 	.byte	0x02, 0x4a
	.zero		1
	.zero		1


	//----- nvinfo : EIATTR_EXIT_INSTR_OFFSETS
	.align		4
        /*00fc*/ 	.byte	0x04, 0x1c
        /*00fe*/ 	.short	(.L_162 - .L_161)


	//   ....[0]....
.L_161:
        /*0100*/ 	.word	0x000000a0


	//   ....[1]....
        /*0104*/ 	.word	0x000000e0


	//   ....[2]....
        /*0108*/ 	.word	0x00002760


	//   ....[3]....
        /*010c*/ 	.word	0x000027b0


	//----- nvinfo : EIATTR_MAX_THREADS
	.align		4
.L_162:
        /*0110*/ 	.byte	0x04, 0x05
        /*0112*/ 	.short	(.L_164 - .L_163)
.L_163:
        /*0114*/ 	.word	0x00000100
        /*0118*/ 	.word	0x00000001
        /*011c*/ 	.word	0x00000001


	//----- nvinfo : EIATTR_CRS_STACK_SIZE
	.align		4
.L_164:
        /*0120*/ 	.byte	0x04, 0x1e
        /*0122*/ 	.short	(.L_166 - .L_165)
.L_165:
        /*0124*/ 	.word	0x00000000


	//----- nvinfo : EIATTR_CBANK_PARAM_SIZE
	.align		4
.L_166:
        /*0128*/ 	.byte	0x03, 0x19
        /*012a*/ 	.short	0x0024


	//----- nvinfo : EIATTR_PARAM_CBANK
	.align		4
        /*012c*/ 	.byte	0x04, 0x0a
        /*012e*/ 	.short	(.L_168 - .L_167)
	.align		4
.L_167:
        /*0130*/ 	.word	index@(.nv.constant0._ZN3cub18CUB_300001_SM_10006detail6reduce28DeviceReduceSingleTileKernelINS2_10policy_hubIfyN4cuda3std3__44plusIfEEE10Policy1000EN6thrust24THRUST_300001_SM_1000_NS10device_ptrIfEEPfyS9_ff11mean_squareIfEEEvT0_T1_T2_T3_T4_T6_)
        /*0134*/ 	.short	0x0380
        /*0136*/ 	.short	0x0024


	//----- nvinfo : EIATTR_SW_WAR
	.align		4
.L_168:
        /*0138*/ 	.byte	0x04, 0x36
        /*013a*/ 	.short	(.L_170 - .L_169)
.L_169:
        /*013c*/ 	.word	0x00000008
.L_170:


//--------------------- .nv.info._ZN3cub18CUB_300001_SM_10006detail6reduce28DeviceReduceSingleTileKernelINS2_10policy_hubIfjN4cuda3std3__44plusIfEEE10Policy1000EPfSC_iS9_ffNS7_10__identityEEEvT0_T1_T2_T3_T4_T6_ --------------------------
	.section	.nv.info._ZN3cub18CUB_300001_SM_10006detail6reduce28DeviceReduceSingleTileKernelINS2_10policy_hubIfjN4cuda3std3__44plusIfEEE10Policy1000EPfSC_iS9_ffNS7_10__identityEEEvT0_T1_T2_T3_T4_T6_,"",@"SHT_CUDA_INFO"
	.sectionflags	@""
	.align	4


	//----- nvinfo : EIATTR_CUDA_API_VERSION
	.align		4
        /*0000*/ 	.byte	0x04, 0x37
        /*0002*/ 	.short	(.L_172 - .L_171)
.L_171:
        /*0004*/ 	.word	0x00000082


	//----- nvinfo : EIATTR_KPARAM_INFO
	.align		4
.L_172:
        /*0008*/ 	.byte	0x04, 0x17
        /*000a*/ 	.short	(.L_174 - .L_173)
.L_173:
        /*000c*/ 	.word	0x00000000
        /*0010*/ 	.short	0x0005
        /*0012*/ 	.short	0x001c
        /*0014*/ 	.byte	0x00, 0xf0, 0x05, 0x00


	//----- nvinfo : EIATTR_KPARAM_INFO
	.align		4
.L_174:
        /*0018*/ 	.byte	0x04, 0x17
        /*001a*/ 	.short	(.L_176 - .L_175)
.L_175:
        /*001c*/ 	.word	0x00000000
        /*0020*/ 	.short	0x0004
        /*0022*/ 	.short	0x0018
        /*0024*/ 	.byte	0x00, 0xf0, 0x11, 0x00


	//----- nvinfo : EIATTR_KPARAM_INFO
	.align		4
.L_176:
        /*0028*/ 	.byte	0x04, 0x17
        /*002a*/ 	.short	(.L_178 - .L_177)
.L_177:
        /*002c*/ 	.word	0x00000000
        /*0030*/ 	.short	0x0003
        /*0032*/ 	.short	0x0014
        /*0034*/ 	.byte	0x00, 0xf0, 0x05, 0x00


	//----- nvinfo : EIATTR_KPARAM_INFO
	.align		4
.L_178:
        /*0038*/ 	.byte	0x04, 0x17
        /*003a*/ 	.short	(.L_180 - .L_179)
.L_179:
        /*003c*/ 	.word	0x00000000
        /*0040*/ 	.short	0x0002
        /*0042*/ 	.short	0x0010
        /*0044*/ 	.byte	0x00, 0xf0, 0x11, 0x00


	//----- nvinfo : EIATTR_KPARAM_INFO
	.align		4
.L_180:
        /*0048*/ 	.byte	0x04, 0x17
        /*004a*/ 	.short	(.L_182 - .L_181)
.L_181:
        /*004c*/ 	.word	0x00000000
        /*0050*/ 	.short	0x0001
        /*0052*/ 	.short	0x0008
        /*0054*/ 	.byte	0x00, 0xf5, 0x21, 0x00


	//----- nvinfo : EIATTR_KPARAM_INFO
	.align		4
.L_182:
        /*0058*/ 	.byte	0x04, 0x17
        /*005a*/ 	.short	(.L_184 - .L_183)
.L_183:
        /*005c*/ 	.word	0x00000000
        /*0060*/ 	.short	0x0000
        /*0062*/ 	.short	0x0000
        /*0064*/ 	.byte	0x00, 0xf5, 0x21, 0x00


	//----- nvinfo : EIATTR_SPARSE_MMA_MASK
	.align		4
.L_184:
        /*0068*/ 	.byte	0x03, 0x50
        /*006a*/ 	.short	0x0000


	//----- nvinfo : EIATTR_MAXREG_COUNT
	.align		4
        /*006c*/ 	.byte	0x03, 0x1b
        /*006e*/ 	.short	0x0080


	//----- nvinfo : EIATTR_NUM_BARRIERS
	.align		4
        /*0070*/ 	.byte	0x02, 0x4c
        /*0072*/ 	.byte	0x01
	.zero		1


	//----- nvinfo : EIATTR_MERCURY_ISA_VERSION
	.align		4
        /*0074*/ 	.byte	0x03, 0x5f
        /*0076*/ 	.short	0x0101


	//----- nvinfo : EIATTR_UNUSED_LOAD_BYTE_OFFSET
	.align		4
        /*0078*/ 	.byte	0x04, 0x44
        /*007a*/ 	.short	(.L_186 - .L_185)


	//   ....[0]....
.L_185:
        /*007c*/ 	.word	0x00000b70
        /*0080*/ 	.word	0x0000fff0


	//   ....[1]....
        /*0084*/ 	.word	0x00000f80
        /*0088*/ 	.word	0x0000fff0


	//   ....[2]....
        /*008c*/ 	.word	0x00002010
        /*0090*/ 	.word	0x0000fff0


	//   ....[3]....
        /*0094*/ 	.word	0x00002bb0
        /*0098*/ 	.word	0x0000fff0


	//   ....[4]....
        /*009c*/ 	.word	0x00002fc0
        /*00a0*/ 	.word	0x0000fff0


	//   ....[5]....
        /*00a4*/ 	.word	0x00004140
        /*00a8*/ 	.word	0x0000fff0


	//----- nvinfo : EIATTR_COOP_GROUP_MASK_REGIDS
	.align		4
.L_186:
        /*00ac*/ 	.byte	0x04, 0x29
        /*00ae*/ 	.short	(.L_188 - .L_187)


	//   ....[0]....
.L_187:
        /*00b0*/ 	.word	0xffffffff


	//   ....[1]....
        /*00b4*/ 	.word	0xffffffff


	//   ....[2]....
        /*00b8*/ 	.word	0xffffffff


	//   ....[3]....
        /*00bc*/ 	.word	0xffffffff


	//   ....[4]....
        /*00c0*/ 	.word	0xffffffff


	//   ....[5]....
        /*00c4*/ 	.word	0xffffffff


	//   ....[6]....
        /*00c8*/ 	.word	0xffffffff


	//   ....[7]....
        /*00cc*/ 	.word	0xffffffff


	//   ....[8]....
        /*00d0*/ 	.word	0xffffffff


	//   ....[9]....
        /*00d4*/ 	.word	0xffffffff


	//   ....[10]....
        /*00d8*/ 	.word	0xffffffff


	//   ....[11]....
        /*00dc*/ 	.word	0xffffffff


	//   ....[12]....
        /*00e0*/ 	.word	0xffffffff


	//   ....[13]....
        /*00e4*/ 	.word	0xffffffff


	//   ....[14]....
        /*00e8*/ 	.word	0xffffffff


	//   ....[15]....
        /*00ec*/ 	.word	0xffffffff


	//   ....[16]....
        /*00f0*/ 	.word	0xffffffff


	//   ....[17]....
        /*00f4*/ 	.word	0xffffffff


	//   ....[18]....
        /*00f8*/ 	.word	0xffffffff


	//   ....[19]....
        /*00fc*/ 	.word	0xffffffff


	//   ....[20]....
        /*0100*/ 	.word	0xffffffff


	//   ....[21]....
        /*0104*/ 	.word	0xffffffff


	//   ....[22]....
        /*0108*/ 	.word	0xffffffff


	//   ....[23]....
        /*010c*/ 	.word	0xffffffff


	//   ....[24]....
        /*0110*/ 	.word	0xffffffff


	//   ....[25]....
        /*0114*/ 	.word	0xffffffff


	//   ....[26]....
        /*0118*/ 	.word	0xffffffff


	//   ....[27]....
        /*011c*/ 	.word	0xffffffff


	//   ....[28]....
        /*0120*/ 	.word	0xffffffff


	//   ....[29]....
        /*0124*/ 	.word	0xffffffff


	//----- nvinfo : EIATTR_COOP_GROUP_INSTR_OFFSETS
	.align		4
.L_188:
        /*0128*/ 	.byte	0x04, 0x28
        /*012a*/ 	.short	(.L_190 - .L_189)


	//   ....[0]....
.L_189:
        /*012c*/ 	.word	0x00000980


	//   ....[1]....
        /*0130*/ 	.word	0x000009e0


	//   ....[2]....
        /*0134*/ 	.word	0x00000a50


	//   ....[3]....
        /*0138*/ 	.word	0x00000aa0


	//   ....[4]....
        /*013c*/ 	.word	0x00000ad0


	//   ....[5]....
        /*0140*/ 	.word	0x00000d20


	//   ....[6]....
        /*0144*/ 	.word	0x00000db0


	//   ....[7]....
        /*0148*/ 	.word	0x00000df0


	//   ....[8]....
        /*014c*/ 	.word	0x00000e40


	//   ....[9]....
        /*0150*/ 	.word	0x00000e80


	//   ....[10]....
        /*0154*/ 	.word	0x00001e30


	//   ....[11]....
        /*0158*/ 	.word	0x00001eb0


	//   ....[12]....
        /*015c*/ 	.word	0x00001f00


	//   ....[13]....
        /*0160*/ 	.word	0x00001f40


	//   ....[14]....
        /*0164*/ 	.word	0x00001f70


	//   ....[15]....
        /*0168*/ 	.word	0x000029c0


	//   ....[16]....
        /*016c*/ 	.word	0x00002a20


	//   ....[17]....
        /*0170*/ 	.word	0x00002a90


	//   ....[18]....
        /*0174*/ 	.word	0x00002ae0


	//   ....[19]....
        /*0178*/ 	.word	0x00002b10


	//   ....[20]....
        /*017c*/ 	.word	0x00002d60


	//   ....[21]....
        /*0180*/ 	.word	0x00002de0


	//   ....[22]....
        /*0184*/ 	.word	0x00002e20


	//   ....[23]....
        /*0188*/ 	.word	0x00002e60


	//   ....[24]....
        /*018c*/ 	.word	0x00002ec0


	//   ....[25]....
        /*0190*/ 	.word	0x00003f60


	//   ....[26]....
        /*0194*/ 	.word	0x00003fe0


	//   ....[27]....
        /*0198*/ 	.word	0x00004030


	//   ....[28]....
        /*019c*/ 	.word	0x00004070


	//   ....[29]....
        /*01a0*/ 	.word	0x000040a0


	//----- nvinfo : EIATTR_VRC_CTA_INIT_COUNT
	.align		4
.L_190:
        /*01a4*/ 	.byte	0x02, 0x4a
	.zero		1
	.zero		1


	//----- nvinfo : EIATTR_EXIT_INSTR_OFFSETS
	.align		4
        /*01a8*/ 	.byte	0x04, 0x1c
        /*01aa*/ 	.short	(.L_192 - .L_191)


	//   ....[0]....
.L_191:
        /*01ac*/ 	.word	0x00000080


	//   ....[1]....
        /*01b0*/ 	.word	0x000000c0


	//   ....[2]....
        /*01b4*/ 	.word	0x00004280


	//   ....[3]....
        /*01b8*/ 	.word	0x000042d0


	//----- nvinfo : EIATTR_MAX_THREADS
	.align		4
.L_192:
        /*01bc*/ 	.byte	0x04, 0x05
        /*01be*/ 	.short	(.L_194 - .L_193)
.L_193:
        /*01c0*/ 	.word	0x00000200
        /*01c4*/ 	.word	0x00000001
        /*01c8*/ 	.word	0x00000001


	//----- nvinfo : EIATTR_CRS_STACK_SIZE
	.align		4
.L_194:
        /*01cc*/ 	.byte	0x04, 0x1e
        /*01ce*/ 	.short	(.L_196 - .L_195)
.L_195:
        /*01d0*/ 	.word	0x00000000


	//----- nvinfo : EIATTR_CBANK_PARAM_SIZE
	.align		4
.L_196:
        /*01d4*/ 	.byte	0x03, 0x19
        /*01d6*/ 	.short	0x001d


	//----- nvinfo : EIATTR_PARAM_CBANK
	.align		4
        /*01d8*/ 	.byte	0x04, 0x0a
        /*01da*/ 	.short	(.L_198 - .L_197)
	.align		4
.L_197:
        /*01dc*/ 	.word	index@(.nv.constant0._ZN3cub18CUB_300001_SM_10006detail6reduce28DeviceReduceSingleTileKernelINS2_10policy_hubIfjN4cuda3std3__44plusIfEEE10Policy1000EPfSC_iS9_ffNS7_10__identityEEEvT0_T1_T2_T3_T4_T6_)
        /*01e0*/ 	.short	0x0380
        /*01e2*/ 	.short	0x001d


	//----- nvinfo : EIATTR_SW_WAR
	.align		4
.L_198:
        /*01e4*/ 	.byte	0x04, 0x36
        /*01e6*/ 	.short	(.L_200 - .L_199)
.L_199:
        /*01e8*/ 	.word	0x00000008
.L_200:


//--------------------- .nv.info._ZN3cub18CUB_300001_SM_10006detail6reduce18DeviceReduceKernelINS2_10policy_hubIfjN4cuda3std3__44plusIfEEE10Policy1000EN6thrust24THRUST_300001_SM_1000_NS10device_ptrIfEEjS9_f11mean_squareIfEEEvT0_PT3_T1_NS0_13GridEvenShareISL_EET2_T4_ --------------------------
	.section	.nv.info._ZN3cub18CUB_300001_SM_10006detail6reduce18DeviceReduceKernelINS2_10policy_hubIfjN4cuda3std3__44plusIfEEE10Policy1000EN6thrust24THRUST_300001_SM_1000_NS10device_ptrIfEEjS9_f11mean_squareIfEEEvT0_PT3_T1_NS0_13GridEvenShareISL_EET2_T4_,"",@"SHT_CUDA_INFO"
	.sectionflags	@""
	.align	4


	//----- nvinfo : EIATTR_CUDA_API_VERSION
	.align		4
        /*0000*/ 	.byte	0x04, 0x37
        /*0002*/ 	.short	(.L_202 - .L_201)
.L_201:
        /*0004*/ 	.word	0x00000082


	//----- nvinfo : EIATTR_KPARAM_INFO
	.align		4
.L_202:
        /*0008*/ 	.byte	0x04, 0x17
        /*000a*/ 	.short	(.L_204 - .L_203)
.L_203:
        /*000c*/ 	.word	0x00000000
        /*0010*/ 	.short	0x0005
        /*0012*/ 	.short	0x0040
        /*0014*/ 	.byte	0x00, 0xf0, 0x11, 0x00


	//----- nvinfo : EIATTR_KPARAM_INFO
	.align		4
.L_204:
        /*0018*/ 	.byte	0x04, 0x17
        /*001a*/ 	.short	(.L_206 - .L_205)
.L_205:
        /*001c*/ 	.word	0x00000000
        /*0020*/ 	.short	0x0004
        /*0022*/ 	.short	0x003c
        /*0024*/ 	.byte	0x00, 0xf0, 0x05, 0x00


	//----- nvinfo : EIATTR_KPARAM_INFO
	.align		4
.L_206:
        /*0028*/ 	.byte	0x04, 0x17
        /*002a*/ 	.short	(.L_208 - .L_207)
.L_207:
        /*002c*/ 	.word	0x00000000
        /*0030*/ 	.short	0x0003
        /*0032*/ 	.short	0x0014
        /*0034*/ 	.byte	0x00, 0xf0, 0xa1, 0x00


	//----- nvinfo : EIATTR_KPARAM_INFO
	.align		4
.L_208:
        /*0038*/ 	.byte	0x04, 0x17
        /*003a*/ 	.short	(.L_210 - .L_209)
.L_209:
        /*003c*/ 	.word	0x00000000
        /*0040*/ 	.short	0x0002
        /*0042*/ 	.short	0x0010
        /*0044*/ 	.byte	0x00, 0xf0, 0x11, 0x00


	//----- nvinfo : EIATTR_KPARAM_INFO
	.align		4
.L_210:
        /*0048*/ 	.byte	0x04, 0x17
        /*004a*/ 	.short	(.L_212 - .L_211)
.L_211:
        /*004c*/ 	.word	0x00000000
        /*0050*/ 	.short	0x0001
        /*0052*/ 	.short	0x0008
        /*0054*/ 	.byte	0x00, 0xf5, 0x21, 0x00


	//----- nvinfo : EIATTR_KPARAM_INFO
	.align		4
.L_212:
        /*0058*/ 	.byte	0x04, 0x17
        /*005a*/ 	.short	(.L_214 - .L_213)
.L_213:
        /*005c*/ 	.word	0x00000000
        /*0060*/ 	.short	0x0000
        /*0062*/ 	.short	0x0000
        /*0064*/ 	.byte	0x00, 0xf0, 0x21, 0x00


	//----- nvinfo : EIATTR_SPARSE_MMA_MASK
	.align		4
.L_214:
        /*0068*/ 	.byte	0x03, 0x50
        /*006a*/ 	.short	0x0000


	//----- nvinfo : EIATTR_MAXREG_COUNT
	.align		4
        /*006c*/ 	.byte	0x03, 0x1b
        /*006e*/ 	.short	0x0080


	//----- nvinfo : EIATTR_NUM_BARRIERS
	.align		4
        /*0070*/ 	.byte	0x02, 0x4c
        /*0072*/ 	.byte	0x01
	.zero		1


	//----- nvinfo : EIATTR_MERCURY_ISA_VERSION
	.align		4
        /*0074*/ 	.byte	0x03, 0x5f
        /*0076*/ 	.short	0x0101


	//----- nvinfo : EIATTR_UNUSED_LOAD_BYTE_OFFSET
	.align		4
        /*0078*/ 	.byte	0x04, 0x44
        /*007a*/ 	.short	(.L_216 - .L_215)


	//   ....[0]....
.L_215:
        /*007c*/ 	.word	0x00001080
        /*0080*/ 	.word	0x0000fff0


	//   ....[1]....
        /*0084*/ 	.word	0x000014d0
        /*0088*/ 	.word	0x0000fff0


	//   ....[2]....
        /*008c*/ 	.word	0x00002f40
        /*0090*/ 	.word	0x0000fff0


	//----- nvinfo : EIATTR_COOP_GROUP_MASK_REGIDS
	.align		4
.L_216:
        /*0094*/ 	.byte	0x04, 0x29
        /*0096*/ 	.short	(.L_218 - .L_217)


	//   ....[0]....
.L_217:
        /*0098*/ 	.word	0xffffffff


	//   ....[1]....
        /*009c*/ 	.word	0xffffffff


	//   ....[2]....
        /*00a0*/ 	.word	0xffffffff


	//   ....[3]....
        /*00a4*/ 	.word	0xffffffff


	//   ....[4]....
        /*00a8*/ 	.word	0xffffffff


	//   ....[5]....
        /*00ac*/ 	.word	0xffffffff


	//   ....[6]....
        /*00b0*/ 	.word	0xffffffff


	//   ....[7]....
        /*00b4*/ 	.word	0xffffffff


	//   ....[8]....
        /*00b8*/ 	.word	0xffffffff


	//   ....[9]....
        /*00bc*/ 	.word	0xffffffff


	//   ....[10]....
        /*00c0*/ 	.word	0xffffffff


	//   ....[11]....
        /*00c4*/ 	.word	0xffffffff


	//   ....[12]....
        /*00c8*/ 	.word	0xffffffff


	//   ....[13]....
        /*00cc*/ 	.word	0xffffffff


	//   ....[14]....
        /*00d0*/ 	.word	0xffffffff


	//----- nvinfo : EIATTR_COOP_GROUP_INSTR_OFFSETS
	.align		4
.L_218:
        /*00d4*/ 	.byte	0x04, 0x28
        /*00d6*/ 	.short	(.L_220 - .L_219)


	//   ....[0]....
.L_219:
        /*00d8*/ 	.word	0x00000e90


	//   ....[1]....
        /*00dc*/ 	.word	0x00000ef0


	//   ....[2]....
        /*00e0*/ 	.word	0x00000f60


	//   ....[3]....
        /*00e4*/ 	.word	0x00000fb0


	//   ....[4]....
        /*00e8*/ 	.word	0x00000fe0


	//   ....[5]....
        /*00ec*/ 	.word	0x00001230


	//   ....[6]....
        /*00f0*/ 	.word	0x000012c0


	//   ....[7]....
        /*00f4*/ 	.word	0x00001300


	//   ....[8]....
        /*00f8*/ 	.word	0x00001350


	//   ....[9]....
        /*00fc*/ 	.word	0x00001390


	//   ....[10]....
        /*0100*/ 	.word	0x00002d60


	//   ....[11]....
        /*0104*/ 	.word	0x00002de0


	//   ....[12]....
        /*0108*/ 	.word	0x00002e30


	//   ....[13]....
        /*010c*/ 	.word	0x00002e70


	//   ....[14]....
        /*0110*/ 	.word	0x00002ea0


	//----- nvinfo : EIATTR_VRC_CTA_INIT_COUNT
	.align		4
.L_220:
        /*0114*/ 	.byte	0x02, 0x4a
	.zero		1
	.zero		1


	//----- nvinfo : EIATTR_EXIT_INSTR_OFFSETS
	.align		4
        /*0118*/ 	.byte	0x04, 0x1c
        /*011a*/ 	.short	(.L_222 - .L_221)


	//   ....[0]....
.L_221:
        /*011c*/ 	.word	0x00003080


	//   ....[1]....
        /*0120*/ 	.word	0x000030e0


	//----- nvinfo : EIATTR_MAX_THREADS
	.align		4
.L_222:
        /*0124*/ 	.byte	0x04, 0x05
        /*0126*/ 	.short	(.L_224 - .L_223)
.L_223:
        /*0128*/ 	.word	0x00000200
        /*012c*/ 	.word	0x00000001
        /*0130*/ 	.word	0x00000001


	//----- nvinfo : EIATTR_CRS_STACK_SIZE
	.align		4
.L_224:
        /*0134*/ 	.byte	0x04, 0x1e
        /*0136*/ 	.short	(.L_226 - .L_225)
.L_225:
        /*0138*/ 	.word	0x00000000


	//----- nvinfo : EIATTR_CBANK_PARAM_SIZE
	.align		4
.L_226:
        /*013c*/ 	.byte	0x03, 0x19
        /*013e*/ 	.short	0x0044


	//----- nvinfo : EIATTR_PARAM_CBANK
	.align		4
        /*0140*/ 	.byte	0x04, 0x0a
        /*0142*/ 	.short	(.L_228 - .L_227)
	.align		4
.L_227:
        /*0144*/ 	.word	index@(.nv.constant0._ZN3cub18CUB_300001_SM_10006detail6reduce18DeviceReduceKernelINS2_10policy_hubIfjN4cuda3std3__44plusIfEEE10Policy1000EN6thrust24THRUST_300001_SM_1000_NS10device_ptrIfEEjS9_f11mean_squareIfEEEvT0_PT3_T1_NS0_13GridEvenShareISL_EET2_T4_)
        /*0148*/ 	.short	0x0380
        /*014a*/ 	.short	0x0044


	//----- nvinfo : EIATTR_SW_WAR
	.align		4
.L_228:
        /*014c*/ 	.byte	0x04, 0x36
        /*014e*/ 	.short	(.L_230 - .L_229)
.L_229:
        /*0150*/ 	.word	0x00000008
.L_230:


//--------------------- .nv.info._ZN3cub18CUB_300001_SM_10006detail6reduce28DeviceReduceSingleTileKernelINS2_10policy_hubIfjN4cuda3std3__44plusIfEEE10Policy1000EN6thrust24THRUST_300001_SM_1000_NS10device_ptrIfEEPfjS9_ff11mean_squareIfEEEvT0_T1_T2_T3_T4_T6_ --------------------------
	.section	.nv.info._ZN3cub18CUB_300001_SM_10006detail6reduce28DeviceReduceSingleTileKernelINS2_10policy_hubIfjN4cuda3std3__44plusIfEEE10Policy1000EN6thrust24THRUST_300001_SM_1000_NS10device_ptrIfEEPfjS9_ff11mean_squareIfEEEvT0_T1_T2_T3_T4_T6_,"",@"SHT_CUDA_INFO"
	.sectionflags	@""
	.align	4


	//----- nvinfo : EIATTR_CUDA_API_VERSION
	.align		4
        /*0000*/ 	.byte	0x04, 0x37
        /*0002*/ 	.short	(.L_232 - .L_231)
.L_231:
        /*0004*/ 	.word	0x00000082


	//----- nvinfo : EIATTR_KPARAM_INFO
	.align		4
.L_232:
        /*0008*/ 	.byte	0x04, 0x17
        /*000a*/ 	.short	(.L_234 - .L_233)
.L_233:
        /*000c*/ 	.word	0x00000000
        /*0010*/ 	.short	0x0005
        /*0012*/ 	.short	0x001c
        /*0014*/ 	.byte	0x00, 0xf0, 0x11, 0x00


	//----- nvinfo : EIATTR_KPARAM_INFO
	.align		4
.L_234:
        /*0018*/ 	.byte	0x04, 0x17
        /*001a*/ 	.short	(.L_236 - .L_235)
.L_235:
        /*001c*/ 	.word	0x00000000
        /*0020*/ 	.short	0x0004
        /*0022*/ 	.short	0x0018
        /*0024*/ 	.byte	0x00, 0xf0, 0x11, 0x00


	//----- nvinfo : EIATTR_KPARAM_INFO
	.align		4
.L_236:
        /*0028*/ 	.byte	0x04, 0x17
        /*002a*/ 	.short	(.L_238 - .L_237)
.L_237:
        /*002c*/ 	.word	0x00000000
        /*0030*/ 	.short	0x0003
        /*0032*/ 	.short	0x0014
        /*0034*/ 	.byte	0x00, 0xf0, 0x05, 0x00


	//----- nvinfo : EIATTR_KPARAM_INFO
	.align		4
.L_238:
        /*0038*/ 	.byte	0x04, 0x17
        /*003a*/ 	.short	(.L_240 - .L_239)
.L_239:
        /*003c*/ 	.word	0x00000000
        /*0040*/ 	.short	0x0002
        /*0042*/ 	.short	0x0010
        /*0044*/ 	.byte	0x00, 0xf0, 0x11, 0x00


	//----- nvinfo : EIATTR_KPARAM_INFO
	.align		4
.L_240:
        /*0048*/ 	.byte	0x04, 0x17
        /*004a*/ 	.short	(.L_242 - .L_241)
.L_241:
        /*004c*/ 	.word	0x00000000
        /*0050*/ 	.short	0x0001
        /*0052*/ 	.short	0x0008
        /*0054*/ 	.byte	0x00, 0xf5, 0x21, 0x00


	//----- nvinfo : EIATTR_KPARAM_INFO
	.align		4
.L_242:
        /*0058*/ 	.byte	0x04, 0x17
        /*005a*/ 	.short	(.L_244 - .L_243)
.L_243:
        /*005c*/ 	.word	0x00000000
        /*0060*/ 	.short	0x0000
        /*0062*/ 	.short	0x0000
        /*0064*/ 	.byte	0x00, 0xf0, 0x21, 0x00


	//----- nvinfo : EIATTR_SPARSE_MMA_MASK
	.align		4
.L_244:
        /*0068*/ 	.byte	0x03, 0x50
        /*006a*/ 	.short	0x0000


	//----- nvinfo : EIATTR_MAXREG_COUNT
	.align		4
        /*006c*/ 	.byte	0x03, 0x1b
        /*006e*/ 	.short	0x0080


	//----- nvinfo : EIATTR_NUM_BARRIERS
	.align		4
        /*0070*/ 	.byte	0x02, 0x4c
        /*0072*/ 	.byte	0x01
	.zero		1


	//----- nvinfo : EIATTR_MERCURY_ISA_VERSION
	.align		4
        /*0074*/ 	.byte	0x03, 0x5f
        /*0076*/ 	.short	0x0101


	//----- nvinfo : EIATTR_UNUSED_LOAD_BYTE_OFFSET
	.align		4
        /*0078*/ 	.byte	0x04, 0x44
        /*007a*/ 	.short	(.L_246 - .L_245)


	//   ....[0]....
.L_245:
        /*007c*/ 	.word	0x00000d40
        /*0080*/ 	.word	0x0000fff0


	//   ....[1]....
        /*0084*/ 	.word	0x00001150
        /*0088*/ 	.word	0x0000fff0


	//   ....[2]....
        /*008c*/ 	.word	0x000029a0
        /*0090*/ 	.word	0x0000fff0


	//----- nvinfo : EIATTR_COOP_GROUP_MASK_REGIDS
	.align		4
.L_246:
        /*0094*/ 	.byte	0x04, 0x29
        /*0096*/ 	.short	(.L_248 - .L_247)


	//   ....[0]....
.L_247:
        /*0098*/ 	.word	0xffffffff


	//   ....[1]....
        /*009c*/ 	.word	0xffffffff


	//   ....[2]....
        /*00a0*/ 	.word	0xffffffff


	//   ....[3]....
        /*00a4*/ 	.word	0xffffffff


	//   ....[4]....
        /*00a8*/ 	.word	0xffffffff


	//   ....[5]....
        /*00ac*/ 	.word	0xffffffff


	//   ....[6]....
        /*00b0*/ 	.word	0xffffffff


	//   ....[7]....
        /*00b4*/ 	.word	0xffffffff


	//   ....[8]....
        /*00b8*/ 	.word	0xffffffff


	//   ....[9]....
        /*00bc*/ 	.word	0xffffffff


	//   ....[10]....
        /*00c0*/ 	.word	0xffffffff


	//   ....[11]....
        /*00c4*/ 	.word	0xffffffff


	//   ....[12]....
        /*00c8*/ 	.word	0xffffffff


	//   ....[13]....
        /*00cc*/ 	.word	0xffffffff


	//   ....[14]....
        /*00d0*/ 	.word	0xffffffff


	//----- nvinfo : EIATTR_COOP_GROUP_INSTR_OFFSETS
	.align		4
.L_248:
        /*00d4*/ 	.byte	0x04, 0x28
        /*00d6*/ 	.short	(.L_250 - .L_249)


	//   ....[0]....
.L_249:
        /*00d8*/ 	.word	0x00000b50


	//   ....[1]....
        /*00dc*/ 	.word	0x00000bb0


	//   ....[2]....
        /*00e0*/ 	.word	0x00000c20


	//   ....[3]....
        /*00e4*/ 	.word	0x00000c70


	//   ....[4]....
        /*00e8*/ 	.word	0x00000ca0


	//   ....[5]....
        /*00ec*/ 	.word	0x00000ef0


	//   ....[6]....
        /*00f0*/ 	.word	0x00000f80


	//   ....[7]....
        /*00f4*/ 	.word	0x00000fc0


	//   ....[8]....
        /*00f8*/ 	.word	0x00001010


	//   ....[9]....
        /*00fc*/ 	.word	0x00001050


	//   ....[10]....
        /*0100*/ 	.word	0x000027c0


	//   ....[11]....
        /*0104*/ 	.word	0x00002840


	//   ....[12]....
        /*0108*/ 	.word	0x00002890


	//   ....[13]....
        /*010c*/ 	.word	0x000028d0


	//   ....[14]....
        /*0110*/ 	.word	0x00002900


	//----- nvinfo : EIATTR_VRC_CTA_INIT_COUNT
	.align		4
.L_250:
        /*0114*/ 	.byte	0x02, 0x4a
	.zero		1
	.zero		1


	//----- nvinfo : EIATTR_EXIT_INSTR_OFFSETS
	.align		4
        /*0118*/ 	.byte	0x04, 0x1c
        /*011a*/ 	.short	(.L_252 - .L_251)


	//   ....[0]....
.L_251:
        /*011c*/ 	.word	0x00000080


	//   ....[1]....
        /*0120*/ 	.word	0x000000c0


	//   ....[2]....
        /*0124*/ 	.word	0x00002ae0


	//   ....[3]....
        /*0128*/ 	.word	0x00002b30


	//----- nvinfo : EIATTR_MAX_THREADS
	.align		4
.L_252:
        /*012c*/ 	.byte	0x04, 0x05
        /*012e*/ 	.short	(.L_254 - .L_253)
.L_253:
        /*0130*/ 	.word	0x00000200
        /*0134*/ 	.word	0x00000001
        /*0138*/ 	.word	0x00000001


	//----- nvinfo : EIATTR_CRS_STACK_SIZE
	.align		4
.L_254:
        /*013c*/ 	.byte	0x04, 0x1e
        /*013e*/ 	.short	(.L_256 - .L_255)
.L_255:
        /*0140*/ 	.word	0x00000000


	//----- nvinfo : EIATTR_CBANK_PARAM_SIZE
	.align		4
.L_256:
        /*0144*/ 	.byte	0x03, 0x19
        /*0146*/ 	.short	0x0020


	//----- nvinfo : EIATTR_PARAM_CBANK
	.align		4
        /*0148*/ 	.byte	0x04, 0x0a
        /*014a*/ 	.short	(.L_258 - .L_257)
	.align		4
.L_257:
        /*014c*/ 	.word	index@(.nv.constant0._ZN3cub18CUB_300001_SM_10006detail6reduce28DeviceReduceSingleTileKernelINS2_10policy_hubIfjN4cuda3std3__44plusIfEEE10Policy1000EN6thrust24THRUST_300001_SM_1000_NS10device_ptrIfEEPfjS9_ff11mean_squareIfEEEvT0_T1_T2_T3_T4_T6_)
        /*0150*/ 	.short	0x0380
        /*0152*/ 	.short	0x0020


	//----- nvinfo : EIATTR_SW_WAR
	.align		4
.L_258:
        /*0154*/ 	.byte	0x04, 0x36
        /*0156*/ 	.short	(.L_260 - .L_259)
.L_259:
        /*0158*/ 	.word	0x00000008
.L_260:


//--------------------- .nv.info._ZN3cub18CUB_300001_SM_10006detail11EmptyKernelIvEEvv --------------------------
	.section	.nv.info._ZN3cub18CUB_300001_SM_10006detail11EmptyKernelIvEEvv,"",@"SHT_CUDA_INFO"
	.sectionflags	@""
	.align	4


	//----- nvinfo : EIATTR_CUDA_API_VERSION
	.align		4
        /*0000*/ 	.byte	0x04, 0x37
        /*0002*/ 	.short	(.L_262 - .L_261)
.L_261:
        /*0004*/ 	.word	0x00000082


	//----- nvinfo : EIATTR_SPARSE_MMA_MASK
	.align		4
.L_262:
        /*0008*/ 	.byte	0x03, 0x50
        /*000a*/ 	.short	0x0000


	//----- nvinfo : EIATTR_MAXREG_COUNT
	.align		4
        /*000c*/ 	.byte	0x03, 0x1b
        /*000e*/ 	.short	0x00ff


	//----- nvinfo : EIATTR_MERCURY_ISA_VERSION
	.align		4
        /*0010*/ 	.byte	0x03, 0x5f
        /*0012*/ 	.short	0x0101


	//----- nvinfo : EIATTR_VRC_CTA_INIT_COUNT
	.align		4
        /*0014*/ 	.byte	0x02, 0x4a
	.zero		1
	.zero		1


	//----- nvinfo : EIATTR_EXIT_INSTR_OFFSETS
	.align		4
        /*0018*/ 	.byte	0x04, 0x1c
        /*001a*/ 	.short	(.L_264 - .L_263)


	//   ....[0]....
.L_263:
        /*001c*/ 	.word	0x00000010


	//----- nvinfo : EIATTR_SW_WAR
	.align		4
.L_264:
        /*0020*/ 	.byte	0x04, 0x36
        /*0022*/ 	.short	(.L_266 - .L_265)
.L_265:
        /*0024*/ 	.word	0x00000008
.L_266:


//--------------------- .nv.callgraph             --------------------------
	.section	.nv.callgraph,"",@"SHT_CUDA_CALLGRAPH"
	.align	4
	.sectionentsize	8
	.align		4
        /*0000*/ 	.word	0x00000000
	.align		4
        /*0004*/ 	.word	0xffffffff
	.align		4
        /*0008*/ 	.word	0x00000000
	.align		4
        /*000c*/ 	.word	0xfffffffe
	.align		4
        /*0010*/ 	.word	0x00000000
	.align		4
        /*0014*/ 	.word	0xfffffffd
	.align		4
        /*0018*/ 	.word	0x00000000
	.align		4
        /*001c*/ 	.word	0xfffffffc


//--------------------- .nv.constant4             --------------------------
	.section	.nv.constant4,"a",@progbits
	.align	8
	.align		8
.nv.constant4:
        /*0000*/ 	.dword	_ZN30_INTERNAL_7d183708_4_k_cu_main4cuda3std3__45__cpo5beginE
	.align		8
        /*0008*/ 	.dword	_ZN30_INTERNAL_7d183708_4_k_cu_main4cuda3std3__45__cpo3endE
	.align		8
        /*0010*/ 	.dword	_ZN30_INTERNAL_7d183708_4_k_cu_main4cuda3std3__45__cpo6cbeginE
	.align		8
        /*0018*/ 	.dword	_ZN30_INTERNAL_7d183708_4_k_cu_main4cuda3std3__45__cpo4cendE
	.align		8
        /*0020*/ 	.dword	_ZN30_INTERNAL_7d183708_4_k_cu_main4cuda3std3__45__cpo6rbeginE
	.align		8
        /*0028*/ 	.dword	_ZN30_INTERNAL_7d183708_4_k_cu_main4cuda3std3__45__cpo4rendE
	.align		8
        /*0030*/ 	.dword	_ZN30_INTERNAL_7d183708_4_k_cu_main4cuda3std3__45__cpo7crbeginE
	.align		8
        /*0038*/ 	.dword	_ZN30_INTERNAL_7d183708_4_k_cu_main4cuda3std3__45__cpo5crendE
	.align		8
        /*0040*/ 	.dword	_ZN30_INTERNAL_7d183708_4_k_cu_main4cuda3std3__432_GLOBAL__N__7d183708_4_k_cu_main6ignoreE
	.align		8
        /*0048*/ 	.dword	_ZN30_INTERNAL_7d183708_4_k_cu_main4cuda3std3__419piecewise_constructE
	.align		8
        /*0050*/ 	.dword	_ZN30_INTERNAL_7d183708_4_k_cu_main4cuda3std3__48in_placeE
	.align		8
        /*0058*/ 	.dword	_ZN30_INTERNAL_7d183708_4_k_cu_main4cuda3std3__420unreachable_sentinelE
	.align		8
        /*0060*/ 	.dword	_ZN30_INTERNAL_7d183708_4_k_cu_main4cuda3std3__47nulloptE
	.align		8
        /*0068*/ 	.dword	_ZN30_INTERNAL_7d183708_4_k_cu_main4cuda3std3__48unexpectE
	.align		8
        /*0070*/ 	.dword	_ZN30_INTERNAL_7d183708_4_k_cu_main4cuda3std6ranges3__45__cpo4swapE
	.align		8
        /*0078*/ 	.dword	_ZN30_INTERNAL_7d183708_4_k_cu_main4cuda3std6ranges3__45__cpo9iter_moveE
	.align		8
        /*0080*/ 	.dword	_ZN30_INTERNAL_7d183708_4_k_cu_main4cuda3std6ranges3__45__cpo5beginE
	.align		8
        /*0088*/ 	.dword	_ZN30_INTERNAL_7d183708_4_k_cu_main4cuda3std6ranges3__45__cpo3endE
	.align		8
        /*0090*/ 	.dword	_ZN30_INTERNAL_7d183708_4_k_cu_main4cuda3std6ranges3__45__cpo6cbeginE
	.align		8
        /*0098*/ 	.dword	_ZN30_INTERNAL_7d183708_4_k_cu_main4cuda3std6ranges3__45__cpo4cendE
	.align		8
        /*00a0*/ 	.dword	_ZN30_INTERNAL_7d183708_4_k_cu_main4cuda3std6ranges3__45__cpo7advanceE
	.align		8
        /*00a8*/ 	.dword	_ZN30_INTERNAL_7d183708_4_k_cu_main4cuda3std6ranges3__45__cpo9iter_swapE
	.align		8
        /*00b0*/ 	.dword	_ZN30_INTERNAL_7d183708_4_k_cu_main4cuda3std6ranges3__45__cpo4nextE
	.align		8
        /*00b8*/ 	.dword	_ZN30_INTERNAL_7d183708_4_k_cu_main4cuda3std6ranges3__45__cpo4prevE
	.align		8
        /*00c0*/ 	.dword	_ZN30_INTERNAL_7d183708_4_k_cu_main4cuda3std6ranges3__45__cpo4dataE
	.align		8
        /*00c8*/ 	.dword	_ZN30_INTERNAL_7d183708_4_k_cu_main4cuda3std6ranges3__45__cpo5cdataE
	.align		8
        /*00d0*/ 	.dword	_ZN30_INTERNAL_7d183708_4_k_cu_main4cuda3std6ranges3__45__cpo4sizeE
	.align		8
        /*00d8*/ 	.dword	_ZN30_INTERNAL_7d183708_4_k_cu_main4cuda3std6ranges3__45__cpo5ssizeE
	.align		8
        /*00e0*/ 	.dword	_ZN30_INTERNAL_7d183708_4_k_cu_main4cuda3std6ranges3__45__cpo8distanceE
	.align		8
        /*00e8*/ 	.dword	_ZN30_INTERNAL_7d183708_4_k_cu_main6thrust24THRUST_300001_SM_1000_NS8cuda_cub3parE
	.align		8
        /*00f0*/ 	.dword	_ZN30_INTERNAL_7d183708_4_k_cu_main6thrust24THRUST_300001_SM_1000_NS8cuda_cub10par_nosyncE
	.align		8
        /*00f8*/ 	.dword	_ZN30_INTERNAL_7d183708_4_k_cu_main6thrust24THRUST_300001_SM_1000_NS6system6detail10sequential3seqE
	.align		8
        /*0100*/ 	.dword	_ZN30_INTERNAL_7d183708_4_k_cu_main6thrust24THRUST_300001_SM_1000_NS6system3cpp3parE
	.align		8
        /*0108*/ 	.dword	_ZN30_INTERNAL_7d183708_4_k_cu_main6thrust24THRUST_300001_SM_1000_NS12placeholders2_1E
	.align		8
        /*0110*/ 	.dword	_ZN30_INTERNAL_7d183708_4_k_cu_main6thrust24THRUST_300001_SM_1000_NS12placeholders2_2E
	.align		8
        /*0118*/ 	.dword	_ZN30_INTERNAL_7d183708_4_k_cu_main6thrust24THRUST_300001_SM_1000_NS12placeholders2_3E
	.align		8
        /*0120*/ 	.dword	_ZN30_INTERNAL_7d183708_4_k_cu_main6thrust24THRUST_300001_SM_1000_NS12placeholders2_4E
	.align		8
        /*0128*/ 	.dword	_ZN30_INTERNAL_7d183708_4_k_cu_main6thrust24THRUST_300001_SM_1000_NS12placeholders2_5E
	.align		8
        /*0130*/ 	.dword	_ZN30_INTERNAL_7d183708_4_k_cu_main6thrust24THRUST_300001_SM_1000_NS12placeholders2_6E
	.align		8
        /*0138*/ 	.dword	_ZN30_INTERNAL_7d183708_4_k_cu_main6thrust24THRUST_300001_SM_1000_NS12placeholders2_7E
	.align		8
        /*0140*/ 	.dword	_ZN30_INTERNAL_7d183708_4_k_cu_main6thrust24THRUST_300001_SM_1000_NS12placeholders2_8E
	.align		8
        /*0148*/ 	.dword	_ZN30_INTERNAL_7d183708_4_k_cu_main6thrust24THRUST_300001_SM_1000_NS12placeholders2_9E
	.align		8
        /*0150*/ 	.dword	_ZN30_INTERNAL_7d183708_4_k_cu_main6thrust24THRUST_300001_SM_1000_NS12placeholders3_10E
	.align		8
        /*0158*/ 	.dword	_ZN30_INTERNAL_7d183708_4_k_cu_main6thrust24THRUST_300001_SM_1000_NS3seqE
	.align		8
        /*0160*/ 	.dword	_ZN30_INTERNAL_7d183708_4_k_cu_main6thrust24THRUST_300001_SM_1000_NS6deviceE


//--------------------- .text._ZN3cub18CUB_300001_SM_10006detail6reduce28DeviceReduceSingleTileKernelINS2_10policy_hubIfyN4cuda3std3__44plusIfEEE10Policy1000EPfSC_iS9_ffNS7_10__identityEEEvT0_T1_T2_T3_T4_T6_ --------------------------
	.section	.text._ZN3cub18CUB_300001_SM_10006detail6reduce28DeviceReduceSingleTileKernelINS2_10policy_hubIfyN4cuda3std3__44plusIfEEE10Policy1000EPfSC_iS9_ffNS7_10__identityEEEvT0_T1_T2_T3_T4_T6_,"ax",@progbits
	.align	128
        .global         _ZN3cub18CUB_300001_SM_10006detail6reduce28DeviceReduceSingleTileKernelINS2_10policy_hubIfyN4cuda3std3__44plusIfEEE10Policy1000EPfSC_iS9_ffNS7_10__identityEEEvT0_T1_T2_T3_T4_T6_
        .type           _ZN3cub18CUB_300001_SM_10006detail6reduce28DeviceReduceSingleTileKernelINS2_10policy_hubIfyN4cuda3std3__44plusIfEEE10Policy1000EPfSC_iS9_ffNS7_10__identityEEEvT0_T1_T2_T3_T4_T6_,@function
        .size           _ZN3cub18CUB_300001_SM_10006detail6reduce28DeviceReduceSingleTileKernelINS2_10policy_hubIfyN4cuda3std3__44plusIfEEE10Policy1000EPfSC_iS9_ffNS7_10__identityEEEvT0_T1_T2_T3_T4_T6_,(.L_x_236 - _ZN3cub18CUB_300001_SM_10006detail6reduce28DeviceReduceSingleTileKernelINS2_10policy_hubIfyN4cuda3std3__44plusIfEEE10Policy1000EPfSC_iS9_ffNS7_10__identityEEEvT0_T1_T2_T3_T4_T6_)
        .other          _ZN3cub18CUB_300001_SM_10006detail6reduce28DeviceReduceSingleTileKernelINS2_10policy_hubIfyN4cuda3std3__44plusIfEEE10Policy1000EPfSC_iS9_ffNS7_10__identityEEEvT0_T1_T2_T3_T4_T6_,@"STO_CUDA_ENTRY STV_DEFAULT"
_ZN3cub18CUB_300001_SM_10006detail6reduce28DeviceReduceSingleTileKernelINS2_10policy_hubIfyN4cuda3std3__44plusIfEEE10Policy1000EPfSC_iS9_ffNS7_10__identityEEEvT0_T1_T2_T3_T4_T6_:
.text._ZN3cub18CUB_300001_SM_10006detail6reduce28DeviceReduceSingleTileKernelINS2_10policy_hubIfyN4cuda3std3__44plusIfEEE10Policy1000EPfSC_iS9_ffNS7_10__identityEEEvT0_T1_T2_T3_T4_T6_:
[----:B------:R-:W-:Y:S01]  /*0000*/  LDC R1, c[0x0][0x37c] ;  /* 0x0000df00ff017b82 */ /* 0x000fe20000000800 */
[----:B------:R-:W0:Y:S01]  /*0010*/  LDCU UR4, c[0x0][0x390] ;  /* 0x00007200ff0477ac */ /* 0x000e220008000800 */
[----:B------:R-:W1:Y:S01]  /*0020*/  LDCU.64 UR6, c[0x0][0x358] ;  /* 0x00006b00ff0677ac */ /* 0x000e620008000a00 */
[----:B0-----:R-:W-:-:S04]  /*0030*/  MOV R20, UR4 ;  /* 0x0000000400147c02 */ /* 0x001fc80008000f00 */
[----:B------:R-:W-:-:S13]  /*0040*/  ISETP.NE.AND P0, PT, R20, RZ, PT ;  /* 0x000000ff1400720c */ /* 0x000fda0003f05270 */
[----:B-1----:R-:W-:Y:S05]  /*0050*/  @P0 BRA `(.L_x_0) ;  /* 0x00000000001c0947 */ /* 0x002fea0003800000 */
[----:B------:R-:W0:Y:S02]  /*0060*/  S2R R0, SR_TID.X ;  /* 0x0000000000007919 */ /* 0x000e240000002100 */
[----:B0-----:R-:W-:-:S13]  /*0070*/  ISETP.NE.AND P0, PT, R0, RZ, PT ;  /* 0x000000ff0000720c */ /* 0x001fda0003f05270 */
[----:B------:R-:W-:Y:S05]  /*0080*/  @P0 EXIT ;  /* 0x000000000000094d */ /* 0x000fea0003800000 */
[----:B------:R-:W0:Y:S08]  /*0090*/  LDC R5, c[0x0][0x398] ;  /* 0x0000e600ff057b82 */ /* 0x000e300000000800 */
[----:B------:R-:W0:Y:S02]  /*00a0*/  LDC.64 R2, c[0x0][0x388] ;  /* 0x0000e200ff027b82 */ /* 0x000e240000000a00 */
[----:B0-----:R-:W-:Y:S01]  /*00b0*/  STG.E desc[UR6][R2.64], R5 ;  /* 0x0000000502007986 */ /* 0x001fe2000c101906 */
[----:B------:R-:W-:Y:S05]  /*00c0*/  EXIT ;  /* 0x000000000000794d */ /* 0x000fea0003800000 */
.L_x_0:
[----:B------:R-:W0:Y:S01]  /*00d0*/  LDCU UR4, c[0x0][0x380] ;  /* 0x00007000ff0477ac */ /* 0x000e220008000800 */
[----:B------:R-:W-:Y:S01]  /*00e0*/  BSSY.RECONVERGENT B0, `(.L_x_1) ;  /* 0x00003ca000007945 */ /* 0x000fe20003800200 */
[----:B0-----:R-:W-:-:S09]  /*00f0*/  ULOP3.LUT UP0, URZ, UR4, 0xf, URZ, 0xc0, !UPT ;  /* 0x0000000f04ff7892 */ /* 0x001fd2000f80c0ff */
[----:B------:R-:W-:Y:S05]  /*0100*/  BRA.U UP0, `(.L_x_2) ;  /* 0x0000001d00607547 */ /* 0x000fea000b800000 */
[----:B------:R-:W-:-:S13]  /*0110*/  ISETP.GT.AND P0, PT, R20, 0xfff, PT ;  /* 0x00000fff1400780c */ /* 0x000fda0003f04270 */
[----:B------:R-:W-:Y:S05]  /*0120*/  @P0 BRA `(.L_x_3) ;  /* 0x0000000c00a80947 */ /* 0x000fea0003800000 */
[----:B------:R-:W0:Y:S01]  /*0130*/  S2R R9, SR_TID.X ;  /* 0x0000000000097919 */ /* 0x000e220000002100 */
[----:B------:R-:W-:Y:S01]  /*0140*/  BSSY.RECONVERGENT B1, `(.L_x_4) ;  /* 0x0000009000017945 */ /* 0x000fe20003800200 */
[----:B------:R-:W-:Y:S01]  /*0150*/  HFMA2 R0, -RZ, RZ, 0, 0 ;  /* 0x00000000ff007431 */ /* 0x000fe200000001ff */
[----:B0-----:R-:W-:Y:S02]  /*0160*/  ISETP.GE.AND P0, PT, R9, R20, PT ;  /* 0x000000140900720c */ /* 0x001fe40003f06270 */
[----:B------:R-:W-:-:S11]  /*0170*/  MOV R11, R9 ;  /* 0x00000009000b7202 */ /* 0x000fd60000000f00 */
[----:B------:R-:W-:Y:S05]  /*0180*/  @P0 BRA `(.L_x_5) ;  /* 0x0000000000100947 */ /* 0x000fea0003800000 */
[----:B------:R-:W0:Y:S02]  /*0190*/  LDC.64 R2, c[0x0][0x380] ;  /* 0x0000e000ff027b82 */ /* 0x000e240000000a00 */
[----:B0-----:R-:W-:-:S05]  /*01a0*/  IMAD.WIDE.U32 R2, R9, 0x4, R2 ;  /* 0x0000000409027825 */ /* 0x001fca00078e0002 */
[----:B------:R0:W5:Y:S01]  /*01b0*/  LDG.E.CONSTANT R0, desc[UR6][R2.64] ;  /* 0x0000000602007981 */ /* 0x000162000c1e9900 */
[----:B------:R-:W-:-:S07]  /*01c0*/  IADD3 R11, PT, PT, R9, 0x100, RZ ;  /* 0x00000100090b7810 */ /* 0x000fce0007ffe0ff */
.L_x_5:
[----:B------:R-:W-:Y:S05]  /*01d0*/  BSYNC.RECONVERGENT B1 ;  /* 0x0000000000017941 */ /* 0x000fea0003800200 */
.L_x_4:
[----:B------:R-:W-:Y:S01]  /*01e0*/  ISETP.GE.AND P0, PT, R11, R20, PT ;  /* 0x000000140b00720c */ /* 0x000fe20003f06270 */
[----:B------:R-:W-:-:S12]  /*01f0*/  BSSY.RECONVERGENT B1, `(.L_x_6) ;  /* 0x0000074000017945 */ /* 0x000fd80003800200 */
[----:B------:R-:W-:Y:S05]  /*0200*/  @P0 BRA `(.L_x_7) ;  /* 0x0000000400c80947 */ /* 0x000fea0003800000 */
[----:B0-----:R-:W-:Y:S01]  /*0210*/  LOP3.LUT R3, RZ, R11, RZ, 0x33, !PT ;  /* 0x0000000bff037212 */ /* 0x001fe200078e33ff */
[----:B------:R-:W-:Y:S03]  /*0220*/  BSSY.RECONVERGENT B2, `(.L_x_8) ;  /* 0x0000015000027945 */ /* 0x000fe60003800200 */
[----:B------:R-:W-:-:S04]  /*0230*/  IADD3 R4, PT, PT, R3, R20, RZ ;  /* 0x0000001403047210 */ /* 0x000fc80007ffe0ff */
[C---:B------:R-:W-:Y:S02]  /*0240*/  LOP3.LUT R2, R4.reuse, 0x300, RZ, 0xc0, !PT ;  /* 0x0000030004027812 */ /* 0x040fe400078ec0ff */
[----:B------:R-:W-:Y:S02]  /*0250*/  ISETP.GE.U32.AND P1, PT, R4, 0x300, PT ;  /* 0x000003000400780c */ /* 0x000fe40003f26070 */
[----:B------:R-:W-:-:S13]  /*0260*/  ISETP.NE.AND P0, PT, R2, 0x300, PT ;  /* 0x000003000200780c */ /* 0x000fda0003f05270 */
[----:B------:R-:W-:Y:S05]  /*0270*/  @!P0 BRA `(.L_x_9) ;  /* 0x00000000003c8947 */ /* 0x000fea0003800000 */
[----:B------:R-:W0:Y:S01]  /*0280*/  LDC.64 R2, c[0x0][0x380] ;  /* 0x0000e000ff027b82 */ /* 0x000e220000000a00 */
[----:B------:R-:W-:-:S04]  /*0290*/  LEA.HI R4, R4, 0x1, RZ, 0x18 ;  /* 0x0000000104047811 */ /* 0x000fc800078fc0ff */
[----:B------:R-:W-:-:S04]  /*02a0*/  LOP3.LUT R4, R4, 0x3, RZ, 0xc0, !PT ;  /* 0x0000000304047812 */ /* 0x000fc800078ec0ff */
[----:B------:R-:W-:Y:S01]  /*02b0*/  IADD3 R4, PT, PT, -R4, RZ, RZ ;  /* 0x000000ff04047210 */ /* 0x000fe20007ffe1ff */
[----:B0-----:R-:W-:-:S05]  /*02c0*/  IMAD.WIDE.U32 R2, R11, 0x4, R2 ;  /* 0x000000040b027825 */ /* 0x001fca00078e0002 */
[----:B------:R-:W-:-:S07]  /*02d0*/  MOV R5, R3 ;  /* 0x0000000300057202 */ /* 0x000fce0000000f00 */
.L_x_10:
[----:B------:R-:W-:-:S06]  /*02e0*/  MOV R3, R5 ;  /* 0x0000000500037202 */ /* 0x000fcc0000000f00 */
[----:B------:R0:W2:Y:S01]  /*02f0*/  LDG.E.CONSTANT R3, desc[UR6][R2.64] ;  /* 0x0000000602037981 */ /* 0x0000a2000c1e9900 */
[----:B------:R-:W-:Y:S01]  /*0300*/  IADD3 R4, PT, PT, R4, 0x1, RZ ;  /* 0x0000000104047810 */ /* 0x000fe20007ffe0ff */
[----:B------:R-:W-:-:S03]  /*0310*/  VIADD R11, R11, 0x100 ;  /* 0x000001000b0b7836 */ /* 0x000fc60000000000 */
[----:B------:R-:W-:Y:S02]  /*0320*/  ISETP.NE.AND P0, PT, R4, RZ, PT ;  /* 0x000000ff0400720c */ /* 0x000fe40003f05270 */
[----:B0-----:R-:W-:-:S04]  /*0330*/  IADD3 R2, P2, PT, R2, 0x400, RZ ;  /* 0x0000040002027810 */ /* 0x001fc80007f5e0ff */
[----:B------:R-:W-:Y:S01]  /*0340*/  IADD3.X R5, PT, PT, RZ, R5, RZ, P2, !PT ;  /* 0x00000005ff057210 */ /* 0x000fe200017fe4ff */
[----:B--2--5:R-:W-:-:S06]  /*0350*/  FADD R0, R3, R0 ;  /* 0x0000000003007221 */ /* 0x024fcc0000000000 */
[----:B------:R-:W-:Y:S05]  /*0360*/  @P0 BRA `(.L_x_10) ;  /* 0xfffffffc00dc0947 */ /* 0x000fea000383ffff */
.L_x_9:
[----:B------:R-:W-:Y:S05]  /*0370*/  BSYNC.RECONVERGENT B2 ;  /* 0x0000000000027941 */ /* 0x000fea0003800200 */
.L_x_8:
[----:B------:R-:W-:Y:S05]  /*0380*/  @!P1 BRA `(.L_x_7) ;  /* 0x0000000400689947 */ /* 0x000fea0003800000 */
[----:B------:R-:W-:Y:S01]  /*0390*/  IADD3 R2, PT, PT, -R11, R20, RZ ;  /* 0x000000140b027210 */ /* 0x000fe20007ffe1ff */
[----:B------:R-:W-:Y:S01]  /*03a0*/  BSSY.RECONVERGENT B2, `(.L_x_11) ;  /* 0x0000031000027945 */ /* 0x000fe20003800200 */
[----:B------:R-:W-:Y:S02]  /*03b0*/  PLOP3.LUT P0, PT, PT, PT, PT, 0x80, 0x8 ;  /* 0x000000000008781c */ /* 0x000fe40003f0f070 */
[----:B------:R-:W-:-:S13]  /*03c0*/  ISETP.GT.AND P1, PT, R2, 0xc00, PT ;  /* 0x00000c000200780c */ /* 0x000fda0003f24270 */
[----:B------:R-:W-:Y:S05]  /*03d0*/  @!P1 BRA `(.L_x_12) ;  /* 0x0000000000b49947 */ /* 0x000fea0003800000 */
[----:B------:R-:W-:Y:S02]  /*03e0*/  PLOP3.LUT P0, PT, PT, PT, PT, 0x8, 0x80 ;  /* 0x000000000080781c */ /* 0x000fe40003f0e170 */
[----:B------:R-:W-:-:S11]  /*03f0*/  IADD3 R8, PT, PT, R20, -0xc00, RZ ;  /* 0xfffff40014087810 */ /* 0x000fd60007ffe0ff */
.L_x_13:
[----:B------:R-:W0:Y:S01]  /*0400*/  LDC.64 R6, c[0x0][0x380] ;  /* 0x0000e000ff067b82 */ /* 0x000e220000000a00 */
[C---:B------:R-:W-:Y:S01]  /*0410*/  IADD3 R5, PT, PT, R11.reuse, 0x400, RZ ;  /* 0x000004000b057810 */ /* 0x040fe20007ffe0ff */
[----:B0-----:R-:W-:-:S05]  /*0420*/  IMAD.WIDE R24, R11, 0x4, R6 ;  /* 0x000000040b187825 */ /* 0x001fca00078e0206 */
[----:B------:R-:W2:Y:S04]  /*0430*/  LDG.E.CONSTANT R13, desc[UR6][R24.64] ;  /* 0x00000006180d7981 */ /* 0x000ea8000c1e9900 */
[----:B------:R-:W3:Y:S01]  /*0440*/  LDG.E.CONSTANT R10, desc[UR6][R24.64+0x400] ;  /* 0x00040006180a7981 */ /* 0x000ee2000c1e9900 */
[----:B------:R-:W-:-:S03]  /*0450*/  IMAD.WIDE R4, R5, 0x4, R6 ;  /* 0x0000000405047825 */ /* 0x000fc600078e0206 */
[----:B------:R-:W4:Y:S04]  /*0460*/  LDG.E.CONSTANT R12, desc[UR6][R24.64+0x800] ;  /* 0x00080006180c7981 */ /* 0x000f28000c1e9900 */
[----:B------:R-:W4:Y:S04]  /*0470*/  LDG.E.CONSTANT R17, desc[UR6][R24.64+0xc00] ;  /* 0x000c000618117981 */ /* 0x000f28000c1e9900 */
[----:B------:R-:W4:Y:S01]  /*0480*/  LDG.E.CONSTANT R16, desc[UR6][R4.64] ;  /* 0x0000000604107981 */ /* 0x000f22000c1e9900 */
[----:B------:R-:W-:-:S03]  /*0490*/  IADD3 R3, PT, PT, R11, 0x800, RZ ;  /* 0x000008000b037810 */ /* 0x000fc60007ffe0ff */
[----:B------:R-:W4:Y:S04]  /*04a0*/  LDG.E.CONSTANT R15, desc[UR6][R4.64+0x400] ;  /* 0x00040006040f7981 */ /* 0x000f28000c1e9900 */
[----:B------:R-:W4:Y:S01]  /*04b0*/  LDG.E.CONSTANT R14, desc[UR6][R4.64+0x800] ;  /* 0x00080006040e7981 */ /* 0x000f22000c1e9900 */
[----:B------:R-:W-:-:S03]  /*04c0*/  IMAD.WIDE R2, R3, 0x4, R6 ;  /* 0x0000000403027825 */ /* 0x000fc600078e0206 */
[----:B------:R-:W4:Y:S04]  /*04d0*/  LDG.E.CONSTANT R22, desc[UR6][R4.64+0xc00] ;  /* 0x000c000604167981 */ /* 0x000f28000c1e9900 */
[----:B------:R-:W4:Y:S01]  /*04e0*/  LDG.E.CONSTANT R21, desc[UR6][R2.64] ;  /* 0x0000000602157981 */ /* 0x000f22000c1e9900 */
[----:B------:R-:W-:-:S03]  /*04f0*/  IADD3 R23, PT, PT, R11, 0xc00, RZ ;  /* 0x00000c000b177810 */ /* 0x000fc60007ffe0ff */
[----:B------:R-:W4:Y:S04]  /*0500*/  LDG.E.CONSTANT R19, desc[UR6][R2.64+0x400] ;  /* 0x0004000602137981 */ /* 0x000f28000c1e9900 */
[----:B------:R-:W4:Y:S01]  /*0510*/  LDG.E.CONSTANT R18, desc[UR6][R2.64+0x800] ;  /* 0x0008000602127981 */ /* 0x000f22000c1e9900 */
[----:B------:R-:W-:-:S03]  /*0520*/  IMAD.WIDE R6, R23, 0x4, R6 ;  /* 0x0000000417067825 */ /* 0x000fc600078e0206 */
[----:B------:R-:W4:Y:S04]  /*0530*/  LDG.E.CONSTANT R26, desc[UR6][R2.64+0xc00] ;  /* 0x000c0006021a7981 */ /* 0x000f28000c1e9900 */
[----:B------:R-:W4:Y:S04]  /*0540*/  LDG.E.CONSTANT R25, desc[UR6][R6.64] ;  /* 0x0000000606197981 */ /* 0x000f28000c1e9900 */
[----:B------:R-:W4:Y:S04]  /*0550*/  LDG.E.CONSTANT R23, desc[UR6][R6.64+0x400] ;  /* 0x0004000606177981 */ /* 0x000f28000c1e9900 */
[----:B------:R-:W4:Y:S04]  /*0560*/  LDG.E.CONSTANT R24, desc[UR6][R6.64+0x800] ;  /* 0x0008000606187981 */ /* 0x000f28000c1e9900 */
[----:B------:R-:W4:Y:S01]  /*0570*/  LDG.E.CONSTANT R27, desc[UR6][R6.64+0xc00] ;  /* 0x000c0006061b7981 */ /* 0x000f22000c1e9900 */
[----:B------:R-:W-:-:S04]  /*0580*/  IADD3 R11, PT, PT, R11, 0x1000, RZ ;  /* 0x000010000b0b7810 */ /* 0x000fc80007ffe0ff */
[----:B------:R-:W-:Y:S01]  /*0590*/  ISETP.GE.AND P1, PT, R11, R8, PT ;  /* 0x000000080b00720c */ /* 0x000fe20003f26270 */
[----:B--2--5:R-:W-:-:S04]  /*05a0*/  FADD R13, R13, R0 ;  /* 0x000000000d0d7221 */ /* 0x024fc80000000000 */
[----:B---3--:R-:W-:-:S04]  /*05b0*/  FADD R13, R13, R10 ;  /* 0x0000000a0d0d7221 */ /* 0x008fc80000000000 */
[----:B----4-:R-:W-:-:S04]  /*05c0*/  FADD R12, R13, R12 ;  /* 0x0000000c0d0c7221 */ /* 0x010fc80000000000 */
[----:B------:R-:W-:-:S04]  /*05d0*/  FADD R17, R12, R17 ;  /* 0x000000110c117221 */ /* 0x000fc80000000000 */
        /* <DEDUP_REMOVED lines=11> */
[----:B------:R-:W-:Y:S01]  /*0690*/  FADD R0, R24, R27 ;  /* 0x0000001b18007221 */ /* 0x000fe20000000000 */
[----:B------:R-:W-:Y:S06]  /*06a0*/  @!P1 BRA `(.L_x_13) ;  /* 0xfffffffc00549947 */ /* 0x000fec000383ffff */
.L_x_12:
[----:B------:R-:W-:Y:S05]  /*06b0*/  BSYNC.RECONVERGENT B2 ;  /* 0x0000000000027941 */ /* 0x000fea0003800200 */
.L_x_11:
[----:B------:R-:W-:Y:S01]  /*06c0*/  IADD3 R2, PT, PT, -R11, R20, RZ ;  /* 0x000000140b027210 */ /* 0x000fe20007ffe1ff */
[----:B------:R-:W-:Y:S03]  /*06d0*/  BSSY.RECONVERGENT B2, `(.L_x_14) ;  /* 0x0000019000027945 */ /* 0x000fe60003800200 */
[----:B------:R-:W-:-:S13]  /*06e0*/  ISETP.GT.AND P1, PT, R2, 0x400, PT ;  /* 0x000004000200780c */ /* 0x000fda0003f24270 */
[----:B------:R-:W-:Y:S05]  /*06f0*/  @!P1 BRA `(.L_x_15) ;  /* 0x0000000000589947 */ /* 0x000fea0003800000 */
[----:B------:R-:W0:Y:S01]  /*0700*/  LDC.64 R4, c[0x0][0x380] ;  /* 0x0000e000ff047b82 */ /* 0x000e220000000a00 */
[C---:B------:R-:W-:Y:S02]  /*0710*/  VIADD R15, R11.reuse, 0x400 ;  /* 0x000004000b0f7836 */ /* 0x040fe40000000000 */
[----:B0-----:R-:W-:-:S05]  /*0720*/  IMAD.WIDE R2, R11, 0x4, R4 ;  /* 0x000000040b027825 */ /* 0x001fca00078e0204 */
[----:B------:R-:W2:Y:S04]  /*0730*/  LDG.E.CONSTANT R7, desc[UR6][R2.64] ;  /* 0x0000000602077981 */ /* 0x000ea8000c1e9900 */
[----:B------:R-:W3:Y:S01]  /*0740*/  LDG.E.CONSTANT R6, desc[UR6][R2.64+0x400] ;  /* 0x0004000602067981 */ /* 0x000ee2000c1e9900 */
[----:B------:R-:W-:-:S03]  /*0750*/  IMAD.WIDE R4, R15, 0x4, R4 ;  /* 0x000000040f047825 */ /* 0x000fc600078e0204 */
[----:B------:R-:W4:Y:S04]  /*0760*/  LDG.E.CONSTANT R13, desc[UR6][R2.64+0x800] ;  /* 0x00080006020d7981 */ /* 0x000f28000c1e9900 */
[----:B------:R-:W4:Y:S04]  /*0770*/  LDG.E.CONSTANT R15, desc[UR6][R2.64+0xc00] ;  /* 0x000c0006020f7981 */ /* 0x000f28000c1e9900 */
[----:B------:R-:W4:Y:S04]  /*0780*/  LDG.E.CONSTANT R17, desc[UR6][R4.64] ;  /* 0x0000000604117981 */ /* 0x000f28000c1e9900 */
[----:B------:R-:W4:Y:S04]  /*0790*/  LDG.E.CONSTANT R19, desc[UR6][R4.64+0x400] ;  /* 0x0004000604137981 */ /* 0x000f28000c1e9900 */
[----:B------:R-:W4:Y:S04]  /*07a0*/  LDG.E.CONSTANT R21, desc[UR6][R4.64+0x800] ;  /* 0x0008000604157981 */ /* 0x000f28000c1e9900 */
[----:B------:R-:W4:Y:S01]  /*07b0*/  LDG.E.CONSTANT R23, desc[UR6][R4.64+0xc00] ;  /* 0x000c000604177981 */ /* 0x000f22000c1e9900 */
[----:B------:R-:W-:-:S02]  /*07c0*/  PLOP3.LUT P0, PT, PT, PT, PT, 0x8, 0x80 ;  /* 0x000000000080781c */ /* 0x000fc40003f0e170 */
[----:B------:R-:W-:Y:S01]  /*07d0*/  IADD3 R11, PT, PT, R11, 0x800, RZ ;  /* 0x000008000b0b7810 */ /* 0x000fe20007ffe0ff */
[----:B--2--5:R-:W-:-:S04]  /*07e0*/  FADD R7, R0, R7 ;  /* 0x0000000700077221 */ /* 0x024fc80000000000 */
[----:B---3--:R-:W-:-:S04]  /*07f0*/  FADD R6, R7, R6 ;  /* 0x0000000607067221 */ /* 0x008fc80000000000 */
[----:B----4-:R-:W-:-:S04]  /*0800*/  FADD R6, R6, R13 ;  /* 0x0000000d06067221 */ /* 0x010fc80000000000 */
[----:B------:R-:W-:-:S04]  /*0810*/  FADD R6, R6, R15 ;  /* 0x0000000f06067221 */ /* 0x000fc80000000000 */
[----:B------:R-:W-:-:S04]  /*0820*/  FADD R6, R6, R17 ;  /* 0x0000001106067221 */ /* 0x000fc80000000000 */
[----:B------:R-:W-:-:S04]  /*0830*/  FADD R6, R6, R19 ;  /* 0x0000001306067221 */ /* 0x000fc80000000000 */
[----:B------:R-:W-:-:S04]  /*0840*/  FADD R6, R6, R21 ;  /* 0x0000001506067221 */ /* 0x000fc80000000000 */
[----:B------:R-:W-:-:S07]  /*0850*/  FADD R0, R6, R23 ;  /* 0x0000001706007221 */ /* 0x000fce0000000000 */
.L_x_15:
[----:B------:R-:W-:Y:S05]  /*0860*/  BSYNC.RECONVERGENT B2 ;  /* 0x0000000000027941 */ /* 0x000fea0003800200 */
.L_x_14:
[----:B------:R-:W-:-:S13]  /*0870*/  ISETP.LT.OR P0, PT, R11, R20, P0 ;  /* 0x000000140b00720c */ /* 0x000fda0000701670 */
[----:B------:R-:W-:Y:S05]  /*0880*/  @!P0 BRA `(.L_x_7) ;  /* 0x0000000000288947 */ /* 0x000fea0003800000 */
[----:B------:R-:W0:Y:S02]  /*0890*/  LDC.64 R2, c[0x0][0x380] ;  /* 0x0000e000ff027b82 */ /* 0x000e240000000a00 */
[----:B0-----:R-:W-:-:S05]  /*08a0*/  IMAD.WIDE R2, R11, 0x4, R2 ;  /* 0x000000040b027825 */ /* 0x001fca00078e0202 */
[----:B------:R-:W2:Y:S04]  /*08b0*/  LDG.E.CONSTANT R5, desc[UR6][R2.64] ;  /* 0x0000000602057981 */ /* 0x000ea8000c1e9900 */
[----:B------:R-:W3:Y:S04]  /*08c0*/  LDG.E.CONSTANT R4, desc[UR6][R2.64+0x400] ;  /* 0x0004000602047981 */ /* 0x000ee8000c1e9900 */
[----:B------:R-:W4:Y:S04]  /*08d0*/  LDG.E.CONSTANT R7, desc[UR6][R2.64+0x800] ;  /* 0x0008000602077981 */ /* 0x000f28000c1e9900 */
[----:B------:R-:W4:Y:S01]  /*08e0*/  LDG.E.CONSTANT R11, desc[UR6][R2.64+0xc00] ;  /* 0x000c0006020b7981 */ /* 0x000f22000c1e9900 */
[----:B--2--5:R-:W-:-:S04]  /*08f0*/  FADD R5, R0, R5 ;  /* 0x0000000500057221 */ /* 0x024fc80000000000 */
[----:B---3--:R-:W-:-:S04]  /*0900*/  FADD R4, R5, R4 ;  /* 0x0000000405047221 */ /* 0x008fc80000000000 */
[----:B----4-:R-:W-:-:S04]  /*0910*/  FADD R4, R4, R7 ;  /* 0x0000000704047221 */ /* 0x010fc80000000000 */
[----:B------:R-:W-:-:S07]  /*0920*/  FADD R0, R4, R11 ;  /* 0x0000000b04007221 */ /* 0x000fce0000000000 */
.L_x_7:
[----:B------:R-:W-:Y:S05]  /*0930*/  BSYNC.RECONVERGENT B1 ;  /* 0x0000000000017941 */ /* 0x000fea0003800200 */
.L_x_6:
[----:B------:R-:W-:Y:S02]  /*0940*/  ISETP.GE.AND P0, PT, R20, 0x100, PT ;  /* 0x000001001400780c */ /* 0x000fe40003f06270 */
[----:B-----5:R-:W-:-:S11]  /*0950*/  MOV R7, R0 ;  /* 0x0000000000077202 */ /* 0x020fd60000000f00 */
[----:B------:R-:W-:Y:S05]  /*0960*/  @!P0 BRA `(.L_x_16) ;  /* 0x0000000000ac8947 */ /* 0x000fea0003800000 */
[----:B------:R-:W1:Y:S01]  /*0970*/  S2R R6, SR_LANEID ;  /* 0x0000000000067919 */ /* 0x000e620000000000 */
[----:B------:R-:W2:Y:S02]  /*0980*/  SHFL.DOWN PT, R0, R7, 0x1, 0x1f ;  /* 0x08201f0007007f89 */ /* 0x000ea400000e0000 */
[----:B--2---:R-:W-:Y:S01]  /*0990*/  FADD R0, R0, R7 ;  /* 0x0000000700007221 */ /* 0x004fe20000000000 */
[C---:B-1----:R-:W-:Y:S02]  /*09a0*/  ISETP.GT.AND P0, PT, R6.reuse, 0x1e, PT ;  /* 0x0000001e0600780c */ /* 0x042fe40003f04270 */
[C---:B------:R-:W-:Y:S02]  /*09b0*/  ISETP.NE.AND P1, PT, R6.reuse, RZ, PT ;  /* 0x000000ff0600720c */ /* 0x040fe40003f25270 */
[----:B------:R-:W-:Y:S02]  /*09c0*/  FSEL R0, R7, R0, P0 ;  /* 0x0000000007007208 */ /* 0x000fe40000000000 */
[----:B------:R-:W-:-:S03]  /*09d0*/  ISETP.GT.AND P0, PT, R6, 0x1d, PT ;  /* 0x0000001d0600780c */ /* 0x000fc60003f04270 */
[----:B0-----:R-:W0:Y:S06]  /*09e0*/  SHFL.DOWN PT, R3, R0, 0x2, 0x1f ;  /* 0x08401f0000037f89 */ /* 0x001e2c00000e0000 */
[----:B------:R-:W1:Y:S01]  /*09f0*/  @!P1 S2R R5, SR_CgaCtaId ;  /* 0x0000000000059919 */ /* 0x000e620000008800 */
[----:B------:R-:W-:Y:S02]  /*0a00*/  @!P1 MOV R4, 0x400 ;  /* 0x0000040000049802 */ /* 0x000fe40000000f00 */
[----:B------:R-:W-:-:S04]  /*0a10*/  @!P1 SHF.R.U32.HI R2, RZ, 0x3, R9 ;  /* 0x00000003ff029819 */ /* 0x000fc80000011609 */
[----:B------:R-:W-:Y:S01]  /*0a20*/  @!P1 LOP3.LUT R2, R2, 0x7c, RZ, 0xc0, !PT ;  /* 0x0000007c02029812 */ /* 0x000fe200078ec0ff */
[----:B0-----:R-:W-:Y:S01]  /*0a30*/  @!P0 FADD R0, R0, R3 ;  /* 0x0000000300008221 */ /* 0x001fe20000000000 */
[----:B------:R-:W-:-:S04]  /*0a40*/  ISETP.GT.AND P0, PT, R6, 0x1b, PT ;  /* 0x0000001b0600780c */ /* 0x000fc80003f04270 */
[----:B------:R-:W0:Y:S01]  /*0a50*/  SHFL.DOWN PT, R3, R0, 0x4, 0x1f ;  /* 0x08801f0000037f89 */ /* 0x000e2200000e0000 */
[----:B-1----:R-:W-:-:S04]  /*0a60*/  @!P1 LEA R5, R5, R4, 0x18 ;  /* 0x0000000405059211 */ /* 0x002fc800078ec0ff */
[----:B------:R-:W-:-:S04]  /*0a70*/  @!P1 IADD3 R2, PT, PT, R2, R5, RZ ;  /* 0x0000000502029210 */ /* 0x000fc80007ffe0ff */
[----:B0-----:R-:W-:Y:S01]  /*0a80*/  @!P0 FADD R0, R0, R3 ;  /* 0x0000000300008221 */ /* 0x001fe20000000000 */
[----:B------:R-:W-:-:S04]  /*0a90*/  ISETP.GT.AND P0, PT, R6, 0x17, PT ;  /* 0x000000170600780c */ /* 0x000fc80003f04270 */
[----:B------:R-:W0:Y:S09]  /*0aa0*/  SHFL.DOWN PT, R3, R0, 0x8, 0x1f ;  /* 0x09001f0000037f89 */ /* 0x000e3200000e0000 */
[----:B0-----:R-:W-:Y:S01]  /*0ab0*/  @!P0 FADD R0, R0, R3 ;  /* 0x0000000300008221 */ /* 0x001fe20000000000 */
[----:B------:R-:W-:-:S04]  /*0ac0*/  ISETP.NE.AND P0, PT, R9, RZ, PT ;  /* 0x000000ff0900720c */ /* 0x000fc80003f05270 */
[----:B------:R-:W0:Y:S02]  /*0ad0*/  SHFL.DOWN PT, R3, R0, 0x10, 0x1f ;  /* 0x0a001f0000037f89 */ /* 0x000e2400000e0000 */
[----:B0-----:R-:W-:-:S05]  /*0ae0*/  FADD R3, R0, R3 ;  /* 0x0000000300037221 */ /* 0x001fca0000000000 */
[----:B------:R0:W-:Y:S01]  /*0af0*/  @!P1 STS [R2+0x8], R3 ;  /* 0x0000080302009388 */ /* 0x0001e20000000800 */
[----:B------:R-:W-:Y:S01]  /*0b00*/  BAR.SYNC.DEFER_BLOCKING 0x0 ;  /* 0x0000000000007b1d */ /* 0x000fe20000010000 */
[----:B------:R-:W-:-:S04]  /*0b10*/  ISETP.GT.AND P1, PT, R6, 0xf, PT ;  /* 0x0000000f0600780c */ /* 0x000fc80003f24270 */
[----:B------:R-:W-:Y:S01]  /*0b20*/  FSEL R0, R0, R3, P1 ;  /* 0x0000000300007208 */ /* 0x000fe20000800000 */
[----:B------:R-:W-:Y:S08]  /*0b30*/  @P0 BRA `(.L_x_17) ;  /* 0x0000003000900947 */ /* 0x000ff00003800000 */
[----:B------:R-:W1:Y:S01]  /*0b40*/  S2UR UR5, SR_CgaCtaId ;  /* 0x00000000000579c3 */ /* 0x000e620000008800 */
[----:B------:R-:W-:Y:S02]  /*0b50*/  UMOV UR4, 0x400 ;  /* 0x0000040000047882 */ /* 0x000fe40000000000 */
[----:B-1----:R-:W-:-:S09]  /*0b60*/  ULEA UR4, UR5, UR4, 0x18 ;  /* 0x0000000405047291 */ /* 0x002fd2000f8ec0ff */
[----:B0-----:R-:W0:Y:S04]  /*0b70*/  LDS R3, [UR4+0xc] ;  /* 0x00000c04ff037984 */ /* 0x001e280008000800 */
[----:B------:R-:W1:Y:S04]  /*0b80*/  LDS.128 R4, [UR4+0x10] ;  /* 0x00001004ff047984 */ /* 0x000e680008000c00 */
[----:B------:R-:W2:Y:S01]  /*0b90*/  LDS.64 R8, [UR4+0x20] ;  /* 0x00002004ff087984 */ /* 0x000ea20008000a00 */
[----:B0-----:R-:W-:-:S04]  /*0ba0*/  FADD R3, R0, R3 ;  /* 0x0000000300037221 */ /* 0x001fc80000000000 */
[----:B-1----:R-:W-:-:S04]  /*0bb0*/  FADD R4, R3, R4 ;  /* 0x0000000403047221 */ /* 0x002fc80000000000 */
[----:B------:R-:W-:-:S04]  /*0bc0*/  FADD R5, R4, R5 ;  /* 0x0000000504057221 */ /* 0x000fc80000000000 */
[----:B------:R-:W-:-:S04]  /*0bd0*/  FADD R6, R5, R6 ;  /* 0x0000000605067221 */ /* 0x000fc80000000000 */
[----:B------:R-:W-:-:S04]  /*0be0*/  FADD R7, R6, R7 ;  /* 0x0000000706077221 */ /* 0x000fc80000000000 */
[----:B--2---:R-:W-:-:S04]  /*0bf0*/  FADD R8, R7, R8 ;  /* 0x0000000807087221 */ /* 0x004fc80000000000 */
[----:B------:R-:W-:Y:S01]  /*0c00*/  FADD R0, R8, R9 ;  /* 0x0000000908007221 */ /* 0x000fe20000000000 */
[----:B------:R-:W-:Y:S06]  /*0c10*/  BRA `(.L_x_17) ;  /* 0x0000003000587947 */ /* 0x000fec0003800000 */
.L_x_16:
[----:B------:R-:W1:Y:S01]  /*0c20*/  S2R R4, SR_LANEID ;  /* 0x0000000000047919 */ /* 0x000e620000000000 */
[----:B------:R-:W-:-:S04]  /*0c30*/  LOP3.LUT R0, R9, 0x3e0, RZ, 0xc0, !PT ;  /* 0x000003e009007812 */ /* 0x000fc800078ec0ff */
[----:B0-----:R-:W-:Y:S02]  /*0c40*/  IADD3 R3, PT, PT, R0, 0x20, RZ ;  /* 0x0000002000037810 */ /* 0x001fe40007ffe0ff */
[----:B------:R-:W-:Y:S02]  /*0c50*/  LOP3.LUT R5, RZ, R0, RZ, 0x33, !PT ;  /* 0x00000000ff057212 */ /* 0x000fe400078e33ff */
[-C--:B------:R-:W-:Y:S02]  /*0c60*/  ISETP.GT.AND P0, PT, R3, R20.reuse, PT ;  /* 0x000000140300720c */ /* 0x080fe40003f04270 */
[----:B------:R-:W-:-:S04]  /*0c70*/  IADD3 R5, PT, PT, R5, R20, RZ ;  /* 0x0000001405057210 */ /* 0x000fc80007ffe0ff */
[----:B------:R-:W-:-:S05]  /*0c80*/  SEL R5, R5, 0x1f, P0 ;  /* 0x0000001f05057807 */ /* 0x000fca0000000000 */
[----:B------:R-:W0:Y:S01]  /*0c90*/  SHFL.DOWN PT, R0, R7, 0x1, R5 ;  /* 0x0820000007007989 */ /* 0x000e2200000e0005 */
[C---:B-1----:R-:W-:Y:S02]  /*0ca0*/  ISETP.GE.AND P0, PT, R4.reuse, R5, PT ;  /* 0x000000050400720c */ /* 0x042fe40003f06270 */
[C---:B------:R-:W-:Y:S02]  /*0cb0*/  IADD3 R2, PT, PT, R4.reuse, 0x2, RZ ;  /* 0x0000000204027810 */ /* 0x040fe40007ffe0ff */
[----:B------:R-:W-:-:S09]  /*0cc0*/  ISETP.NE.AND P1, PT, R4, RZ, PT ;  /* 0x000000ff0400720c */ /* 0x000fd20003f25270 */
[----:B0-----:R-:W-:Y:S01]  /*0cd0*/  @!P0 FADD R7, R0, R7 ;  /* 0x0000000700078221 */ /* 0x001fe20000000000 */
[-C--:B------:R-:W-:Y:S02]  /*0ce0*/  ISETP.GT.AND P0, PT, R2, R5.reuse, PT ;  /* 0x000000050200720c */ /* 0x080fe40003f04270 */
[----:B------:R-:W-:Y:S01]  /*0cf0*/  IADD3 R2, PT, PT, R4, 0x4, RZ ;  /* 0x0000000404027810 */ /* 0x000fe20007ffe0ff */
[----:B------:R-:W0:Y:S01]  /*0d00*/  @!P1 S2R R6, SR_CgaCtaId ;  /* 0x0000000000069919 */ /* 0x000e220000008800 */
[----:B------:R-:W-:Y:S01]  /*0d10*/  @!P1 MOV R3, 0x400 ;  /* 0x0000040000039802 */ /* 0x000fe20000000f00 */
[----:B------:R-:W1:Y:S08]  /*0d20*/  SHFL.DOWN PT, R0, R7, 0x2, R5 ;  /* 0x0840000007007989 */ /* 0x000e7000000e0005 */
[----:B-1----:R-:W-:Y:S01]  /*0d30*/  @!P0 FADD R7, R7, R0 ;  /* 0x0000000007078221 */ /* 0x002fe20000000000 */
[----:B------:R-:W-:-:S02]  /*0d40*/  ISETP.GT.AND P0, PT, R2, R5, PT ;  /* 0x000000050200720c */ /* 0x000fc40003f04270 */
[----:B------:R-:W-:Y:S02]  /*0d50*/  IADD3 R2, PT, PT, R4, 0x8, RZ ;  /* 0x0000000804027810 */ /* 0x000fe40007ffe0ff */
[----:B------:R-:W1:Y:S01]  /*0d60*/  SHFL.DOWN PT, R0, R7, 0x4, R5 ;  /* 0x0880000007007989 */ /* 0x000e6200000e0005 */
[----:B0-----:R-:W-:-:S08]  /*0d70*/  @!P1 LEA R3, R6, R3, 0x18 ;  /* 0x0000000306039211 */ /* 0x001fd000078ec0ff */
[----:B-1----:R-:W-:Y:S01]  /*0d80*/  @!P0 FADD R7, R7, R0 ;  /* 0x0000000007078221 */ /* 0x002fe20000000000 */
[----:B------:R-:W-:Y:S01]  /*0d90*/  ISETP.GT.AND P0, PT, R2, R5, PT ;  /* 0x000000050200720c */ /* 0x000fe20003f04270 */
[----:B------:R-:W-:-:S03]  /*0da0*/  VIADD R2, R4, 0x10 ;  /* 0x0000001004027836 */ /* 0x000fc60000000000 */
[----:B------:R-:W0:Y:S09]  /*0db0*/  SHFL.DOWN PT, R0, R7, 0x8, R5 ;  /* 0x0900000007007989 */ /* 0x000e3200000e0005 */
[----:B0-----:R-:W-:Y:S01]  /*0dc0*/  @!P0 FADD R7, R7, R0 ;  /* 0x0000000007078221 */ /* 0x001fe20000000000 */
[----:B------:R-:W-:-:S02]  /*0dd0*/  ISETP.GT.AND P0, PT, R2, R5, PT ;  /* 0x000000050200720c */ /* 0x000fc40003f04270 */
[----:B------:R-:W-:Y:S02]  /*0de0*/  @!P1 SHF.R.U32.HI R2, RZ, 0x3, R9 ;  /* 0x00000003ff029819 */ /* 0x000fe40000011609 */
[----:B------:R-:W0:Y:S02]  /*0df0*/  SHFL.DOWN PT, R0, R7, 0x10, R5 ;  /* 0x0a00000007007989 */ /* 0x000e2400000e0005 */
[----:B------:R-:W-:-:S04]  /*0e00*/  @!P1 LOP3.LUT R2, R2, 0x7c, RZ, 0xc0, !PT ;  /* 0x0000007c02029812 */ /* 0x000fc800078ec0ff */
[----:B------:R-:W-:-:S03]  /*0e10*/  @!P1 IADD3 R3, PT, PT, R2, R3, RZ ;  /* 0x0000000302039210 */ /* 0x000fc60007ffe0ff */
[----:B0-----:R-:W-:Y:S01]  /*0e20*/  @!P0 FADD R7, R7, R0 ;  /* 0x0000000007078221 */ /* 0x001fe20000000000 */
[----:B------:R-:W-:-:S04]  /*0e30*/  ISETP.NE.AND P0, PT, R9, RZ, PT ;  /* 0x000000ff0900720c */ /* 0x000fc80003f05270 */
[----:B------:R-:W-:-:S05]  /*0e40*/  MOV R0, R7 ;  /* 0x0000000700007202 */ /* 0x000fca0000000f00 */
[----:B------:R4:W-:Y:S01]  /*0e50*/  @!P1 STS [R3+0x8], R0 ;  /* 0x0000080003009388 */ /* 0x0009e20000000800 */
[----:B------:R-:W-:Y:S06]  /*0e60*/  BAR.SYNC.DEFER_BLOCKING 0x0 ;  /* 0x0000000000007b1d */ /* 0x000fec0000010000 */
[----:B------:R-:W-:Y:S05]  /*0e70*/  @P0 BRA `(.L_x_17) ;  /* 0x0000002c00c00947 */ /* 0x000fea0003800000 */
[----:B------:R-:W0:Y:S01]  /*0e80*/  S2UR UR5, SR_CgaCtaId ;  /* 0x00000000000579c3 */ /* 0x000e220000008800 */
[----:B------:R-:W-:Y:S01]  /*0e90*/  UMOV UR4, 0x400 ;  /* 0x0000040000047882 */ /* 0x000fe20000000000 */
[C---:B------:R-:W-:Y:S02]  /*0ea0*/  ISETP.GT.AND P2, PT, R20.reuse, 0x20, PT ;  /* 0x000000201400780c */ /* 0x040fe40003f44270 */
[C---:B------:R-:W-:Y:S02]  /*0eb0*/  ISETP.GT.AND P4, PT, R20.reuse, 0x40, PT ;  /* 0x000000401400780c */ /* 0x040fe40003f84270 */
[C---:B------:R-:W-:Y:S02]  /*0ec0*/  ISETP.GT.AND P3, PT, R20.reuse, 0x60, PT ;  /* 0x000000601400780c */ /* 0x040fe40003f64270 */
[----:B------:R-:W-:Y:S01]  /*0ed0*/  ISETP.GT.AND P1, PT, R20, 0x80, PT ;  /* 0x000000801400780c */ /* 0x000fe20003f24270 */
[----:B0-----:R-:W-:-:S09]  /*0ee0*/  ULEA UR4, UR5, UR4, 0x18 ;  /* 0x0000000405047291 */ /* 0x001fd2000f8ec0ff */
[----:B----4-:R-:W0:Y:S04]  /*0ef0*/  LDS R3, [UR4+0xc] ;  /* 0x00000c04ff037984 */ /* 0x010e280008000800 */
[----:B------:R-:W1:Y:S04]  /*0f00*/  LDS.128 R4, [UR4+0x10] ;  /* 0x00001004ff047984 */ /* 0x000e680008000c00 */
[----:B------:R-:W2:Y:S01]  /*0f10*/  LDS.64 R8, [UR4+0x20] ;  /* 0x00002004ff087984 */ /* 0x000ea20008000a00 */
[----:B0-----:R-:W-:Y:S01]  /*0f20*/  @P2 FADD R0, R0, R3 ;  /* 0x0000000300002221 */ /* 0x001fe20000000000 */
[----:B------:R-:W-:-:S03]  /*0f30*/  ISETP.GT.AND P2, PT, R20, 0xa0, PT ;  /* 0x000000a01400780c */ /* 0x000fc60003f44270 */
[----:B-1----:R-:W-:Y:S01]  /*0f40*/  @P4 FADD R0, R0, R4 ;  /* 0x0000000400004221 */ /* 0x002fe20000000000 */
[----:B------:R-:W-:-:S03]  /*0f50*/  ISETP.GT.AND P4, PT, R20, 0xc0, PT ;  /* 0x000000c01400780c */ /* 0x000fc60003f84270 */
[----:B------:R-:W-:Y:S01]  /*0f60*/  @P3 FADD R0, R0, R5 ;  /* 0x0000000500003221 */ /* 0x000fe20000000000 */
[----:B------:R-:W-:-:S03]  /*0f70*/  ISETP.GT.AND P3, PT, R20, 0xe0, PT ;  /* 0x000000e01400780c */ /* 0x000fc60003f64270 */
[----:B------:R-:W-:-:S04]  /*0f80*/  @P1 FADD R0, R0, R6 ;  /* 0x0000000600001221 */ /* 0x000fc80000000000 */
[----:B------:R-:W-:-:S04]  /*0f90*/  @P2 FADD R0, R0, R7 ;  /* 0x0000000700002221 */ /* 0x000fc80000000000 */
[----:B--2---:R-:W-:-:S04]  /*0fa0*/  @P4 FADD R0, R0, R8 ;  /* 0x0000000800004221 */ /* 0x004fc80000000000 */
[----:B------:R-:W-:Y:S01]  /*0fb0*/  @P3 FADD R0, R0, R9 ;  /* 0x0000000900003221 */ /* 0x000fe20000000000 */
[----:B------:R-:W-:Y:S06]  /*0fc0*/  BRA `(.L_x_17) ;  /* 0x0000002c006c7947 */ /* 0x000fec0003800000 */
.L_x_3:
[----:B------:R-:W0:Y:S01]  /*0fd0*/  S2R R0, SR_TID.X ;  /* 0x0000000000007919 */ /* 0x000e220000002100 */
[----:B------:R-:W1:Y:S01]  /*0fe0*/  LDC.64 R2, c[0x0][0x380] ;  /* 0x0000e000ff027b82 */ /* 0x000e620000000a00 */
[----:B0-----:R-:W-:-:S05]  /*0ff0*/  SHF.L.U32 R5, R0, 0x2, RZ ;  /* 0x0000000200057819 */ /* 0x001fca00000006ff */
[----:B-1----:R-:W-:-:S05]  /*1000*/  IMAD.WIDE.U32 R2, R5, 0x4, R2 ;  /* 0x0000000405027825 */ /* 0x002fca00078e0002 */
[----:B------:R-:W2:Y:S04]  /*1010*/  LDG.E.128.CONSTANT R4, desc[UR6][R2.64] ;  /* 0x0000000602047981 */ /* 0x000ea8000c1e9d00 */
[----:B------:R-:W3:Y:S04]  /*1020*/  LDG.E.128.CONSTANT R8, desc[UR6][R2.64+0x1000] ;  /* 0x0010000602087981 */ /* 0x000ee8000c1e9d00 */
[----:B------:R-:W4:Y:S04]  /*1030*/  LDG.E.128.CONSTANT R12, desc[UR6][R2.64+0x2000] ;  /* 0x00200006020c7981 */ /* 0x000f28000c1e9d00 */
[----:B------:R-:W5:Y:S01]  /*1040*/  LDG.E.128.CONSTANT R16, desc[UR6][R2.64+0x3000] ;  /* 0x0030000602107981 */ /* 0x000f62000c1e9d00 */
[----:B------:R-:W-:Y:S01]  /*1050*/  ISETP.GE.U32.AND P0, PT, R20, 0x2000, PT ;  /* 0x000020001400780c */ /* 0x000fe20003f06070 */
[----:B------:R-:W-:-:S02]  /*1060*/  HFMA2 R23, -RZ, RZ, 0, 0.00048828125 ;  /* 0x00001000ff177431 */ /* 0x000fc400000001ff */
[----:B--2---:R-:W-:Y:S01]  /*1070*/  FADD R4, R4, R5 ;  /* 0x0000000504047221 */ /* 0x004fe20000000000 */
[----:B------:R-:W-:Y:S01]  /*1080*/  FADD R7, R6, R7 ;  /* 0x0000000706077221 */ /* 0x000fe20000000000 */
[----:B---3--:R-:W-:Y:S01]  /*1090*/  FADD R8, R8, R9 ;  /* 0x0000000908087221 */ /* 0x008fe20000000000 */
[----:B------:R-:W-:Y:S02]  /*10a0*/  FADD R11, R10, R11 ;  /* 0x0000000b0a0b7221 */ /* 0x000fe40000000000 */
[----:B------:R-:W-:Y:S01]  /*10b0*/  FADD R4, R4, R7 ;  /* 0x0000000704047221 */ /* 0x000fe20000000000 */
[----:B----4-:R-:W-:Y:S01]  /*10c0*/  FADD R12, R12, R13 ;  /* 0x0000000d0c0c7221 */ /* 0x010fe20000000000 */
[----:B------:R-:W-:Y:S01]  /*10d0*/  FADD R15, R14, R15 ;  /* 0x0000000f0e0f7221 */ /* 0x000fe20000000000 */
[----:B------:R-:W-:Y:S01]  /*10e0*/  FADD R11, R8, R11 ;  /* 0x0000000b080b7221 */ /* 0x000fe20000000000 */
[----:B-----5:R-:W-:Y:S01]  /*10f0*/  FADD R16, R16, R17 ;  /* 0x0000001110107221 */ /* 0x020fe20000000000 */
[----:B------:R-:W-:Y:S01]  /*1100*/  FADD R19, R18, R19 ;  /* 0x0000001312137221 */ /* 0x000fe20000000000 */
[----:B------:R-:W-:Y:S01]  /*1110*/  FADD R12, R12, R15 ;  /* 0x0000000f0c0c7221 */ /* 0x000fe20000000000 */
[----:B------:R-:W-:-:S02]  /*1120*/  FADD R4, R4, R11 ;  /* 0x0000000b04047221 */ /* 0x000fc40000000000 */
[----:B------:R-:W-:-:S04]  /*1130*/  FADD R19, R16, R19 ;  /* 0x0000001310137221 */ /* 0x000fc80000000000 */
[----:B------:R-:W-:-:S04]  /*1140*/  FADD R19, R12, R19 ;  /* 0x000000130c137221 */ /* 0x000fc80000000000 */
[----:B------:R-:W-:Y:S01]  /*1150*/  FADD R21, R4, R19 ;  /* 0x0000001304157221 */ /* 0x000fe20000000000 */
[----:B------:R-:W-:Y:S06]  /*1160*/  @!P0 BRA `(.L_x_18) ;  /* 0x00000000007c8947 */ /* 0x000fec0003800000 */
[----:B------:R-:W0:Y:S01]  /*1170*/  LDC R24, c[0x0][0x390] ;  /* 0x0000e400ff187b82 */ /* 0x000e220000000800 */
[----:B------:R-:W-:Y:S02]  /*1180*/  IADD3 R22, PT, PT, R20, -0x1000, RZ ;  /* 0xfffff00014167810 */ /* 0x000fe40007ffe0ff */
[----:B------:R-:W-:-:S07]  /*1190*/  MOV R23, 0x1000 ;  /* 0x0000100000177802 */ /* 0x000fce0000000f00 */
.L_x_20:
[----:B------:R-:W-:-:S05]  /*11a0*/  IMAD.WIDE R26, R23, 0x4, R2 ;  /* 0x00000004171a7825 */ /* 0x000fca00078e0202 */
[----:B------:R-:W2:Y:S04]  /*11b0*/  LDG.E.128.CONSTANT R16, desc[UR6][R26.64+0x2000] ;  /* 0x002000061a107981 */ /* 0x000ea8000c1e9d00 */
[----:B------:R-:W3:Y:S04]  /*11c0*/  LDG.E.128.CONSTANT R4, desc[UR6][R26.64+0x3000] ;  /* 0x003000061a047981 */ /* 0x000ee8000c1e9d00 */
[----:B------:R-:W4:Y:S04]  /*11d0*/  LDG.E.128.CONSTANT R8, desc[UR6][R26.64] ;  /* 0x000000061a087981 */ /* 0x000f28000c1e9d00 */
[----:B------:R-:W5:Y:S01]  /*11e0*/  LDG.E.128.CONSTANT R12, desc[UR6][R26.64+0x1000] ;  /* 0x001000061a0c7981 */ /* 0x000f62000c1e9d00 */
[----:B0-----:R-:W-:Y:S01]  /*11f0*/  MOV R20, R24 ;  /* 0x0000001800147202 */ /* 0x001fe20000000f00 */
[----:B--2---:R-:W-:Y:S01]  /*1200*/  FADD R17, R17, R18 ;  /* 0x0000001211117221 */ /* 0x004fe20000000000 */
[----:B---3--:R-:W-:-:S02]  /*1210*/  FADD R18, R19, R4 ;  /* 0x0000000413127221 */ /* 0x008fc40000000000 */
[----:B------:R-:W-:Y:S01]  /*1220*/  IADD3 R4, PT, PT, -R23, R20, RZ ;  /* 0x0000001417047210 */ /* 0x000fe20007ffe1ff */
[----:B------:R-:W-:Y:S01]  /*1230*/  FADD R5, R5, R6 ;  /* 0x0000000605057221 */ /* 0x000fe20000000000 */
[----:B----4-:R-:W-:Y:S01]  /*1240*/  FADD R9, R9, R10 ;  /* 0x0000000a09097221 */ /* 0x010fe20000000000 */
[----:B------:R-:W-:Y:S01]  /*1250*/  FADD R8, R8, R21 ;  /* 0x0000001508087221 */ /* 0x000fe20000000000 */
[----:B------:R-:W-:Y:S01]  /*1260*/  ISETP.GE.AND P0, PT, R4, 0x1000, PT ;  /* 0x000010000400780c */ /* 0x000fe20003f06270 */
[----:B-----5:R-:W-:Y:S01]  /*1270*/  FADD R13, R13, R14 ;  /* 0x0000000e0d0d7221 */ /* 0x020fe20000000000 */
[----:B------:R-:W-:Y:S01]  /*1280*/  FADD R10, R11, R12 ;  /* 0x0000000c0b0a7221 */ /* 0x000fe20000000000 */
[----:B------:R-:W-:Y:S01]  /*1290*/  FADD R14, R15, R16 ;  /* 0x000000100f0e7221 */ /* 0x000fe20000000000 */
[----:B------:R-:W-:Y:S01]  /*12a0*/  FADD R8, R8, R9 ;  /* 0x0000000908087221 */ /* 0x000fe20000000000 */
[----:B------:R-:W-:Y:S01]  /*12b0*/  FADD R5, R18, R5 ;  /* 0x0000000512057221 */ /* 0x000fe20000000000 */
[----:B------:R-:W-:Y:S01]  /*12c0*/  FADD R13, R10, R13 ;  /* 0x0000000d0a0d7221 */ /* 0x000fe20000000000 */
[----:B------:R-:W-:-:S03]  /*12d0*/  FADD R14, R14, R17 ;  /* 0x000000110e0e7221 */ /* 0x000fc60000000000 */
[----:B------:R-:W-:Y:S01]  /*12e0*/  FADD R8, R8, R13 ;  /* 0x0000000d08087221 */ /* 0x000fe20000000000 */
[----:B------:R-:W-:-:S04]  /*12f0*/  FADD R5, R14, R5 ;  /* 0x000000050e057221 */ /* 0x000fc80000000000 */
[----:B------:R-:W-:-:S04]  /*1300*/  FADD R5, R8, R5 ;  /* 0x0000000508057221 */ /* 0x000fc80000000000 */
[----:B------:R-:W-:Y:S01]  /*1310*/  FADD R21, R7, R5 ;  /* 0x0000000507157221 */ /* 0x000fe20000000000 */
[----:B------:R-:W-:Y:S06]  /*1320*/  @!P0 BRA `(.L_x_19) ;  /* 0x0000000800308947 */ /* 0x000fec0003800000 */
[----:B------:R-:W-:-:S04]  /*1330*/  IADD3 R23, PT, PT, R23, 0x1000, RZ ;  /* 0x0000100017177810 */ /* 0x000fc80007ffe0ff */
[----:B------:R-:W-:-:S13]  /*1340*/  ISETP.GT.AND P0, PT, R23, R22, PT ;  /* 0x000000161700720c */ /* 0x000fda0003f04270 */
[----:B------:R-:W-:Y:S05]  /*1350*/  @!P0 BRA `(.L_x_20) ;  /* 0xfffffffc00908947 */ /* 0x000fea000383ffff */
.L_x_18:
[----:B------:R-:W-:-:S13]  /*1360*/  ISETP.GE.AND P0, PT, R23, R20, PT ;  /* 0x000000141700720c */ /* 0x000fda0003f06270 */
[----:B------:R-:W-:Y:S05]  /*1370*/  @P0 BRA `(.L_x_19) ;  /* 0x00000008001c0947 */ /* 0x000fea0003800000 */
[----:B------:R-:W-:Y:S01]  /*1380*/  IMAD.IADD R9, R20, 0x1, -R23 ;  /* 0x0000000114097824 */ /* 0x000fe200078e0a17 */
[----:B------:R-:W-:Y:S04]  /*1390*/  BSSY.RECONVERGENT B1, `(.L_x_19) ;  /* 0x0000085000017945 */ /* 0x000fe80003800200 */
[----:B------:R-:W-:-:S13]  /*13a0*/  ISETP.GE.AND P0, PT, R0, R9, PT ;  /* 0x000000090000720c */ /* 0x000fda0003f06270 */
[----:B------:R-:W-:Y:S05]  /*13b0*/  @P0 BRA `(.L_x_21) ;  /* 0x0000000800080947 */ /* 0x000fea0003800000 */
[-C--:B------:R-:W-:Y:S01]  /*13c0*/  LOP3.LUT R2, RZ, R0.reuse, RZ, 0x33, !PT ;  /* 0x00000000ff027212 */ /* 0x080fe200078e33ff */
[----:B------:R-:W-:Y:S01]  /*13d0*/  BSSY.RECONVERGENT B2, `(.L_x_22) ;  /* 0x0000015000027945 */ /* 0x000fe20003800200 */
[----:B------:R-:W-:Y:S02]  /*13e0*/  MOV R8, R0 ;  /* 0x0000000000087202 */ /* 0x000fe40000000f00 */
[----:B------:R-:W-:-:S04]  /*13f0*/  IADD3 R2, PT, PT, -R23, R20, R2 ;  /* 0x0000001417027210 */ /* 0x000fc80007ffe102 */
[C---:B------:R-:W-:Y:S02]  /*1400*/  LOP3.LUT R3, R2.reuse, 0x300, RZ, 0xc0, !PT ;  /* 0x0000030002037812 */ /* 0x040fe400078ec0ff */
[----:B------:R-:W-:Y:S02]  /*1410*/  ISETP.GE.U32.AND P1, PT, R2, 0x300, PT ;  /* 0x000003000200780c */ /* 0x000fe40003f26070 */
[----:B------:R-:W-:-:S13]  /*1420*/  ISETP.NE.AND P0, PT, R3, 0x300, PT ;  /* 0x000003000300780c */ /* 0x000fda0003f05270 */
[----:B------:R-:W-:Y:S05]  /*1430*/  @!P0 BRA `(.L_x_23) ;  /* 0x0000000000388947 */ /* 0x000fea0003800000 */
[----:B------:R-:W0:Y:S01]  /*1440*/  LDC.64 R4, c[0x0][0x380] ;  /* 0x0000e000ff047b82 */ /* 0x000e220000000a00 */
[----:B------:R-:W-:Y:S02]  /*1450*/  LEA.HI R2, R2, 0x1, RZ, 0x18 ;  /* 0x0000000102027811 */ /* 0x000fe400078fc0ff */
[----:B------:R-:W-:Y:S02]  /*1460*/  IADD3 R7, PT, PT, R0, R23, RZ ;  /* 0x0000001700077210 */ /* 0x000fe40007ffe0ff */
[----:B------:R-:W-:Y:S02]  /*1470*/  LOP3.LUT R2, R2, 0x3, RZ, 0xc0, !PT ;  /* 0x0000000302027812 */ /* 0x000fe400078ec0ff */
[----:B------:R-:W-:Y:S02]  /*1480*/  MOV R8, R0 ;  /* 0x0000000000087202 */ /* 0x000fe40000000f00 */
[----:B------:R-:W-:-:S07]  /*1490*/  IADD3 R6, PT, PT, -R2, RZ, RZ ;  /* 0x000000ff02067210 */ /* 0x000fce0007ffe1ff */
.L_x_24:
[----:B0-----:R-:W-:-:S06]  /*14a0*/  IMAD.WIDE.U32 R2, R7, 0x4, R4 ;  /* 0x0000000407027825 */ /* 0x001fcc00078e0004 */
[----:B------:R-:W2:Y:S01]  /*14b0*/  LDG.E.CONSTANT R2, desc[UR6][R2.64] ;  /* 0x0000000602027981 */ /* 0x000ea2000c1e9900 */
[----:B------:R-:W-:Y:S02]  /*14c0*/  IADD3 R6, PT, PT, R6, 0x1, RZ ;  /* 0x0000000106067810 */ /* 0x000fe40007ffe0ff */
[----:B------:R-:W-:Y:S02]  /*14d0*/  IADD3 R8, PT, PT, R8, 0x100, RZ ;  /* 0x0000010008087810 */ /* 0x000fe40007ffe0ff */
[----:B------:R-:W-:Y:S02]  /*14e0*/  ISETP.NE.AND P0, PT, R6, RZ, PT ;  /* 0x000000ff0600720c */ /* 0x000fe40003f05270 */
[----:B------:R-:W-:Y:S01]  /*14f0*/  IADD3 R7, PT, PT, R7, 0x100, RZ ;  /* 0x0000010007077810 */ /* 0x000fe20007ffe0ff */
[----:B--2---:R-:W-:-:S10]  /*1500*/  FADD R21, R2, R21 ;  /* 0x0000001502157221 */ /* 0x004fd40000000000 */
[----:B------:R-:W-:Y:S05]  /*1510*/  @P0 BRA `(.L_x_24) ;  /* 0xfffffffc00e00947 */ /* 0x000fea000383ffff */
.L_x_23:
[----:B------:R-:W-:Y:S05]  /*1520*/  BSYNC.RECONVERGENT B2 ;  /* 0x0000000000027941 */ /* 0x000fea0003800200 */
.L_x_22:
[----:B------:R-:W-:Y:S05]  /*1530*/  @!P1 BRA `(.L_x_21) ;  /* 0x0000000400a89947 */ /* 0x000fea0003800000 */
[----:B------:R-:W0:Y:S01]  /*1540*/  LDCU.64 UR4, c[0x0][0x380] ;  /* 0x00007000ff0477ac */ /* 0x000e220008000a00 */
[----:B------:R-:W-:Y:S01]  /*1550*/  IADD3 R5, PT, PT, R9, -R8, RZ ;  /* 0x8000000809057210 */ /* 0x000fe20007ffe0ff */
[----:B------:R-:W-:Y:S01]  /*1560*/  BSSY.RECONVERGENT B2, `(.L_x_25) ;  /* 0x000003b000027945 */ /* 0x000fe20003800200 */
[CC--:B------:R-:W-:Y:S02]  /*1570*/  IADD3 R3, P0, PT, R8.reuse, R23.reuse, RZ ;  /* 0x0000001708037210 */ /* 0x0c0fe40007f1e0ff */
[----:B------:R-:W-:Y:S02]  /*1580*/  ISETP.GT.AND P1, PT, R5, 0xc00, PT ;  /* 0x00000c000500780c */ /* 0x000fe40003f24270 */
[----:B------:R-:W-:Y:S02]  /*1590*/  IADD3.X R4, PT, PT, RZ, RZ, RZ, P0, !PT ;  /* 0x000000ffff047210 */ /* 0x000fe400007fe4ff */
[----:B------:R-:W-:Y:S02]  /*15a0*/  IADD3 R11, PT, PT, R8, R23, RZ ;  /* 0x00000017080b7210 */ /* 0x000fe40007ffe0ff */
[----:B0-----:R-:W-:-:S04]  /*15b0*/  LEA R2, P0, R3, UR4, 0x2 ;  /* 0x0000000403027c11 */ /* 0x001fc8000f8010ff */
[----:B------:R-:W-:Y:S02]  /*15c0*/  LEA.HI.X R3, R3, UR5, R4, 0x2, P0 ;  /* 0x0000000503037c11 */ /* 0x000fe400080f1404 */
[----:B------:R-:W-:-:S05]  /*15d0*/  IADD3 R2, P0, PT, R2, 0x800, RZ ;  /* 0x0000080002027810 */ /* 0x000fca0007f1e0ff */
[----:B------:R-:W-:Y:S01]  /*15e0*/  IMAD.X R3, RZ, RZ, R3, P0 ;  /* 0x000000ffff037224 */ /* 0x000fe200000e0603 */
[----:B------:R-:W-:Y:S01]  /*15f0*/  PLOP3.LUT P0, PT, PT, PT, PT, 0x80, 0x8 ;  /* 0x000000000008781c */ /* 0x000fe20003f0f070 */
[----:B------:R-:W-:-:S12]  /*1600*/  @!P1 BRA `(.L_x_26) ;  /* 0x0000000000c09947 */ /* 0x000fd80003800000 */
[----:B------:R-:W-:Y:S02]  /*1610*/  PLOP3.LUT P0, PT, PT, PT, PT, 0x8, 0x80 ;  /* 0x000000000080781c */ /* 0x000fe40003f0e170 */
[----:B------:R-:W-:-:S11]  /*1620*/  IADD3 R13, PT, PT, R9, -0xc00, RZ ;  /* 0xfffff400090d7810 */ /* 0x000fd60007ffe0ff */
.L_x_27:
[----:B------:R-:W0:Y:S01]  /*1630*/  LDC.64 R4, c[0x0][0x380] ;  /* 0x0000e000ff047b82 */ /* 0x000e220000000a00 */
[----:B------:R-:W2:Y:S01]  /*1640*/  LDG.E.CONSTANT R10, desc[UR6][R2.64+-0x400] ;  /* 0xfffc0006020a7981 */ /* 0x000ea2000c1e9900 */
[----:B------:R-:W-:-:S03]  /*1650*/  IADD3 R25, PT, PT, R11, 0x400, RZ ;  /* 0x000004000b197810 */ /* 0x000fc60007ffe0ff */
[----:B------:R-:W3:Y:S04]  /*1660*/  LDG.E.CONSTANT R19, desc[UR6][R2.64] ;  /* 0x0000000602137981 */ /* 0x000ee8000c1e9900 */
[----:B------:R-:W4:Y:S01]  /*1670*/  LDG.E.CONSTANT R18, desc[UR6][R2.64+0x400] ;  /* 0x0004000602127981 */ /* 0x000f22000c1e9900 */
[----:B------:R-:W-:-:S03]  /*1680*/  IADD3 R7, PT, PT, R11, 0x800, RZ ;  /* 0x000008000b077810 */ /* 0x000fc60007ffe0ff */
[----:B------:R-:W5:Y:S04]  /*1690*/  LDG.E.CONSTANT R16, desc[UR6][R2.64+0xc00] ;  /* 0x000c000602107981 */ /* 0x000f68000c1e9900 */
[----:B------:R-:W5:Y:S04]  /*16a0*/  LDG.E.CONSTANT R15, desc[UR6][R2.64+0x1000] ;  /* 0x00100006020f7981 */ /* 0x000f68000c1e9900 */
[----:B------:R-:W5:Y:S01]  /*16b0*/  LDG.E.CONSTANT R14, desc[UR6][R2.64+0x1400] ;  /* 0x00140006020e7981 */ /* 0x000f62000c1e9900 */
[----:B0-----:R-:W-:-:S03]  /*16c0*/  IMAD.WIDE.U32 R22, R11, 0x4, R4 ;  /* 0x000000040b167825 */ /* 0x001fc600078e0004 */
[----:B------:R-:W5:Y:S04]  /*16d0*/  LDG.E.CONSTANT R20, desc[UR6][R2.64+0x2000] ;  /* 0x0020000602147981 */ /* 0x000f68000c1e9900 */
[----:B------:R0:W2:Y:S01]  /*16e0*/  LDG.E.CONSTANT R12, desc[UR6][R22.64] ;  /* 0x00000006160c7981 */ /* 0x0000a2000c1e9900 */
[----:B------:R-:W-:-:S03]  /*16f0*/  IMAD.WIDE.U32 R24, R25, 0x4, R4 ;  /* 0x0000000419187825 */ /* 0x000fc600078e0004 */
[----:B------:R-:W5:Y:S04]  /*1700*/  LDG.E.CONSTANT R26, desc[UR6][R2.64+0x3000] ;  /* 0x00300006021a7981 */ /* 0x000f68000c1e9900 */
[----:B------:R-:W5:Y:S01]  /*1710*/  LDG.E.CONSTANT R17, desc[UR6][R24.64] ;  /* 0x0000000618117981 */ /* 0x000f62000c1e9900 */
[--C-:B------:R-:W-:Y:S01]  /*1720*/  IMAD.WIDE.U32 R6, R7, 0x4, R4.reuse ;  /* 0x0000000407067825 */ /* 0x100fe200078e0004 */
[----:B0-----:R-:W-:Y:S02]  /*1730*/  IADD3 R23, PT, PT, R11, 0xc00, RZ ;  /* 0x00000c000b177810 */ /* 0x001fe40007ffe0ff */
[----:B------:R-:W5:Y:S04]  /*1740*/  LDG.E.CONSTANT R22, desc[UR6][R2.64+0x1c00] ;  /* 0x001c000602167981 */ /* 0x000f68000c1e9900 */
[----:B------:R-:W5:Y:S01]  /*1750*/  LDG.E.CONSTANT R6, desc[UR6][R6.64] ;  /* 0x0000000606067981 */ /* 0x000f62000c1e9900 */
[----:B------:R-:W-:-:S03]  /*1760*/  IMAD.WIDE.U32 R4, R23, 0x4, R4 ;  /* 0x0000000417047825 */ /* 0x000fc600078e0004 */
[----:B------:R-:W5:Y:S04]  /*1770*/  LDG.E.CONSTANT R23, desc[UR6][R2.64+0x2400] ;  /* 0x0024000602177981 */ /* 0x000f68000c1e9900 */
[----:B------:R-:W5:Y:S04]  /*1780*/  LDG.E.CONSTANT R4, desc[UR6][R4.64] ;  /* 0x0000000604047981 */ /* 0x000f68000c1e9900 */
[----:B------:R-:W5:Y:S04]  /*1790*/  LDG.E.CONSTANT R24, desc[UR6][R2.64+0x2c00] ;  /* 0x002c000602187981 */ /* 0x000f68000c1e9900 */
[----:B------:R0:W5:Y:S01]  /*17a0*/  LDG.E.CONSTANT R25, desc[UR6][R2.64+0x3400] ;  /* 0x0034000602197981 */ /* 0x000162000c1e9900 */
[----:B------:R-:W-:-:S04]  /*17b0*/  IADD3 R8, PT, PT, R8, 0x1000, RZ ;  /* 0x0000100008087810 */ /* 0x000fc80007ffe0ff */
[----:B------:R-:W-:Y:S02]  /*17c0*/  ISETP.GE.AND P1, PT, R8, R13, PT ;  /* 0x0000000d0800720c */ /* 0x000fe40003f26270 */
[----:B0-----:R-:W-:Y:S02]  /*17d0*/  IADD3 R2, P2, PT, R2, 0x4000, RZ ;  /* 0x0000400002027810 */ /* 0x001fe40007f5e0ff */
[----:B------:R-:W-:Y:S02]  /*17e0*/  IADD3 R11, PT, PT, R11, 0x1000, RZ ;  /* 0x000010000b0b7810 */ /* 0x000fe40007ffe0ff */
[----:B------:R-:W-:Y:S01]  /*17f0*/  IADD3.X R3, PT, PT, RZ, R3, RZ, P2, !PT ;  /* 0x00000003ff037210 */ /* 0x000fe200017fe4ff */
[----:B--2---:R-:W-:-:S04]  /*1800*/  FADD R21, R12, R21 ;  /* 0x000000150c157221 */ /* 0x004fc80000000000 */
[----:B------:R-:W-:-:S04]  /*1810*/  FADD R10, R21, R10 ;  /* 0x0000000a150a7221 */ /* 0x000fc80000000000 */
[----:B---3--:R-:W-:-:S04]  /*1820*/  FADD R19, R10, R19 ;  /* 0x000000130a137221 */ /* 0x008fc80000000000 */
[----:B----4-:R-:W-:-:S04]  /*1830*/  FADD R18, R19, R18 ;  /* 0x0000001213127221 */ /* 0x010fc80000000000 */
[----:B-----5:R-:W-:-:S04]  /*1840*/  FADD R17, R18, R17 ;  /* 0x0000001112117221 */ /* 0x020fc80000000000 */
        /* <DEDUP_REMOVED lines=12> */
.L_x_26:
[----:B------:R-:W-:Y:S05]  /*1910*/  BSYNC.RECONVERGENT B2 ;  /* 0x0000000000027941 */ /* 0x000fea0003800200 */
.L_x_25:
[----:B------:R-:W-:Y:S01]  /*1920*/  IADD3 R4, PT, PT, R9, -R8, RZ ;  /* 0x8000000809047210 */ /* 0x000fe20007ffe0ff */
[----:B------:R-:W-:Y:S03]  /*1930*/  BSSY.RECONVERGENT B2, `(.L_x_28) ;  /* 0x000001e000027945 */ /* 0x000fe60003800200 */
[----:B------:R-:W-:-:S13]  /*1940*/  ISETP.GT.AND P1, PT, R4, 0x400, PT ;  /* 0x000004000400780c */ /* 0x000fda0003f24270 */
[----:B------:R-:W-:Y:S05]  /*1950*/  @!P1 BRA `(.L_x_29) ;  /* 0x00000000006c9947 */ /* 0x000fea0003800000 */
[----:B------:R-:W0:Y:S01]  /*1960*/  LDC.64 R6, c[0x0][0x380] ;  /* 0x0000e000ff067b82 */ /* 0x000e220000000a00 */
[----:B------:R-:W2:Y:S01]  /*1970*/  LDG.E.CONSTANT R10, desc[UR6][R2.64+-0x400] ;  /* 0xfffc0006020a7981 */ /* 0x000ea2000c1e9900 */
[----:B------:R-:W-:-:S03]  /*1980*/  VIADD R15, R11, 0x400 ;  /* 0x000004000b0f7836 */ /* 0x000fc60000000000 */
[----:B------:R-:W3:Y:S04]  /*1990*/  LDG.E.CONSTANT R13, desc[UR6][R2.64] ;  /* 0x00000006020d7981 */ /* 0x000ee8000c1e9900 */
[----:B------:R-:W4:Y:S04]  /*19a0*/  LDG.E.CONSTANT R17, desc[UR6][R2.64+0xc00] ;  /* 0x000c000602117981 */ /* 0x000f28000c1e9900 */
[----:B------:R-:W5:Y:S04]  /*19b0*/  LDG.E.CONSTANT R19, desc[UR6][R2.64+0x1000] ;  /* 0x0010000602137981 */ /* 0x000f68000c1e9900 */
[----:B------:R1:W5:Y:S01]  /*19c0*/  LDG.E.CONSTANT R23, desc[UR6][R2.64+0x1400] ;  /* 0x0014000602177981 */ /* 0x000362000c1e9900 */
[----:B0-----:R-:W-:-:S06]  /*19d0*/  IMAD.WIDE.U32 R4, R11, 0x4, R6 ;  /* 0x000000040b047825 */ /* 0x001fcc00078e0006 */
[----:B------:R-:W2:Y:S01]  /*19e0*/  LDG.E.CONSTANT R4, desc[UR6][R4.64] ;  /* 0x0000000604047981 */ /* 0x000ea2000c1e9900 */
[----:B------:R-:W-:-:S03]  /*19f0*/  IMAD.WIDE.U32 R6, R15, 0x4, R6 ;  /* 0x000000040f067825 */ /* 0x000fc600078e0006 */
[----:B------:R-:W4:Y:S04]  /*1a00*/  LDG.E.CONSTANT R15, desc[UR6][R2.64+0x400] ;  /* 0x00040006020f7981 */ /* 0x000f28000c1e9900 */
[----:B------:R-:W5:Y:S01]  /*1a10*/  LDG.E.CONSTANT R7, desc[UR6][R6.64] ;  /* 0x0000000606077981 */ /* 0x000f62000c1e9900 */
[----:B------:R-:W-:Y:S02]  /*1a20*/  PLOP3.LUT P0, PT, PT, PT, PT, 0x8, 0x80 ;  /* 0x000000000080781c */ /* 0x000fe40003f0e170 */
[----:B------:R-:W-:Y:S02]  /*1a30*/  IADD3 R8, PT, PT, R8, 0x800, RZ ;  /* 0x0000080008087810 */ /* 0x000fe40007ffe0ff */
[----:B------:R-:W-:Y:S01]  /*1a40*/  IADD3 R11, PT, PT, R11, 0x800, RZ ;  /* 0x000008000b0b7810 */ /* 0x000fe20007ffe0ff */
[----:B--2---:R-:W-:-:S04]  /*1a50*/  FADD R21, R21, R4 ;  /* 0x0000000415157221 */ /* 0x004fc80000000000 */
[----:B------:R-:W-:-:S04]  /*1a60*/  FADD R10, R21, R10 ;  /* 0x0000000a150a7221 */ /* 0x000fc80000000000 */
[----:B---3--:R-:W-:-:S04]  /*1a70*/  FADD R10, R10, R13 ;  /* 0x0000000d0a0a7221 */ /* 0x008fc80000000000 */
[----:B----4-:R-:W-:-:S04]  /*1a80*/  FADD R10, R10, R15 ;  /* 0x0000000f0a0a7221 */ /* 0x010fc80000000000 */
[----:B-----5:R-:W-:Y:S01]  /*1a90*/  FADD R10, R10, R7 ;  /* 0x000000070a0a7221 */ /* 0x020fe20000000000 */
[----:B------:R-:W-:-:S03]  /*1aa0*/  IADD3 R4, P1, PT, R2, 0x2000, RZ ;  /* 0x0000200002047810 */ /* 0x000fc60007f3e0ff */
[----:B------:R-:W-:Y:S01]  /*1ab0*/  FADD R10, R10, R17 ;  /* 0x000000110a0a7221 */ /* 0x000fe20000000000 */
[----:B------:R-:W-:-:S03]  /*1ac0*/  IADD3.X R5, PT, PT, RZ, R3, RZ, P1, !PT ;  /* 0x00000003ff057210 */ /* 0x000fc60000ffe4ff */
[----:B------:R-:W-:Y:S01]  /*1ad0*/  FADD R10, R10, R19 ;  /* 0x000000130a0a7221 */ /* 0x000fe20000000000 */
[----:B-1----:R-:W-:Y:S02]  /*1ae0*/  MOV R2, R4 ;  /* 0x0000000400027202 */ /* 0x002fe40000000f00 */
[----:B------:R-:W-:Y:S01]  /*1af0*/  MOV R3, R5 ;  /* 0x0000000500037202 */ /* 0x000fe20000000f00 */
[----:B------:R-:W-:-:S07]  /*1b00*/  FADD R21, R10, R23 ;  /* 0x000000170a157221 */ /* 0x000fce0000000000 */
.L_x_29:
[----:B------:R-:W-:Y:S05]  /*1b10*/  BSYNC.RECONVERGENT B2 ;  /* 0x0000000000027941 */ /* 0x000fea0003800200 */
.L_x_28:
[----:B------:R-:W-:-:S13]  /*1b20*/  ISETP.LT.OR P0, PT, R8, R9, P0 ;  /* 0x000000090800720c */ /* 0x000fda0000701670 */
[----:B------:R-:W-:Y:S05]  /*1b30*/  @!P0 BRA `(.L_x_21) ;  /* 0x0000000000288947 */ /* 0x000fea0003800000 */
[----:B------:R-:W0:Y:S01]  /*1b40*/  LDC.64 R4, c[0x0][0x380] ;  /* 0x0000e000ff047b82 */ /* 0x000e220000000a00 */
[----:B------:R-:W2:Y:S04]  /*1b50*/  LDG.E.CONSTANT R6, desc[UR6][R2.64+-0x400] ;  /* 0xfffc000602067981 */ /* 0x000ea8000c1e9900 */
[----:B------:R-:W3:Y:S04]  /*1b60*/  LDG.E.CONSTANT R7, desc[UR6][R2.64] ;  /* 0x0000000602077981 */ /* 0x000ee8000c1e9900 */
[----:B------:R-:W4:Y:S01]  /*1b70*/  LDG.E.CONSTANT R9, desc[UR6][R2.64+0x400] ;  /* 0x0004000602097981 */ /* 0x000f22000c1e9900 */
[----:B0-----:R-:W-:-:S06]  /*1b80*/  IMAD.WIDE.U32 R4, R11, 0x4, R4 ;  /* 0x000000040b047825 */ /* 0x001fcc00078e0004 */
[----:B------:R-:W5:Y:S02]  /*1b90*/  LDG.E.CONSTANT R4, desc[UR6][R4.64] ;  /* 0x0000000604047981 */ /* 0x000f64000c1e9900 */
[----:B-----5:R-:W-:-:S04]  /*1ba0*/  FADD R21, R21, R4 ;  /* 0x0000000415157221 */ /* 0x020fc80000000000 */
[----:B--2---:R-:W-:-:S04]  /*1bb0*/  FADD R6, R21, R6 ;  /* 0x0000000615067221 */ /* 0x004fc80000000000 */
[----:B---3--:R-:W-:-:S04]  /*1bc0*/  FADD R6, R6, R7 ;  /* 0x0000000706067221 */ /* 0x008fc80000000000 */
[----:B----4-:R-:W-:-:S07]  /*1bd0*/  FADD R21, R6, R9 ;  /* 0x0000000906157221 */ /* 0x010fce0000000000 */
.L_x_21:
[----:B------:R-:W-:Y:S05]  /*1be0*/  BSYNC.RECONVERGENT B1 ;  /* 0x0000000000017941 */ /* 0x000fea0003800200 */
.L_x_19:
[----:B------:R-:W0:Y:S01]  /*1bf0*/  S2R R6, SR_LANEID ;  /* 0x0000000000067919 */ /* 0x000e220000000000 */
[----:B------:R-:W1:Y:S01]  /*1c00*/  SHFL.DOWN PT, R2, R21, 0x1, 0x1f ;  /* 0x08201f0015027f89 */ /* 0x000e6200000e0000 */
[C---:B0-----:R-:W-:Y:S02]  /*1c10*/  ISETP.GT.AND P0, PT, R6.reuse, 0x1e, PT ;  /* 0x0000001e0600780c */ /* 0x041fe40003f04270 */
[----:B------:R-:W-:-:S11]  /*1c20*/  ISETP.NE.AND P1, PT, R6, RZ, PT ;  /* 0x000000ff0600720c */ /* 0x000fd60003f25270 */
[----:B-1----:R-:W-:Y:S01]  /*1c30*/  @!P0 FADD R21, R2, R21 ;  /* 0x0000001502158221 */ /* 0x002fe20000000000 */
[----:B------:R-:W-:Y:S01]  /*1c40*/  ISETP.GT.AND P0, PT, R6, 0x1d, PT ;  /* 0x0000001d0600780c */ /* 0x000fe20003f04270 */
[----:B------:R-:W0:Y:S01]  /*1c50*/  @!P1 S2R R5, SR_CgaCtaId ;  /* 0x0000000000059919 */ /* 0x000e220000008800 */
[----:B------:R-:W-:Y:S02]  /*1c60*/  @!P1 MOV R4, 0x400 ;  /* 0x0000040000049802 */ /* 0x000fe40000000f00 */
[----:B------:R-:W-:Y:S01]  /*1c70*/  @!P1 SHF.R.U32.HI R3, RZ, 0x3, R0 ;  /* 0x00000003ff039819 */ /* 0x000fe20000011600 */
[----:B------:R-:W1:Y:S03]  /*1c80*/  SHFL.DOWN PT, R2, R21, 0x2, 0x1f ;  /* 0x08401f0015027f89 */ /* 0x000e6600000e0000 */
[----:B------:R-:W-:-:S05]  /*1c90*/  @!P1 LOP3.LUT R3, R3, 0x7c, RZ, 0xc0, !PT ;  /* 0x0000007c03039812 */ /* 0x000fca00078ec0ff */
[----:B-1----:R-:W-:Y:S01]  /*1ca0*/  @!P0 FADD R21, R21, R2 ;  /* 0x0000000215158221 */ /* 0x002fe20000000000 */
[----:B------:R-:W-:Y:S02]  /*1cb0*/  ISETP.GT.AND P0, PT, R6, 0x1b, PT ;  /* 0x0000001b0600780c */ /* 0x000fe40003f04270 */
[----:B0-----:R-:W-:Y:S02]  /*1cc0*/  @!P1 LEA R4, R5, R4, 0x18 ;  /* 0x0000000405049211 */ /* 0x001fe400078ec0ff */
[----:B------:R-:W0:Y:S02]  /*1cd0*/  SHFL.DOWN PT, R2, R21, 0x4, 0x1f ;  /* 0x08801f0015027f89 */ /* 0x000e2400000e0000 */
[----:B------:R-:W-:-:S07]  /*1ce0*/  @!P1 IADD3 R3, PT, PT, R3, R4, RZ ;  /* 0x0000000403039210 */ /* 0x000fce0007ffe0ff */
        /* <DEDUP_REMOVED lines=12> */
[----:B------:R-:W0:Y:S01]  /*1db0*/  S2UR UR5, SR_CgaCtaId ;  /* 0x00000000000579c3 */ /* 0x000e220000008800 */
[----:B------:R-:W-:Y:S02]  /*1dc0*/  UMOV UR4, 0x400 ;  /* 0x0000040000047882 */ /* 0x000fe40000000000 */
[----:B0-----:R-:W-:-:S09]  /*1dd0*/  ULEA UR4, UR5, UR4, 0x18 ;  /* 0x0000000405047291 */ /* 0x001fd2000f8ec0ff */
[----:B---3--:R-:W0:Y:S04]  /*1de0*/  LDS R3, [UR4+0xc] ;  /* 0x00000c04ff037984 */ /* 0x008e280008000800 */
        /* <DEDUP_REMOVED lines=10> */
.L_x_2:
        /* <DEDUP_REMOVED lines=12> */
.L_x_32:
[----:B------:R-:W-:Y:S05]  /*1f50*/  BSYNC.RECONVERGENT B1 ;  /* 0x0000000000017941 */ /* 0x000fea0003800200 */
.L_x_31:
[----:B------:R-:W-:Y:S01]  /*1f60*/  ISETP.GE.AND P0, PT, R11, R20, PT ;  /* 0x000000140b00720c */ /* 0x000fe20003f06270 */
[----:B------:R-:W-:-:S12]  /*1f70*/  BSSY.RECONVERGENT B1, `(.L_x_33) ;  /* 0x0000074000017945 */ /* 0x000fd80003800200 */
[----:B------:R-:W-:Y:S05]  /*1f80*/  @P0 BRA `(.L_x_34) ;  /* 0x0000000400c80947 */ /* 0x000fea0003800000 */
[----:B0-----:R-:W-:Y:S01]  /*1f90*/  LOP3.LUT R3, RZ, R11, RZ, 0x33, !PT ;  /* 0x0000000bff037212 */ /* 0x001fe200078e33ff */
[----:B------:R-:W-:Y:S04]  /*1fa0*/  BSSY.RECONVERGENT B2, `(.L_x_35) ;  /* 0x0000015000027945 */ /* 0x000fe80003800200 */
[----:B------:R-:W-:-:S05]  /*1fb0*/  IMAD.IADD R4, R3, 0x1, R20 ;  /* 0x0000000103047824 */ /* 0x000fca00078e0214 */
        /* <DEDUP_REMOVED lines=10> */
.L_x_37:
[----:B------:R-:W-:-:S06]  /*2060*/  MOV R3, R5 ;  /* 0x0000000500037202 */ /* 0x000fcc0000000f00 */
[----:B------:R0:W2:Y:S01]  /*2070*/  LDG.E.CONSTANT R3, desc[UR6][R2.64] ;  /* 0x0000000602037981 */ /* 0x0000a2000c1e9900 */
[----:B------:R-:W-:Y:S02]  /*2080*/  IADD3 R4, PT, PT, R4, 0x1, RZ ;  /* 0x0000000104047810 */ /* 0x000fe40007ffe0ff */
[----:B------:R-:W-:Y:S02]  /*2090*/  IADD3 R11, PT, PT, R11, 0x100, RZ ;  /* 0x000001000b0b7810 */ /* 0x000fe40007ffe0ff */
[----:B------:R-:W-:Y:S02]  /*20a0*/  ISETP.NE.AND P0, PT, R4, RZ, PT ;  /* 0x000000ff0400720c */ /* 0x000fe40003f05270 */
[----:B0-----:R-:W-:-:S04]  /*20b0*/  IADD3 R2, P2, PT, R2, 0x400, RZ ;  /* 0x0000040002027810 */ /* 0x001fc80007f5e0ff */
[----:B------:R-:W-:Y:S01]  /*20c0*/  IADD3.X R5, PT, PT, RZ, R5, RZ, P2, !PT ;  /* 0x00000005ff057210 */ /* 0x000fe200017fe4ff */
[----:B--2--5:R-:W-:-:S06]  /*20d0*/  FADD R0, R3, R0 ;  /* 0x0000000003007221 */ /* 0x024fcc0000000000 */
[----:B------:R-:W-:Y:S05]  /*20e0*/  @P0 BRA `(.L_x_37) ;  /* 0xfffffffc00dc0947 */ /* 0x000fea000383ffff */
.L_x_36:
[----:B------:R-:W-:Y:S05]  /*20f0*/  BSYNC.RECONVERGENT B2 ;  /* 0x0000000000027941 */ /* 0x000fea0003800200 */
.L_x_35:
        /* <DEDUP_REMOVED lines=8> */
.L_x_40:
        /* <DEDUP_REMOVED lines=9> */
[----:B------:R-:W-:-:S03]  /*2210*/  VIADD R3, R11, 0x800 ;  /* 0x000008000b037836 */ /* 0x000fc60000000000 */
[----:B------:R-:W4:Y:S01]  /*2220*/  LDG.E.CONSTANT R15, desc[UR6][R4.64+0x400] ;  /* 0x00040006040f7981 */ /* 0x000f22000c1e9900 */
        /* <DEDUP_REMOVED lines=32> */
.L_x_39:
[----:B------:R-:W-:Y:S05]  /*2430*/  BSYNC.RECONVERGENT B2 ;  /* 0x0000000000027941 */ /* 0x000fea0003800200 */
.L_x_38:
[----:B------:R-:W-:Y:S01]  /*2440*/  IADD3 R2, PT, PT, -R11, R20, RZ ;  /* 0x000000140b027210 */ /* 0x000fe20007ffe1ff */
[----:B------:R-:W-:Y:S03]  /*2450*/  BSSY.RECONVERGENT B2, `(.L_x_41) ;  /* 0x0000019000027945 */ /* 0x000fe60003800200 */
[----:B------:R-:W-:-:S13]  /*2460*/  ISETP.GT.AND P1, PT, R2, 0x400, PT ;  /* 0x000004000200780c */ /* 0x000fda0003f24270 */
[----:B------:R-:W-:Y:S05]  /*2470*/  @!P1 BRA `(.L_x_42) ;  /* 0x0000000000589947 */ /* 0x000fea0003800000 */
        /* <DEDUP_REMOVED lines=22> */
.L_x_42:
[----:B------:R-:W-:Y:S05]  /*25e0*/  BSYNC.RECONVERGENT B2 ;  /* 0x0000000000027941 */ /* 0x000fea0003800200 */
.L_x_41:
        /* <DEDUP_REMOVED lines=12> */
.L_x_34:
[----:B------:R-:W-:Y:S05]  /*26b0*/  BSYNC.RECONVERGENT B1 ;  /* 0x0000000000017941 */ /* 0x000fea0003800200 */
.L_x_33:
        /* <DEDUP_REMOVED lines=35> */
[----:B--2---:R-:W0:Y:S04]  /*28f0*/  LDS R3, [UR4+0xc] ;  /* 0x00000c04ff037984 */ /* 0x004e280008000800 */
        /* <DEDUP_REMOVED lines=10> */
.L_x_43:
[----:B0-----:R-:W0:Y:S01]  /*29a0*/  S2R R2, SR_LANEID ;  /* 0x0000000000027919 */ /* 0x001e220000000000 */
[----:B------:R-:W-:-:S04]  /*29b0*/  LOP3.LUT R0, R9, 0x3e0, RZ, 0xc0, !PT ;  /* 0x000003e009007812 */ /* 0x000fc800078ec0ff */
[----:B------:R-:W-:Y:S02]  /*29c0*/  IADD3 R3, PT, PT, R0, 0x20, RZ ;  /* 0x0000002000037810 */ /* 0x000fe40007ffe0ff */
[----:B------:R-:W-:Y:S02]  /*29d0*/  LOP3.LUT R7, RZ, R0, RZ, 0x33, !PT ;  /* 0x00000000ff077212 */ /* 0x000fe400078e33ff */
[-C--:B------:R-:W-:Y:S02]  /*29e0*/  ISETP.GT.AND P0, PT, R3, R20.reuse, PT ;  /* 0x000000140300720c */ /* 0x080fe40003f04270 */
[----:B------:R-:W-:-:S04]  /*29f0*/  IADD3 R7, PT, PT, R7, R20, RZ ;  /* 0x0000001407077210 */ /* 0x000fc80007ffe0ff */
[----:B------:R-:W-:-:S05]  /*2a00*/  SEL R4, R7, 0x1f, P0 ;  /* 0x0000001f07047807 */ /* 0x000fca0000000000 */
[----:B------:R-:W1:Y:S01]  /*2a10*/  SHFL.DOWN PT, R0, R5, 0x1, R4 ;  /* 0x0820000005007989 */ /* 0x000e6200000e0004 */
[C---:B0-----:R-:W-:Y:S01]  /*2a20*/  ISETP.GE.AND P0, PT, R2.reuse, R4, PT ;  /* 0x000000040200720c */ /* 0x041fe20003f06270 */
[C---:B------:R-:W-:Y:S01]  /*2a30*/  VIADD R3, R2.reuse, 0x2 ;  /* 0x0000000202037836 */ /* 0x040fe20000000000 */
[----:B------:R-:W-:-:S11]  /*2a40*/  ISETP.NE.AND P1, PT, R2, RZ, PT ;  /* 0x000000ff0200720c */ /* 0x000fd60003f25270 */
[----:B-1----:R-:W-:Y:S01]  /*2a50*/  @!P0 FADD R5, R0, R5 ;  /* 0x0000000500058221 */ /* 0x002fe20000000000 */
[-C--:B------:R-:W-:Y:S01]  /*2a60*/  ISETP.GT.AND P0, PT, R3, R4.reuse, PT ;  /* 0x000000040300720c */ /* 0x080fe20003f04270 */
[----:B------:R-:W0:Y:S01]  /*2a70*/  @!P1 S2R R6, SR_CgaCtaId ;  /* 0x0000000000069919 */ /* 0x000e220000008800 */
[----:B------:R-:W-:Y:S02]  /*2a80*/  IADD3 R3, PT, PT, R2, 0x4, RZ ;  /* 0x0000000402037810 */ /* 0x000fe40007ffe0ff */
[----:B------:R-:W1:Y:S09]  /*2a90*/  SHFL.DOWN PT, R0, R5, 0x2, R4 ;  /* 0x0840000005007989 */ /* 0x000e7200000e0004 */
[----:B-1----:R-:W-:Y:S01]  /*2aa0*/  @!P0 FADD R5, R5, R0 ;  /* 0x0000000005058221 */ /* 0x002fe20000000000 */
[----:B------:R-:W-:-:S02]  /*2ab0*/  ISETP.GT.AND P0, PT, R3, R4, PT ;  /* 0x000000040300720c */ /* 0x000fc40003f04270 */
[----:B------:R-:W-:Y:S02]  /*2ac0*/  IADD3 R3, PT, PT, R2, 0x8, RZ ;  /* 0x0000000802037810 */ /* 0x000fe40007ffe0ff */
[----:B------:R-:W1:Y:S09]  /*2ad0*/  SHFL.DOWN PT, R0, R5, 0x4, R4 ;  /* 0x0880000005007989 */ /* 0x000e7200000e0004 */
[----:B-1----:R-:W-:Y:S01]  /*2ae0*/  @!P0 FADD R5, R5, R0 ;  /* 0x0000000005058221 */ /* 0x002fe20000000000 */
[----:B------:R-:W-:-:S02]  /*2af0*/  ISETP.GT.AND P0, PT, R3, R4, PT ;  /* 0x000000040300720c */ /* 0x000fc40003f04270 */
[----:B------:R-:W-:Y:S02]  /*2b00*/  IADD3 R3, PT, PT, R2, 0x10, RZ ;  /* 0x0000001002037810 */ /* 0x000fe40007ffe0ff */
[----:B------:R-:W1:Y:S01]  /*2b10*/  SHFL.DOWN PT, R0, R5, 0x8, R4 ;  /* 0x0900000005007989 */ /* 0x000e6200000e0004 */
[----:B------:R-:W-:-:S04]  /*2b20*/  @!P1 SHF.R.U32.HI R2, RZ, 0x3, R9 ;  /* 0x00000003ff029819 */ /* 0x000fc80000011609 */
[----:B------:R-:W-:-:S04]  /*2b30*/  @!P1 LOP3.LUT R2, R2, 0x7c, RZ, 0xc0, !PT ;  /* 0x0000007c02029812 */ /* 0x000fc800078ec0ff */
[----:B-1----:R-:W-:Y:S01]  /*2b40*/  @!P0 FADD R5, R5, R0 ;  /* 0x0000000005058221 */ /* 0x002fe20000000000 */
[----:B------:R-:W-:Y:S02]  /*2b50*/  ISETP.GT.AND P0, PT, R3, R4, PT ;  /* 0x000000040300720c */ /* 0x000fe40003f04270 */
[----:B------:R-:W-:Y:S02]  /*2b60*/  @!P1 MOV R3, 0x400 ;  /* 0x0000040000039802 */ /* 0x000fe40000000f00 */
[----:B------:R-:W1:Y:S02]  /*2b70*/  SHFL.DOWN PT, R0, R5, 0x10, R4 ;  /* 0x0a00000005007989 */ /* 0x000e6400000e0004 */
[----:B0-----:R-:W-:-:S04]  /*2b80*/  @!P1 LEA R3, R6, R3, 0x18 ;  /* 0x0000000306039211 */ /* 0x001fc800078ec0ff */
[----:B------:R-:W-:-:S03]  /*2b90*/  @!P1 IADD3 R3, PT, PT, R2, R3, RZ ;  /* 0x0000000302039210 */ /* 0x000fc60007ffe0ff */
[----:B-1----:R-:W-:Y:S01]  /*2ba0*/  @!P0 FADD R5, R5, R0 ;  /* 0x0000000005058221 */ /* 0x002fe20000000000 */
        /* <DEDUP_REMOVED lines=12> */
[----:B-1----:R-:W0:Y:S04]  /*2c70*/  LDS R3, [UR4+0xc] ;  /* 0x00000c04ff037984 */ /* 0x002e280008000800 */
        /* <DEDUP_REMOVED lines=13> */
.L_x_30:
[----:B------:R-:W0:Y:S01]  /*2d50*/  S2R R8, SR_TID.X ;  /* 0x0000000000087919 */ /* 0x000e220000002100 */
[----:B------:R-:W0:Y:S02]  /*2d60*/  LDC.64 R2, c[0x0][0x380] ;  /* 0x0000e000ff027b82 */ /* 0x000e240000000a00 */
[----:B0-----:R-:W-:-:S05]  /*2d70*/  IMAD.WIDE.U32 R2, R8, 0x4, R2 ;  /* 0x0000000408027825 */ /* 0x001fca00078e0002 */
[----:B------:R-:W2:Y:S04]  /*2d80*/  LDG.E.CONSTANT R19, desc[UR6][R2.64] ;  /* 0x0000000602137981 */ /* 0x000ea8000c1e9900 */
[----:B------:R-:W2:Y:S04]  /*2d90*/  LDG.E.CONSTANT R0, desc[UR6][R2.64+0x400] ;  /* 0x0004000602007981 */ /* 0x000ea8000c1e9900 */
[----:B------:R-:W3:Y:S04]  /*2da0*/  LDG.E.CONSTANT R4, desc[UR6][R2.64+0x800] ;  /* 0x0008000602047981 */ /* 0x000ee8000c1e9900 */
[----:B------:R-:W3:Y:S04]  /*2db0*/  LDG.E.CONSTANT R5, desc[UR6][R2.64+0xc00] ;  /* 0x000c000602057981 */ /* 0x000ee8000c1e9900 */
[----:B------:R-:W4:Y:S04]  /*2dc0*/  LDG.E.CONSTANT R6, desc[UR6][R2.64+0x1000] ;  /* 0x0010000602067981 */ /* 0x000f28000c1e9900 */
[----:B------:R-:W4:Y:S04]  /*2dd0*/  LDG.E.CONSTANT R7, desc[UR6][R2.64+0x1400] ;  /* 0x0014000602077981 */ /* 0x000f28000c1e9900 */
[----:B------:R-:W5:Y:S04]  /*2de0*/  LDG.E.CONSTANT R9, desc[UR6][R2.64+0x1800] ;  /* 0x0018000602097981 */ /* 0x000f68000c1e9900 */
        /* <DEDUP_REMOVED lines=8> */
[----:B------:R-:W5:Y:S01]  /*2e70*/  LDG.E.CONSTANT R18, desc[UR6][R2.64+0x3c00] ;  /* 0x003c000602127981 */ /* 0x000f62000c1e9900 */
[----:B------:R-:W-:Y:S01]  /*2e80*/  ISETP.GE.U32.AND P0, PT, R20, 0x2000, PT ;  /* 0x000020001400780c */ /* 0x000fe20003f06070 */
[----:B--2---:R-:W-:Y:S01]  /*2e90*/  FADD R0, R19, R0 ;  /* 0x0000000013007221 */ /* 0x004fe20000000000 */
[----:B---3--:R-:W-:-:S04]  /*2ea0*/  FADD R5, R4, R5 ;  /* 0x0000000504057221 */ /* 0x008fc80000000000 */
[----:B------:R-:W-:Y:S01]  /*2eb0*/  FADD R0, R0, R5 ;  /* 0x0000000500007221 */ /* 0x000fe20000000000 */
[----:B----4-:R-:W-:Y:S01]  /*2ec0*/  FADD R6, R6, R7 ;  /* 0x0000000706067221 */ /* 0x010fe20000000000 */
[----:B-----5:R-:W-:-:S04]  /*2ed0*/  FADD R9, R9, R10 ;  /* 0x0000000a09097221 */ /* 0x020fc80000000000 */
[----:B------:R-:W-:Y:S01]  /*2ee0*/  FADD R9, R6, R9 ;  /* 0x0000000906097221 */ /* 0x000fe20000000000 */
[----:B------:R-:W-:-:S03]  /*2ef0*/  FADD R11, R11, R12 ;  /* 0x0000000c0b0b7221 */ /* 0x000fc60000000000 */
[----:B------:R-:W-:Y:S01]  /*2f00*/  FADD R0, R0, R9 ;  /* 0x0000000900007221 */ /* 0x000fe20000000000 */
[----:B------:R-:W-:-:S04]  /*2f10*/  FADD R14, R13, R14 ;  /* 0x0000000e0d0e7221 */ /* 0x000fc80000000000 */
[----:B------:R-:W-:Y:S01]  /*2f20*/  FADD R11, R11, R14 ;  /* 0x0000000e0b0b7221 */ /* 0x000fe20000000000 */
[----:B------:R-:W-:Y:S01]  /*2f30*/  FADD R15, R15, R16 ;  /* 0x000000100f0f7221 */ /* 0x000fe20000000000 */
[----:B------:R-:W-:-:S04]  /*2f40*/  FADD R18, R17, R18 ;  /* 0x0000001211127221 */ /* 0x000fc80000000000 */
[----:B------:R-:W-:-:S04]  /*2f50*/  FADD R18, R15, R18 ;  /* 0x000000120f127221 */ /* 0x000fc80000000000 */
[----:B------:R-:W-:Y:S01]  /*2f60*/  FADD R5, R11, R18 ;  /* 0x000000120b057221 */ /* 0x000fe20000000000 */
[----:B------:R-:W-:-:S03]  /*2f70*/  HFMA2 R11, -RZ, RZ, 0, 0.00048828125 ;  /* 0x00001000ff0b7431 */ /* 0x000fc600000001ff */
[----:B------:R-:W-:Y:S01]  /*2f80*/  FADD R0, R0, R5 ;  /* 0x0000000500007221 */ /* 0x000fe20000000000 */
[----:B------:R-:W-:Y:S06]  /*2f90*/  @!P0 BRA `(.L_x_44) ;  /* 0x0000000000ac8947 */ /* 0x000fec0003800000 */
[----:B------:R-:W0:Y:S01]  /*2fa0*/  LDC R7, c[0x0][0x390] ;  /* 0x0000e400ff077b82 */ /* 0x000e220000000800 */
[----:B------:R-:W-:Y:S02]  /*2fb0*/  IADD3 R6, PT, PT, R20, -0x1000, RZ ;  /* 0xfffff00014067810 */ /* 0x000fe40007ffe0ff */
[----:B------:R-:W-:-:S07]  /*2fc0*/  MOV R11, 0x1000 ;  /* 0x00001000000b7802 */ /* 0x000fce0000000f00 */
.L_x_46:
[----:B------:R-:W-:-:S05]  /*2fd0*/  IMAD.WIDE R4, R11, 0x4, R2 ;  /* 0x000000040b047825 */ /* 0x000fca00078e0202 */
[----:B------:R-:W2:Y:S04]  /*2fe0*/  LDG.E.CONSTANT R20, desc[UR6][R4.64+0x400] ;  /* 0x0004000604147981 */ /* 0x000ea8000c1e9900 */
[----:B------:R-:W2:Y:S04]  /*2ff0*/  LDG.E.CONSTANT R21, desc[UR6][R4.64+0x800] ;  /* 0x0008000604157981 */ /* 0x000ea8000c1e9900 */
        /* <DEDUP_REMOVED lines=13> */
[----:B------:R1:W5:Y:S01]  /*30d0*/  LDG.E.CONSTANT R18, desc[UR6][R4.64+0x3c00] ;  /* 0x003c000604127981 */ /* 0x000362000c1e9900 */
[----:B--2---:R-:W-:Y:S01]  /*30e0*/  FADD R21, R20, R21 ;  /* 0x0000001514157221 */ /* 0x004fe20000000000 */
[----:B0-----:R-:W-:-:S05]  /*30f0*/  MOV R20, R7 ;  /* 0x0000000700147202 */ /* 0x001fca0000000f00 */
[----:B-1----:R-:W-:Y:S02]  /*3100*/  IMAD.IADD R4, R20, 0x1, -R11 ;  /* 0x0000000114047824 */ /* 0x002fe400078e0a0b */
[----:B---3--:R-:W-:-:S03]  /*3110*/  FADD R0, R19, R0 ;  /* 0x0000000013007221 */ /* 0x008fc60000000000 */
[----:B------:R-:W-:Y:S01]  /*3120*/  ISETP.GE.AND P0, PT, R4, 0x1000, PT ;  /* 0x000010000400780c */ /* 0x000fe20003f06270 */
[----:B----4-:R-:W-:Y:S01]  /*3130*/  FADD R22, R22, R23 ;  /* 0x0000001716167221 */ /* 0x010fe20000000000 */
[----:B------:R-:W-:Y:S01]  /*3140*/  FADD R0, R0, R21 ;  /* 0x0000001500007221 */ /* 0x000fe20000000000 */
[----:B-----5:R-:W-:-:S04]  /*3150*/  FADD R25, R24, R25 ;  /* 0x0000001918197221 */ /* 0x020fc80000000000 */
[----:B------:R-:W-:Y:S01]  /*3160*/  FADD R25, R22, R25 ;  /* 0x0000001916197221 */ /* 0x000fe20000000000 */
[----:B------:R-:W-:Y:S01]  /*3170*/  FADD R16, R16, R17 ;  /* 0x0000001110107221 */ /* 0x000fe20000000000 */
[----:B------:R-:W-:-:S04]  /*3180*/  FADD R15, R15, R10 ;  /* 0x0000000a0f0f7221 */ /* 0x000fc80000000000 */
[----:B------:R-:W-:Y:S01]  /*3190*/  FADD R15, R16, R15 ;  /* 0x0000000f100f7221 */ /* 0x000fe20000000000 */
[----:B------:R-:W-:Y:S01]  /*31a0*/  FADD R9, R14, R9 ;  /* 0x000000090e097221 */ /* 0x000fe20000000000 */
[----:B------:R-:W-:-:S04]  /*31b0*/  FADD R12, R13, R12 ;  /* 0x0000000c0d0c7221 */ /* 0x000fc80000000000 */
[----:B------:R-:W-:Y:S01]  /*31c0*/  FADD R12, R9, R12 ;  /* 0x0000000c090c7221 */ /* 0x000fe20000000000 */
[----:B------:R-:W-:-:S03]  /*31d0*/  FADD R0, R0, R25 ;  /* 0x0000001900007221 */ /* 0x000fc60000000000 */
[----:B------:R-:W-:-:S04]  /*31e0*/  FADD R15, R15, R12 ;  /* 0x0000000c0f0f7221 */ /* 0x000fc80000000000 */
[----:B------:R-:W-:-:S04]  /*31f0*/  FADD R15, R0, R15 ;  /* 0x0000000f000f7221 */ /* 0x000fc80000000000 */
[----:B------:R-:W-:Y:S01]  /*3200*/  FADD R0, R18, R15 ;  /* 0x0000000f12007221 */ /* 0x000fe20000000000 */
[----:B------:R-:W-:Y:S06]  /*3210*/  @!P0 BRA `(.L_x_45) ;  /* 0x0000000800308947 */ /* 0x000fec0003800000 */
[----:B------:R-:W-:-:S04]  /*3220*/  IADD3 R11, PT, PT, R11, 0x1000, RZ ;  /* 0x000010000b0b7810 */ /* 0x000fc80007ffe0ff */
[----:B------:R-:W-:-:S13]  /*3230*/  ISETP.GT.AND P0, PT, R11, R6, PT ;  /* 0x000000060b00720c */ /* 0x000fda0003f04270 */
[----:B------:R-:W-:Y:S05]  /*3240*/  @!P0 BRA `(.L_x_46) ;  /* 0xfffffffc00608947 */ /* 0x000fea000383ffff */
.L_x_44:
[----:B------:R-:W-:-:S13]  /*3250*/  ISETP.GE.AND P0, PT, R11, R20, PT ;  /* 0x000000140b00720c */ /* 0x000fda0003f06270 */
[----:B------:R-:W-:Y:S05]  /*3260*/  @P0 BRA `(.L_x_45) ;  /* 0x00000008001c0947 */ /* 0x000fea0003800000 */
[----:B------:R-:W-:Y:S01]  /*3270*/  IADD3 R9, PT, PT, -R11, R20, RZ ;  /* 0x000000140b097210 */ /* 0x000fe20007ffe1ff */
[----:B------:R-:W-:Y:S03]  /*3280*/  BSSY.RECONVERGENT B1, `(.L_x_45) ;  /* 0x0000085000017945 */ /* 0x000fe60003800200 */
        /* <DEDUP_REMOVED lines=16> */
.L_x_50:
        /* <DEDUP_REMOVED lines=8> */
.L_x_49:
[----:B------:R-:W-:Y:S05]  /*3410*/  BSYNC.RECONVERGENT B2 ;  /* 0x0000000000027941 */ /* 0x000fea0003800200 */
.L_x_48:
[----:B------:R-:W-:Y:S05]  /*3420*/  @!P1 BRA `(.L_x_47) ;  /* 0x0000000400a89947 */ /* 0x000fea0003800000 */
[----:B------:R-:W0:Y:S01]  /*3430*/  LDCU.64 UR4, c[0x0][0x380] ;  /* 0x00007000ff0477ac */ /* 0x000e220008000a00 */
[----:B------:R-:W-:Y:S01]  /*3440*/  IADD3 R5, PT, PT, R9, -R10, RZ ;  /* 0x8000000a09057210 */ /* 0x000fe20007ffe0ff */
[----:B------:R-:W-:Y:S01]  /*3450*/  BSSY.RECONVERGENT B2, `(.L_x_51) ;  /* 0x000003b000027945 */ /* 0x000fe20003800200 */
[CC--:B------:R-:W-:Y:S02]  /*3460*/  IADD3 R3, P0, PT, R10.reuse, R11.reuse, RZ ;  /* 0x0000000b0a037210 */ /* 0x0c0fe40007f1e0ff */
[----:B------:R-:W-:Y:S02]  /*3470*/  ISETP.GT.AND P1, PT, R5, 0xc00, PT ;  /* 0x00000c000500780c */ /* 0x000fe40003f24270 */
[----:B------:R-:W-:Y:S01]  /*3480*/  IADD3 R11, PT, PT, R10, R11, RZ ;  /* 0x0000000b0a0b7210 */ /* 0x000fe20007ffe0ff */
[----:B------:R-:W-:Y:S01]  /*3490*/  IMAD.X R4, RZ, RZ, RZ, P0 ;  /* 0x000000ffff047224 */ /* 0x000fe200000e06ff */
[----:B0-----:R-:W-:-:S04]  /*34a0*/  LEA R2, P0, R3, UR4, 0x2 ;  /* 0x0000000403027c11 */ /* 0x001fc8000f8010ff */
[----:B------:R-:W-:Y:S02]  /*34b0*/  LEA.HI.X R3, R3, UR5, R4, 0x2, P0 ;  /* 0x0000000503037c11 */ /* 0x000fe400080f1404 */
[----:B------:R-:W-:-:S04]  /*34c0*/  IADD3 R2, P0, PT, R2, 0x800, RZ ;  /* 0x0000080002027810 */ /* 0x000fc80007f1e0ff */
[----:B------:R-:W-:Y:S02]  /*34d0*/  IADD3.X R3, PT, PT, RZ, R3, RZ, P0, !PT ;  /* 0x00000003ff037210 */ /* 0x000fe400007fe4ff */
[----:B------:R-:W-:Y:S01]  /*34e0*/  PLOP3.LUT P0, PT, PT, PT, PT, 0x80, 0x8 ;  /* 0x000000000008781c */ /* 0x000fe20003f0f070 */
[----:B------:R-:W-:-:S12]  /*34f0*/  @!P1 BRA `(.L_x_52) ;  /* 0x0000000000c09947 */ /* 0x000fd80003800000 */
[----:B------:R-:W-:Y:S02]  /*3500*/  PLOP3.LUT P0, PT, PT, PT, PT, 0x8, 0x80 ;  /* 0x000000000080781c */ /* 0x000fe40003f0e170 */
[----:B------:R-:W-:-:S11]  /*3510*/  IADD3 R13, PT, PT, R9, -0xc00, RZ ;  /* 0xfffff400090d7810 */ /* 0x000fd60007ffe0ff */
.L_x_53:
[----:B------:R-:W0:Y:S01]  /*3520*/  LDC.64 R4, c[0x0][0x380] ;  /* 0x0000e000ff047b82 */ /* 0x000e220000000a00 */
[----:B------:R-:W2:Y:S01]  /*3530*/  LDG.E.CONSTANT R12, desc[UR6][R2.64+-0x400] ;  /* 0xfffc0006020c7981 */ /* 0x000ea2000c1e9900 */
[----:B------:R-:W-:-:S03]  /*3540*/  IADD3 R25, PT, PT, R11, 0x400, RZ ;  /* 0x000004000b197810 */ /* 0x000fc60007ffe0ff */
[----:B------:R-:W3:Y:S04]  /*3550*/  LDG.E.CONSTANT R20, desc[UR6][R2.64] ;  /* 0x0000000602147981 */ /* 0x000ee8000c1e9900 */
[----:B------:R-:W4:Y:S01]  /*3560*/  LDG.E.CONSTANT R19, desc[UR6][R2.64+0x400] ;  /* 0x0004000602137981 */ /* 0x000f22000c1e9900 */
[----:B------:R-:W-:-:S03]  /*3570*/  IADD3 R7, PT, PT, R11, 0x800, RZ ;  /* 0x000008000b077810 */ /* 0x000fc60007ffe0ff */
[----:B------:R-:W5:Y:S04]  /*3580*/  LDG.E.CONSTANT R17, desc[UR6][R2.64+0xc00] ;  /* 0x000c000602117981 */ /* 0x000f68000c1e9900 */
[----:B------:R-:W5:Y:S01]  /*3590*/  LDG.E.CONSTANT R16, desc[UR6][R2.64+0x1000] ;  /* 0x0010000602107981 */ /* 0x000f62000c1e9900 */
[----:B------:R-:W-:-:S03]  /*35a0*/  IADD3 R23, PT, PT, R11, 0xc00, RZ ;  /* 0x00000c000b177810 */ /* 0x000fc60007ffe0ff */
[----:B------:R-:W5:Y:S01]  /*35b0*/  LDG.E.CONSTANT R22, desc[UR6][R2.64+0x1c00] ;  /* 0x001c000602167981 */ /* 0x000f62000c1e9900 */
[----:B0-----:R-:W-:-:S03]  /*35c0*/  IMAD.WIDE.U32 R14, R11, 0x4, R4 ;  /* 0x000000040b0e7825 */ /* 0x001fc600078e0004 */
[----:B------:R-:W5:Y:S04]  /*35d0*/  LDG.E.CONSTANT R21, desc[UR6][R2.64+0x2000] ;  /* 0x0020000602157981 */ /* 0x000f68000c1e9900 */
[----:B------:R-:W5:Y:S04]  /*35e0*/  LDG.E.CONSTANT R26, desc[UR6][R2.64+0x3000] ;  /* 0x00300006021a7981 */ /* 0x000f68000c1e9900 */
[----:B------:R-:W2:Y:S01]  /*35f0*/  LDG.E.CONSTANT R15, desc[UR6][R14.64] ;  /* 0x000000060e0f7981 */ /* 0x000ea2000c1e9900 */
[----:B------:R-:W-:-:S05]  /*3600*/  IMAD.WIDE.U32 R24, R25, 0x4, R4 ;  /* 0x0000000419187825 */ /* 0x000fca00078e0004 */
[----:B------:R-:W5:Y:S01]  /*3610*/  LDG.E.CONSTANT R18, desc[UR6][R24.64] ;  /* 0x0000000618127981 */ /* 0x000f62000c1e9900 */
[----:B------:R-:W-:-:S03]  /*3620*/  IMAD.WIDE.U32 R6, R7, 0x4, R4 ;  /* 0x0000000407067825 */ /* 0x000fc600078e0004 */
        /* <DEDUP_REMOVED lines=8> */
[----:B------:R-:W-:Y:S01]  /*36b0*/  ISETP.GE.AND P1, PT, R10, R13, PT ;  /* 0x0000000d0a00720c */ /* 0x000fe20003f26270 */
[----:B------:R-:W-:Y:S01]  /*36c0*/  VIADD R11, R11, 0x1000 ;  /* 0x000010000b0b7836 */ /* 0x000fe20000000000 */
[----:B0-----:R-:W-:-:S04]  /*36d0*/  IADD3 R2, P2, PT, R2, 0x4000, RZ ;  /* 0x0000400002027810 */ /* 0x001fc80007f5e0ff */
        /* <DEDUP_REMOVED lines=18> */
.L_x_52:
[----:B------:R-:W-:Y:S05]  /*3800*/  BSYNC.RECONVERGENT B2 ;  /* 0x0000000000027941 */ /* 0x000fea0003800200 */
.L_x_51:
[----:B------:R-:W-:Y:S01]  /*3810*/  IADD3 R4, PT, PT, R9, -R10, RZ ;  /* 0x8000000a09047210 */ /* 0x000fe20007ffe0ff */
[----:B------:R-:W-:Y:S03]  /*3820*/  BSSY.RECONVERGENT B2, `(.L_x_54) ;  /* 0x000001e000027945 */ /* 0x000fe60003800200 */
[----:B------:R-:W-:-:S13]  /*3830*/  ISETP.GT.AND P1, PT, R4, 0x400, PT ;  /* 0x000004000400780c */ /* 0x000fda0003f24270 */
[----:B------:R-:W-:Y:S05]  /*3840*/  @!P1 BRA `(.L_x_55) ;  /* 0x00000000006c9947 */ /* 0x000fea0003800000 */
[----:B------:R-:W0:Y:S01]  /*3850*/  LDC.64 R6, c[0x0][0x380] ;  /* 0x0000e000ff067b82 */ /* 0x000e220000000a00 */
[----:B------:R-:W2:Y:S01]  /*3860*/  LDG.E.CONSTANT R13, desc[UR6][R2.64+-0x400] ;  /* 0xfffc0006020d7981 */ /* 0x000ea2000c1e9900 */
[----:B------:R-:W-:-:S03]  /*3870*/  IADD3 R17, PT, PT, R11, 0x400, RZ ;  /* 0x000004000b117810 */ /* 0x000fc60007ffe0ff */
[----:B------:R-:W3:Y:S04]  /*3880*/  LDG.E.CONSTANT R15, desc[UR6][R2.64] ;  /* 0x00000006020f7981 */ /* 0x000ee8000c1e9900 */
[----:B------:R-:W4:Y:S04]  /*3890*/  LDG.E.CONSTANT R19, desc[UR6][R2.64+0xc00] ;  /* 0x000c000602137981 */ /* 0x000f28000c1e9900 */
[----:B------:R-:W5:Y:S04]  /*38a0*/  LDG.E.CONSTANT R21, desc[UR6][R2.64+0x1000] ;  /* 0x0010000602157981 */ /* 0x000f68000c1e9900 */
[----:B------:R-:W5:Y:S01]  /*38b0*/  LDG.E.CONSTANT R23, desc[UR6][R2.64+0x1400] ;  /* 0x0014000602177981 */ /* 0x000f62000c1e9900 */
[----:B0-----:R-:W-:-:S06]  /*38c0*/  IMAD.WIDE.U32 R4, R11, 0x4, R6 ;  /* 0x000000040b047825 */ /* 0x001fcc00078e0006 */
[----:B------:R0:W2:Y:S01]  /*38d0*/  LDG.E.CONSTANT R5, desc[UR6][R4.64] ;  /* 0x0000000604057981 */ /* 0x0000a2000c1e9900 */
[----:B------:R-:W-:-:S03]  /*38e0*/  IMAD.WIDE.U32 R6, R17, 0x4, R6 ;  /* 0x0000000411067825 */ /* 0x000fc600078e0006 */
[----:B------:R1:W4:Y:S04]  /*38f0*/  LDG.E.CONSTANT R17, desc[UR6][R2.64+0x400] ;  /* 0x0004000602117981 */ /* 0x000328000c1e9900 */
[----:B------:R-:W5:Y:S01]  /*3900*/  LDG.E.CONSTANT R7, desc[UR6][R6.64] ;  /* 0x0000000606077981 */ /* 0x000f62000c1e9900 */
[----:B0-----:R-:W-:Y:S02]  /*3910*/  IADD3 R4, P1, PT, R2, 0x2000, RZ ;  /* 0x0000200002047810 */ /* 0x001fe40007f3e0ff */
[----:B------:R-:W-:Y:S02]  /*3920*/  PLOP3.LUT P0, PT, PT, PT, PT, 0x8, 0x80 ;  /* 0x000000000080781c */ /* 0x000fe40003f0e170 */
[----:B------:R-:W-:Y:S02]  /*3930*/  IADD3 R10, PT, PT, R10, 0x800, RZ ;  /* 0x000008000a0a7810 */ /* 0x000fe40007ffe0ff */
[----:B------:R-:W-:-:S02]  /*3940*/  IADD3 R11, PT, PT, R11, 0x800, RZ ;  /* 0x000008000b0b7810 */ /* 0x000fc40007ffe0ff */
[----:B-1----:R-:W-:Y:S01]  /*3950*/  MOV R2, R4 ;  /* 0x0000000400027202 */ /* 0x002fe20000000f00 */
[----:B--2---:R-:W-:-:S04]  /*3960*/  FADD R0, R0, R5 ;  /* 0x0000000500007221 */ /* 0x004fc80000000000 */
[----:B------:R-:W-:-:S04]  /*3970*/  FADD R0, R0, R13 ;  /* 0x0000000d00007221 */ /* 0x000fc80000000000 */
[----:B---3--:R-:W-:-:S04]  /*3980*/  FADD R0, R0, R15 ;  /* 0x0000000f00007221 */ /* 0x008fc80000000000 */
[----:B----4-:R-:W-:-:S04]  /*3990*/  FADD R0, R0, R17 ;  /* 0x0000001100007221 */ /* 0x010fc80000000000 */
[----:B-----5:R-:W-:-:S04]  /*39a0*/  FADD R0, R0, R7 ;  /* 0x0000000700007221 */ /* 0x020fc80000000000 */
[----:B------:R-:W-:Y:S01]  /*39b0*/  FADD R0, R0, R19 ;  /* 0x0000001300007221 */ /* 0x000fe20000000000 */
[----:B------:R-:W-:-:S03]  /*39c0*/  IADD3.X R5, PT, PT, RZ, R3, RZ, P1, !PT ;  /* 0x00000003ff057210 */ /* 0x000fc60000ffe4ff */
[----:B------:R-:W-:Y:S01]  /*39d0*/  FADD R0, R0, R21 ;  /* 0x0000001500007221 */ /* 0x000fe20000000000 */
[----:B------:R-:W-:-:S03]  /*39e0*/  MOV R3, R5 ;  /* 0x0000000500037202 */ /* 0x000fc60000000f00 */
[----:B------:R-:W-:-:S07]  /*39f0*/  FADD R0, R0, R23 ;  /* 0x0000001700007221 */ /* 0x000fce0000000000 */
.L_x_55:
[----:B------:R-:W-:Y:S05]  /*3a00*/  BSYNC.RECONVERGENT B2 ;  /* 0x0000000000027941 */ /* 0x000fea0003800200 */
.L_x_54:
[----:B------:R-:W-:-:S13]  /*3a10*/  ISETP.LT.OR P0, PT, R10, R9, P0 ;  /* 0x000000090a00720c */ /* 0x000fda0000701670 */
[----:B------:R-:W-:Y:S05]  /*3a20*/  @!P0 BRA `(.L_x_47) ;  /* 0x0000000000288947 */ /* 0x000fea0003800000 */
[----:B------:R-:W0:Y:S01]  /*3a30*/  LDC.64 R4, c[0x0][0x380] ;  /* 0x0000e000ff047b82 */ /* 0x000e220000000a00 */
[----:B------:R-:W2:Y:S04]  /*3a40*/  LDG.E.CONSTANT R7, desc[UR6][R2.64+-0x400] ;  /* 0xfffc000602077981 */ /* 0x000ea8000c1e9900 */
[----:B------:R-:W3:Y:S01]  /*3a50*/  LDG.E.CONSTANT R9, desc[UR6][R2.64] ;  /* 0x0000000602097981 */ /* 0x000ee2000c1e9900 */
[----:B0-----:R-:W-:-:S03]  /*3a60*/  IMAD.WIDE.U32 R4, R11, 0x4, R4 ;  /* 0x000000040b047825 */ /* 0x001fc600078e0004 */
[----:B------:R-:W4:Y:S04]  /*3a70*/  LDG.E.CONSTANT R11, desc[UR6][R2.64+0x400] ;  /* 0x00040006020b7981 */ /* 0x000f28000c1e9900 */
[----:B------:R-:W5:Y:S02]  /*3a80*/  LDG.E.CONSTANT R5, desc[UR6][R4.64] ;  /* 0x0000000604057981 */ /* 0x000f64000c1e9900 */
[----:B-----5:R-:W-:-:S04]  /*3a90*/  FADD R0, R0, R5 ;  /* 0x0000000500007221 */ /* 0x020fc80000000000 */
[----:B--2---:R-:W-:-:S04]  /*3aa0*/  FADD R0, R0, R7 ;  /* 0x0000000700007221 */ /* 0x004fc80000000000 */
[----:B---3--:R-:W-:-:S04]  /*3ab0*/  FADD R0, R0, R9 ;  /* 0x0000000900007221 */ /* 0x008fc80000000000 */
[----:B----4-:R-:W-:-:S07]  /*3ac0*/  FADD R0, R0, R11 ;  /* 0x0000000b00007221 */ /* 0x010fce0000000000 */
.L_x_47:
[----:B------:R-:W-:Y:S05]  /*3ad0*/  BSYNC.RECONVERGENT B1 ;  /* 0x0000000000017941 */ /* 0x000fea0003800200 */
.L_x_45:
[----:B------:R-:W0:Y:S01]  /*3ae0*/  S2R R6, SR_LANEID ;  /* 0x0000000000067919 */ /* 0x000e220000000000 */
[----:B------:R-:W-:-:S05]  /*3af0*/  MOV R3, R0 ;  /* 0x0000000000037202 */ /* 0x000fca0000000f00 */
        /* <DEDUP_REMOVED lines=30> */
[----:B------:R-:W1:Y:S04]  /*3ce0*/  LDS R3, [UR4+0xc] ;  /* 0x00000c04ff037984 */ /* 0x000e680008000800 */
[----:B0-----:R-:W0:Y:S04]  /*3cf0*/  LDS.128 R4, [UR4+0x10] ;  /* 0x00001004ff047984 */ /* 0x001e280008000c00 */
[----:B------:R-:W2:Y:S01]  /*3d00*/  LDS.64 R8, [UR4+0x20] ;  /* 0x00002004ff087984 */ /* 0x000ea20008000a00 */
[----:B-1----:R-:W-:-:S04]  /*3d10*/  FADD R3, R0, R3 ;  /* 0x0000000300037221 */ /* 0x002fc80000000000 */
[----:B0-----:R-:W-:-:S04]  /*3d20*/  FADD R4, R3, R4 ;  /* 0x0000000403047221 */ /* 0x001fc80000000000 */
[----:B------:R-:W-:-:S04]  /*3d30*/  FADD R5, R4, R5 ;  /* 0x0000000504057221 */ /* 0x000fc80000000000 */
[----:B------:R-:W-:-:S04]  /*3d40*/  FADD R6, R5, R6 ;  /* 0x0000000605067221 */ /* 0x000fc80000000000 */
[----:B------:R-:W-:-:S04]  /*3d50*/  FADD R7, R6, R7 ;  /* 0x0000000706077221 */ /* 0x000fc80000000000 */
[----:B--2---:R-:W-:-:S04]  /*3d60*/  FADD R8, R7, R8 ;  /* 0x0000000807087221 */ /* 0x004fc80000000000 */
[----:B------:R-:W-:-:S07]  /*3d70*/  FADD R0, R8, R9 ;  /* 0x0000000908007221 */ /* 0x000fce0000000000 */
.L_x_17:
[----:B------:R-:W-:Y:S05]  /*3d80*/  BSYNC.RECONVERGENT B0 ;  /* 0x0000000000007941 */ /* 0x000fea0003800200 */
.L_x_1:
[----:B------:R-:W-:Y:S05]  /*3d90*/  @P0 EXIT ;  /* 0x000000000000094d */ /* 0x000fea0003800000 */
[----:B01234-:R-:W0:Y:S01]  /*3da0*/  LDC.64 R2, c[0x0][0x388] ;  /* 0x0000e200ff027b82 */ /* 0x01fe220000000a00 */
[----:B------:R-:W1:Y:S02]  /*3db0*/  LDCU UR4, c[0x0][0x398] ;  /* 0x00007300ff0477ac */ /* 0x000e640008000800 */
[----:B-1----:R-:W-:-:S05]  /*3dc0*/  FADD R5, R0, UR4 ;  /* 0x0000000400057e21 */ /* 0x002fca0008000000 */
[----:B0-----:R-:W-:Y:S01]  /*3dd0*/  STG.E desc[UR6][R2.64], R5 ;  /* 0x0000000502007986 */ /* 0x001fe2000c101906 */
[----:B------:R-:W-:Y:S05]  /*3de0*/  EXIT ;  /* 0x000000000000794d */ /* 0x000fea0003800000 */
.L_x_56:
[----:B------:R-:W-:-:S00]  /*3df0*/  BRA `(.L_x_56) ;  /* 0xfffffffc00fc7947 */ /* 0x000fc0000383ffff */
[----:B------:R-:W-:-:S00]  /*3e00*/  NOP ;  /* 0x0000000000007918 */ /* 0x000fc00000000000 */
[----:B------:R-:W-:-:S00]  /*3e10*/  NOP ;  /* 0x0000000000007918 */ /* 0x000fc00000000000 */
[----:B------:R-:W-:-:S00]  /*3e20*/  NOP ;  /* 0x0000000000007918 */ /* 0x000fc00000000000 */
[----:B------:R-:W-:-:S00]  /*3e30*/  NOP ;  /* 0x0000000000007918 */ /* 0x000fc00000000000 */
[----:B------:R-:W-:-:S00]  /*3e40*/  NOP ;  /* 0x0000000000007918 */ /* 0x000fc00000000000 */
[----:B------:R-:W-:-:S00]  /*3e50*/  NOP ;  /* 0x0000000000007918 */ /* 0x000fc00000000000 */
[----:B------:R-:W-:-:S00]  /*3e60*/  NOP ;  /* 0x0000000000007918 */ /* 0x000fc00000000000 */
[----:B------:R-:W-:-:S00]  /*3e70*/  NOP ;  /* 0x0000000000007918 */ /* 0x000fc00000000000 */
.L_x_236:


//--------------------- .text._ZN3cub18CUB_300001_SM_10006detail6reduce18DeviceReduceKernelINS2_10policy_hubIfyN4cuda3std3__44plusIfEEE10Policy1000EN6thrust24THRUST_300001_SM_1000_NS10device_ptrIfEEyS9_f11mean_squareIfEEEvT0_PT3_T1_NS0_13GridEvenShareISL_EET2_T4_ --------------------------
	.section	.text._ZN3cub18CUB_300001_SM_10006detail6reduce18DeviceReduceKernelINS2_10policy_hubIfyN4cuda3std3__44plusIfEEE10Policy1000EN6thrust24THRUST_300001_SM_1000_NS10device_ptrIfEEyS9_f11mean_squareIfEEEvT0_PT3_T1_NS0_13GridEvenShareISL_EET2_T4_,"ax",@progbits
	.align	128
        .global         _ZN3cub18CUB_300001_SM_10006detail6reduce18DeviceReduceKernelINS2_10policy_hubIfyN4cuda3std3__44plusIfEEE10Policy1000EN6thrust24THRUST_300001_SM_1000_NS10device_ptrIfEEyS9_f11mean_squareIfEEEvT0_PT3_T1_NS0_13GridEvenShareISL_EET2_T4_
        .type           _ZN3cub18CUB_300001_SM_10006detail6reduce18DeviceReduceKernelINS2_10policy_hubIfyN4cuda3std3__44plusIfEEE10Policy1000EN6thrust24THRUST_300001_SM_1000_NS10device_ptrIfEEyS9_f11mean_squareIfEEEvT0_PT3_T1_NS0_13GridEvenShareISL_EET2_T4_,@function
        .size           _ZN3cub18CUB_300001_SM_10006detail6reduce18DeviceReduceKernelINS2_10policy_hubIfyN4cuda3std3__44plusIfEEE10Policy1000EN6thrust24THRUST_300001_SM_1000_NS10device_ptrIfEEyS9_f11mean_squareIfEEEvT0_PT3_T1_NS0_13GridEvenShareISL_EET2_T4_,(.L_x_237 - _ZN3cub18CUB_300001_SM_10006detail6reduce18DeviceReduceKernelINS2_10policy_hubIfyN4cuda3std3__44plusIfEEE10Policy1000EN6thrust24THRUST_300001_SM_1000_NS10device_ptrIfEEyS9_f11mean_squareIfEEEvT0_PT3_T1_NS0_13GridEvenShareISL_EET2_T4_)
        .other          _ZN3cub18CUB_300001_SM_10006detail6reduce18DeviceReduceKernelINS2_10policy_hubIfyN4cuda3std3__44plusIfEEE10Policy1000EN6thrust24THRUST_300001_SM_1000_NS10device_ptrIfEEyS9_f11mean_squareIfEEEvT0_PT3_T1_NS0_13GridEvenShareISL_EET2_T4_,@"STO_CUDA_ENTRY STV_DEFAULT"
_ZN3cub18CUB_300001_SM_10006detail6reduce18DeviceReduceKernelINS2_10policy_hubIfyN4cuda3std3__44plusIfEEE10Policy1000EN6thrust24THRUST_300001_SM_1000_NS10device_ptrIfEEyS9_f11mean_squareIfEEEvT0_PT3_T1_NS0_13GridEvenShareISL_EET2_T4_:
.text._ZN3cub18CUB_300001_SM_10006detail6reduce18DeviceReduceKernelINS2_10policy_hubIfyN4cuda3std3__44plusIfEEE10Policy1000EN6thrust24THRUST_300001_SM_1000_NS10device_ptrIfEEyS9_f11mean_squareIfEEEvT0_PT3_T1_NS0_13GridEvenShareISL_EET2_T4_:
[----:B------:R-:W-:Y:S08]  /*0000*/  LDC R1, c[0x0][0x37c] ;  /* 0x0000df00ff017b82 */ /* 0x000ff00000000800 */
[----:B------:R-:W0:Y:S01]  /*0010*/  S2UR UR15, SR_CTAID.X ;  /* 0x00000000000f79c3 */ /* 0x000e220000002500 */
[----:B------:R-:W1:Y:S01]  /*0020*/  LDCU.64 UR8, c[0x0][0x3b8] ;  /* 0x00007700ff0877ac */ /* 0x000e620008000a00 */
[----:B------:R-:W-:Y:S01]  /*0030*/  BSSY.RECONVERGENT B0, `(.L_x_57) ;  /* 0x0000297000007945 */ /* 0x000fe20003800200 */
[----:B------:R-:W2:Y:S01]  /*0040*/  LDCU UR5, c[0x0][0x3c0] ;  /* 0x00007800ff0577ac */ /* 0x000ea20008000800 */
[----:B------:R-:W3:Y:S01]  /*0050*/  LDCU.64 UR16, c[0x0][0x358] ;  /* 0x00006b00ff1077ac */ /* 0x000ee20008000a00 */
[----:B-1----:R-:W-:-:S02]  /*0060*/  MOV R2, UR8 ;  /* 0x0000000800027c02 */ /* 0x002fc40008000f00 */
[----:B------:R-:W-:Y:S01]  /*0070*/  MOV R3, UR9 ;  /* 0x0000000900037c02 */ /* 0x000fe20008000f00 */
[----:B--2---:R-:W-:Y:S02]  /*0080*/  USHF.L.U32 UR5, UR5, 0xc, URZ ;  /* 0x0000000c05057899 */ /* 0x004fe400080006ff */
[----:B0-----:R-:W-:Y:S02]  /*0090*/  USHF.L.U32 UR6, UR15, 0xc, URZ ;  /* 0x0000000c0f067899 */ /* 0x001fe400080006ff */
[----:B------:R-:W-:-:S04]  /*00a0*/  USHF.R.S32.HI UR4, URZ, 0x1f, UR5 ;  /* 0x0000001fff047899 */ /* 0x000fc80008011405 */
[----:B------:R-:W-:-:S04]  /*00b0*/  IADD3 R23, P1, PT, R2, -UR6, RZ ;  /* 0x8000000602177c10 */ /* 0x000fc8000ff3e0ff */
[----:B------:R-:W-:Y:S02]  /*00c0*/  ISETP.GT.U32.AND P0, PT, R23, 0xfff, PT ;  /* 0x00000fff1700780c */ /* 0x000fe40003f04070 */
[----:B------:R-:W-:-:S04]  /*00d0*/  IADD3.X R19, PT, PT, R3, -0x1, RZ, P1, !PT ;  /* 0xffffffff03137810 */ /* 0x000fc80000ffe4ff */
[----:B------:R-:W-:-:S13]  /*00e0*/  ISETP.GT.U32.AND.EX P0, PT, R19, RZ, PT, P0 ;  /* 0x000000ff1300720c */ /* 0x000fda0003f04100 */
[----:B---3--:R-:W-:Y:S05]  /*00f0*/  @P0 BRA `(.L_x_58) ;  /* 0x0000001000540947 */ /* 0x008fea0003800000 */
[----:B------:R-:W0:Y:S01]  /*0100*/  S2R R5, SR_TID.X ;  /* 0x0000000000057919 */ /* 0x000e220000002100 */
[----:B------:R-:W-:Y:S01]  /*0110*/  IADD3 R0, PT, PT, R2, -UR6, RZ ;  /* 0x8000000602007c10 */ /* 0x000fe2000fffe0ff */
[----:B------:R-:W1:Y:S01]  /*0120*/  LDCU UR7, c[0x0][0x3e4] ;  /* 0x00007c80ff0777ac */ /* 0x000e620008000800 */
[----:B------:R-:W-:Y:S01]  /*0130*/  BSSY.RECONVERGENT B1, `(.L_x_59) ;  /* 0x000000d000017945 */ /* 0x000fe20003800200 */
[----:B------:R-:W-:Y:S01]  /*0140*/  HFMA2 R4, -RZ, RZ, 0, 0 ;  /* 0x00000000ff047431 */ /* 0x000fe200000001ff */
[----:B0-----:R-:W-:Y:S02]  /*0150*/  ISETP.GE.AND P0, PT, R5, R0, PT ;  /* 0x000000000500720c */ /* 0x001fe40003f06270 */
[----:B------:R-:W-:-:S11]  /*0160*/  MOV R7, R5 ;  /* 0x0000000500077202 */ /* 0x000fd60000000f00 */
[----:B-1----:R-:W-:Y:S05]  /*0170*/  @P0 BRA `(.L_x_60) ;  /* 0x0000000000200947 */ /* 0x002fea0003800000 */
[----:B------:R-:W0:Y:S01]  /*0180*/  LDC.64 R8, c[0x0][0x380] ;  /* 0x0000e000ff087b82 */ /* 0x000e220000000a00 */
[----:B------:R-:W-:Y:S01]  /*0190*/  IADD3 R3, PT, PT, R5, UR6, RZ ;  /* 0x0000000605037c10 */ /* 0x000fe2000fffe0ff */
[----:B------:R-:W1:Y:S04]  /*01a0*/  LDCU UR4, c[0x0][0x3e4] ;  /* 0x00007c80ff0477ac */ /* 0x000e680008000800 */
[----:B0-----:R-:W-:-:S06]  /*01b0*/  IMAD.WIDE.U32 R8, R3, 0x4, R8 ;  /* 0x0000000403087825 */ /* 0x001fcc00078e0008 */
[----:B------:R-:W1:Y:S01]  /*01c0*/  LDG.E R8, desc[UR16][R8.64] ;  /* 0x0000001008087981 */ /* 0x000e62000c1e1900 */
[----:B------:R-:W-:Y:S01]  /*01d0*/  IADD3 R7, PT, PT, R5, 0x100, RZ ;  /* 0x0000010005077810 */ /* 0x000fe20007ffe0ff */
[----:B-1----:R-:W-:-:S04]  /*01e0*/  FADD R4, R8, -UR4 ;  /* 0x8000000408047e21 */ /* 0x002fc80008000000 */
[----:B------:R-:W-:-:S07]  /*01f0*/  FMUL R4, R4, R4 ;  /* 0x0000000404047220 */ /* 0x000fce0000400000 */
.L_x_60:
[----:B------:R-:W-:Y:S05]  /*0200*/  BSYNC.RECONVERGENT B1 ;  /* 0x0000000000017941 */ /* 0x000fea0003800200 */
.L_x_59:
[----:B------:R-:W-:Y:S01]  /*0210*/  ISETP.GE.AND P0, PT, R7, R0, PT ;  /* 0x000000000700720c */ /* 0x000fe20003f06270 */
[----:B------:R-:W-:-:S12]  /*0220*/  BSSY.RECONVERGENT B1, `(.L_x_61) ;  /* 0x0000099000017945 */ /* 0x000fd80003800200 */
[----:B------:R-:W-:Y:S05]  /*0230*/  @P0 BRA `(.L_x_62) ;  /* 0x00000008005c0947 */ /* 0x000fea0003800000 */
[----:B------:R-:W-:Y:S01]  /*0240*/  LOP3.LUT R3, RZ, R7, RZ, 0x33, !PT ;  /* 0x00000007ff037212 */ /* 0x000fe200078e33ff */
[----:B------:R-:W-:Y:S03]  /*0250*/  BSSY.RECONVERGENT B2, `(.L_x_63) ;  /* 0x0000047000027945 */ /* 0x000fe60003800200 */
[----:B------:R-:W-:-:S04]  /*0260*/  IADD3 R3, PT, PT, R2, -UR6, R3 ;  /* 0x8000000602037c10 */ /* 0x000fc8000fffe003 */
[C---:B------:R-:W-:Y:S02]  /*0270*/  ISETP.GE.U32.AND P1, PT, R3.reuse, 0xf00, PT ;  /* 0x00000f000300780c */ /* 0x040fe40003f26070 */
[----:B------:R-:W-:-:S04]  /*0280*/  LEA.HI R6, R3, 0x1, RZ, 0x18 ;  /* 0x0000000103067811 */ /* 0x000fc800078fc0ff */
[----:B------:R-:W-:-:S04]  /*0290*/  LOP3.LUT R24, R6, 0xf, RZ, 0xc0, !PT ;  /* 0x0000000f06187812 */ /* 0x000fc800078ec0ff */
[----:B------:R-:W-:-:S03]  /*02a0*/  ISETP.NE.AND P0, PT, R24, RZ, PT ;  /* 0x000000ff1800720c */ /* 0x000fc60003f05270 */
[----:B------:R-:W-:Y:S10]  /*02b0*/  @!P1 BRA `(.L_x_64) ;  /* 0x0000000400009947 */ /* 0x000ff40003800000 */
[----:B------:R-:W0:Y:S01]  /*02c0*/  LDCU.64 UR8, c[0x0][0x380] ;  /* 0x00007000ff0877ac */ /* 0x000e220008000a00 */
[----:B------:R-:W-:Y:S01]  /*02d0*/  IMAD.WIDE.U32 R2, R7, 0x4, RZ ;  /* 0x0000000407027825 */ /* 0x000fe200078e00ff */
[----:B------:R-:W-:Y:S01]  /*02e0*/  LOP3.LUT R10, R6, 0x1fffff0, RZ, 0xc0, !PT ;  /* 0x01fffff0060a7812 */ /* 0x000fe200078ec0ff */
[----:B------:R-:W-:-:S03]  /*02f0*/  UIMAD.WIDE.U32 UR4, UR15, 0x4000, URZ ;  /* 0x000040000f0478a5 */ /* 0x000fc6000f8e00ff */
[----:B------:R-:W-:-:S03]  /*0300*/  IADD3 R10, PT, PT, -R10, RZ, RZ ;  /* 0x000000ff0a0a7210 */ /* 0x000fc60007ffe1ff */
[----:B------:R-:W-:Y:S02]  /*0310*/  LOP3.LUT R2, R2, UR4, RZ, 0xfc, !PT ;  /* 0x0000000402027c12 */ /* 0x000fe4000f8efcff */
[----:B------:R-:W-:Y:S02]  /*0320*/  LOP3.LUT R3, R3, UR5, RZ, 0xfc, !PT ;  /* 0x0000000503037c12 */ /* 0x000fe4000f8efcff */
[----:B0-----:R-:W-:-:S04]  /*0330*/  IADD3 R2, P1, PT, R2, UR8, RZ ;  /* 0x0000000802027c10 */ /* 0x001fc8000ff3e0ff */
[----:B------:R-:W-:-:S04]  /*0340*/  IADD3 R2, P2, PT, R2, 0x2000, RZ ;  /* 0x0000200002027810 */ /* 0x000fc80007f5e0ff */
[----:B------:R-:W-:-:S09]  /*0350*/  IADD3.X R3, PT, PT, RZ, UR9, R3, P2, P1 ;  /* 0x00000009ff037c10 */ /* 0x000fd200097e2403 */
.L_x_65:
[----:B------:R-:W2:Y:S04]  /*0360*/  LDG.E R22, desc[UR16][R2.64+-0x2000] ;  /* 0xffe0001002167981 */ /* 0x000ea8000c1e1900 */
[----:B------:R-:W3:Y:S04]  /*0370*/  LDG.E R25, desc[UR16][R2.64+-0x1c00] ;  /* 0xffe4001002197981 */ /* 0x000ee8000c1e1900 */
[----:B------:R-:W4:Y:S04]  /*0380*/  LDG.E R26, desc[UR16][R2.64+-0x1800] ;  /* 0xffe80010021a7981 */ /* 0x000f28000c1e1900 */
[----:B------:R-:W5:Y:S04]  /*0390*/  LDG.E R21, desc[UR16][R2.64+-0x1400] ;  /* 0xffec001002157981 */ /* 0x000f68000c1e1900 */
        /* <DEDUP_REMOVED lines=11> */
[----:B------:R0:W5:Y:S01]  /*0450*/  LDG.E R8, desc[UR16][R2.64+0x1c00] ;  /* 0x001c001002087981 */ /* 0x000162000c1e1900 */
[----:B------:R-:W-:-:S02]  /*0460*/  IADD3 R10, PT, PT, R10, 0x10, RZ ;  /* 0x000000100a0a7810 */ /* 0x000fc40007ffe0ff */
[----:B------:R-:W-:Y:S02]  /*0470*/  IADD3 R7, PT, PT, R7, 0x1000, RZ ;  /* 0x0000100007077810 */ /* 0x000fe40007ffe0ff */
[----:B------:R-:W-:Y:S02]  /*0480*/  ISETP.NE.AND P1, PT, R10, RZ, PT ;  /* 0x000000ff0a00720c */ /* 0x000fe40003f25270 */
[----:B0-----:R-:W-:-:S04]  /*0490*/  IADD3 R2, P2, PT, R2, 0x4000, RZ ;  /* 0x0000400002027810 */ /* 0x001fc80007f5e0ff */
[----:B------:R-:W-:Y:S01]  /*04a0*/  IADD3.X R3, PT, PT, RZ, R3, RZ, P2, !PT ;  /* 0x00000003ff037210 */ /* 0x000fe200017fe4ff */
[----:B--2---:R-:W-:-:S04]  /*04b0*/  FADD R23, R22, -UR7 ;  /* 0x8000000716177e21 */ /* 0x004fc80008000000 */
[----:B------:R-:W-:Y:S01]  /*04c0*/  FFMA R4, R23, R23, R4 ;  /* 0x0000001717047223 */ /* 0x000fe20000000004 */
[----:B---3--:R-:W-:Y:S01]  /*04d0*/  FADD R25, R25, -UR7 ;  /* 0x8000000719197e21 */ /* 0x008fe20008000000 */
[----:B----4-:R-:W-:-:S03]  /*04e0*/  FADD R23, R26, -UR7 ;  /* 0x800000071a177e21 */ /* 0x010fc60008000000 */
[----:B------:R-:W-:Y:S01]  /*04f0*/  FFMA R4, R25, R25, R4 ;  /* 0x0000001919047223 */ /* 0x000fe20000000004 */
[----:B-----5:R-:W-:-:S03]  /*0500*/  FADD R21, R21, -UR7 ;  /* 0x8000000715157e21 */ /* 0x020fc60008000000 */
[----:B------:R-:W-:-:S04]  /*0510*/  FFMA R4, R23, R23, R4 ;  /* 0x0000001717047223 */ /* 0x000fc80000000004 */
[----:B------:R-:W-:Y:S01]  /*0520*/  FFMA R4, R21, R21, R4 ;  /* 0x0000001515047223 */ /* 0x000fe20000000004 */
[----:B------:R-:W-:Y:S01]  /*0530*/  FADD R21, R20, -UR7 ;  /* 0x8000000714157e21 */ /* 0x000fe20008000000 */
[----:B------:R-:W-:-:S03]  /*0540*/  FADD R19, R19, -UR7 ;  /* 0x8000000713137e21 */ /* 0x000fc60008000000 */
        /* <DEDUP_REMOVED lines=12> */
[----:B------:R-:W-:Y:S01]  /*0610*/  FFMA R4, R15, R15, R4 ;  /* 0x0000000f0f047223 */ /* 0x000fe20000000004 */
[----:B------:R-:W-:-:S03]  /*0620*/  FADD R11, R11, -UR7 ;  /* 0x800000070b0b7e21 */ /* 0x000fc60008000000 */
[----:B------:R-:W-:Y:S01]  /*0630*/  FFMA R4, R13, R13, R4 ;  /* 0x0000000d0d047223 */ /* 0x000fe20000000004 */
[----:B------:R-:W-:Y:S01]  /*0640*/  FADD R13, R12, -UR7 ;  /* 0x800000070c0d7e21 */ /* 0x000fe20008000000 */
[----:B------:R-:W-:-:S03]  /*0650*/  FADD R9, R9, -UR7 ;  /* 0x8000000709097e21 */ /* 0x000fc60008000000 */
[----:B------:R-:W-:-:S04]  /*0660*/  FFMA R4, R13, R13, R4 ;  /* 0x0000000d0d047223 */ /* 0x000fc80000000004 */
[----:B------:R-:W-:-:S04]  /*0670*/  FFMA R4, R11, R11, R4 ;  /* 0x0000000b0b047223 */ /* 0x000fc80000000004 */
[----:B------:R-:W-:Y:S01]  /*0680*/  FFMA R4, R9, R9, R4 ;  /* 0x0000000909047223 */ /* 0x000fe20000000004 */
[----:B------:R-:W-:-:S04]  /*0690*/  FADD R9, R8, -UR7 ;  /* 0x8000000708097e21 */ /* 0x000fc80008000000 */
[----:B------:R-:W-:Y:S01]  /*06a0*/  FFMA R4, R9, R9, R4 ;  /* 0x0000000909047223 */ /* 0x000fe20000000004 */
[----:B------:R-:W-:Y:S06]  /*06b0*/  @P1 BRA `(.L_x_65) ;  /* 0xfffffffc00281947 */ /* 0x000fec000383ffff */
.L_x_64:
[----:B------:R-:W-:Y:S05]  /*06c0*/  BSYNC.RECONVERGENT B2 ;  /* 0x0000000000027941 */ /* 0x000fea0003800200 */
.L_x_63:
[----:B------:R-:W-:Y:S05]  /*06d0*/  @!P0 BRA `(.L_x_62) ;  /* 0x0000000400348947 */ /* 0x000fea0003800000 */
[----:B------:R-:W-:Y:S01]  /*06e0*/  ISETP.GE.U32.AND P0, PT, R24, 0x8, PT ;  /* 0x000000081800780c */ /* 0x000fe20003f06070 */
[----:B------:R-:W-:Y:S01]  /*06f0*/  BSSY.RECONVERGENT B2, `(.L_x_66) ;  /* 0x0000023000027945 */ /* 0x000fe20003800200 */
[----:B------:R-:W-:-:S04]  /*0700*/  LOP3.LUT R16, R6, 0x7, RZ, 0xc0, !PT ;  /* 0x0000000706107812 */ /* 0x000fc800078ec0ff */
[----:B------:R-:W-:-:S07]  /*0710*/  ISETP.NE.AND P1, PT, R16, RZ, PT ;  /* 0x000000ff1000720c */ /* 0x000fce0003f25270 */
[----:B------:R-:W-:Y:S06]  /*0720*/  @!P0 BRA `(.L_x_67) ;  /* 0x00000000007c8947 */ /* 0x000fec0003800000 */
[----:B------:R-:W0:Y:S01]  /*0730*/  LDCU.64 UR4, c[0x0][0x380] ;  /* 0x00007000ff0477ac */ /* 0x000e220008000a00 */
[----:B------:R-:W-:-:S04]  /*0740*/  IADD3 R3, P0, PT, R7, UR6, RZ ;  /* 0x0000000607037c10 */ /* 0x000fc8000ff1e0ff */
[----:B------:R-:W-:Y:S02]  /*0750*/  LEA.HI.X.SX32 R8, R7, RZ, 0x1, P0 ;  /* 0x000000ff07087211 */ /* 0x000fe400000f0eff */
[C---:B0-----:R-:W-:Y:S01]  /*0760*/  LEA R2, P0, R3.reuse, UR4, 0x2 ;  /* 0x0000000403027c11 */ /* 0x041fe2000f8010ff */
[----:B------:R-:W0:Y:S03]  /*0770*/  LDCU UR4, c[0x0][0x3e4] ;  /* 0x00007c80ff0477ac */ /* 0x000e260008000800 */
[----:B------:R-:W-:-:S05]  /*0780*/  LEA.HI.X R3, R3, UR5, R8, 0x2, P0 ;  /* 0x0000000503037c11 */ /* 0x000fca00080f1408 */
[----:B------:R-:W0:Y:S04]  /*0790*/  LDG.E R8, desc[UR16][R2.64] ;  /* 0x0000001002087981 */ /* 0x000e28000c1e1900 */
[----:B------:R-:W2:Y:S04]  /*07a0*/  LDG.E R10, desc[UR16][R2.64+0x400] ;  /* 0x00040010020a7981 */ /* 0x000ea8000c1e1900 */
[----:B------:R-:W3:Y:S04]  /*07b0*/  LDG.E R11, desc[UR16][R2.64+0x800] ;  /* 0x00080010020b7981 */ /* 0x000ee8000c1e1900 */
[----:B------:R-:W4:Y:S04]  /*07c0*/  LDG.E R12, desc[UR16][R2.64+0xc00] ;  /* 0x000c0010020c7981 */ /* 0x000f28000c1e1900 */
[----:B------:R-:W5:Y:S04]  /*07d0*/  LDG.E R13, desc[UR16][R2.64+0x1000] ;  /* 0x00100010020d7981 */ /* 0x000f68000c1e1900 */
[----:B------:R-:W5:Y:S04]  /*07e0*/  LDG.E R14, desc[UR16][R2.64+0x1400] ;  /* 0x00140010020e7981 */ /* 0x000f68000c1e1900 */
[----:B------:R-:W5:Y:S04]  /*07f0*/  LDG.E R15, desc[UR16][R2.64+0x1800] ;  /* 0x00180010020f7981 */ /* 0x000f68000c1e1900 */
[----:B------:R1:W5:Y:S01]  /*0800*/  LDG.E R17, desc[UR16][R2.64+0x1c00] ;  /* 0x001c001002117981 */ /* 0x000362000c1e1900 */
[----:B------:R-:W-:Y:S01]  /*0810*/  IADD3 R7, PT, PT, R7, 0x800, RZ ;  /* 0x0000080007077810 */ /* 0x000fe20007ffe0ff */
[----:B0-----:R-:W-:-:S04]  /*0820*/  FADD R9, R8, -UR4 ;  /* 0x8000000408097e21 */ /* 0x001fc80008000000 */
[----:B------:R-:W-:Y:S01]  /*0830*/  FFMA R4, R9, R9, R4 ;  /* 0x0000000909047223 */ /* 0x000fe20000000004 */
[----:B--2---:R-:W-:Y:S01]  /*0840*/  FADD R9, R10, -UR4 ;  /* 0x800000040a097e21 */ /* 0x004fe20008000000 */
[----:B---3--:R-:W-:-:S03]  /*0850*/  FADD R11, R11, -UR4 ;  /* 0x800000040b0b7e21 */ /* 0x008fc60008000000 */
[----:B------:R-:W-:Y:S01]  /*0860*/  FFMA R4, R9, R9, R4 ;  /* 0x0000000909047223 */ /* 0x000fe20000000004 */
[----:B----4-:R-:W-:-:S03]  /*0870*/  FADD R9, R12, -UR4 ;  /* 0x800000040c097e21 */ /* 0x010fc60008000000 */
[----:B------:R-:W-:Y:S01]  /*0880*/  FFMA R4, R11, R11, R4 ;  /* 0x0000000b0b047223 */ /* 0x000fe20000000004 */
[----:B-----5:R-:W-:-:S03]  /*0890*/  FADD R13, R13, -UR4 ;  /* 0x800000040d0d7e21 */ /* 0x020fc60008000000 */
[----:B------:R-:W-:Y:S01]  /*08a0*/  FFMA R4, R9, R9, R4 ;  /* 0x0000000909047223 */ /* 0x000fe20000000004 */
[----:B-1----:R-:W-:-:S03]  /*08b0*/  FADD R3, R14, -UR4 ;  /* 0x800000040e037e21 */ /* 0x002fc60008000000 */
[----:B------:R-:W-:Y:S01]  /*08c0*/  FFMA R4, R13, R13, R4 ;  /* 0x0000000d0d047223 */ /* 0x000fe20000000004 */
[----:B------:R-:W-:-:S03]  /*08d0*/  FADD R15, R15, -UR4 ;  /* 0x800000040f0f7e21 */ /* 0x000fc60008000000 */
[----:B------:R-:W-:Y:S01]  /*08e0*/  FFMA R4, R3, R3, R4 ;  /* 0x0000000303047223 */ /* 0x000fe20000000004 */
[----:B------:R-:W-:-:S03]  /*08f0*/  FADD R17, R17, -UR4 ;  /* 0x8000000411117e21 */ /* 0x000fc60008000000 */
[----:B------:R-:W-:-:S04]  /*0900*/  FFMA R4, R15, R15, R4 ;  /* 0x0000000f0f047223 */ /* 0x000fc80000000004 */
[----:B------:R-:W-:-:S07]  /*0910*/  FFMA R4, R17, R17, R4 ;  /* 0x0000001111047223 */ /* 0x000fce0000000004 */
.L_x_67:
[----:B------:R-:W-:Y:S05]  /*0920*/  BSYNC.RECONVERGENT B2 ;  /* 0x0000000000027941 */ /* 0x000fea0003800200 */
.L_x_66:
        /* <DEDUP_REMOVED lines=15> */
[----:B------:R-:W4:Y:S01]  /*0a20*/  LDG.E R12, desc[UR16][R2.64+0xc00] ;  /* 0x000c0010020c7981 */ /* 0x000f22000c1e1900 */
[----:B------:R-:W-:Y:S01]  /*0a30*/  IADD3 R7, PT, PT, R7, 0x400, RZ ;  /* 0x0000040007077810 */ /* 0x000fe20007ffe0ff */
[----:B0-----:R-:W-:-:S04]  /*0a40*/  FADD R9, R8, -UR4 ;  /* 0x8000000408097e21 */ /* 0x001fc80008000000 */
[----:B------:R-:W-:Y:S01]  /*0a50*/  FFMA R4, R9, R9, R4 ;  /* 0x0000000909047223 */ /* 0x000fe20000000004 */
[----:B--2---:R-:W-:Y:S01]  /*0a60*/  FADD R9, R10, -UR4 ;  /* 0x800000040a097e21 */ /* 0x004fe20008000000 */
[----:B---3--:R-:W-:-:S03]  /*0a70*/  FADD R11, R11, -UR4 ;  /* 0x800000040b0b7e21 */ /* 0x008fc60008000000 */
[----:B------:R-:W-:Y:S01]  /*0a80*/  FFMA R4, R9, R9, R4 ;  /* 0x0000000909047223 */ /* 0x000fe20000000004 */
[----:B----4-:R-:W-:-:S03]  /*0a90*/  FADD R9, R12, -UR4 ;  /* 0x800000040c097e21 */ /* 0x010fc60008000000 */
[----:B------:R-:W-:-:S04]  /*0aa0*/  FFMA R4, R11, R11, R4 ;  /* 0x0000000b0b047223 */ /* 0x000fc80000000004 */
[----:B------:R-:W-:-:S07]  /*0ab0*/  FFMA R4, R9, R9, R4 ;  /* 0x0000000909047223 */ /* 0x000fce0000000004 */
.L_x_69:
[----:B------:R-:W-:Y:S05]  /*0ac0*/  BSYNC.RECONVERGENT B2 ;  /* 0x0000000000027941 */ /* 0x000fea0003800200 */
.L_x_68:
[----:B------:R-:W-:Y:S05]  /*0ad0*/  @!P1 BRA `(.L_x_62) ;  /* 0x0000000000349947 */ /* 0x000fea0003800000 */
[----:B------:R-:W0:Y:S01]  /*0ae0*/  LDC.64 R2, c[0x0][0x380] ;  /* 0x0000e000ff027b82 */ /* 0x000e220000000a00 */
[----:B------:R-:W-:Y:S02]  /*0af0*/  MOV R9, UR15 ;  /* 0x0000000f00097c02 */ /* 0x000fe40008000f00 */
[----:B------:R-:W-:-:S03]  /*0b00*/  IADD3 R6, PT, PT, -R6, RZ, RZ ;  /* 0x000000ff06067210 */ /* 0x000fc60007ffe1ff */
[----:B0-----:R-:W-:-:S07]  /*0b10*/  IMAD.WIDE.U32 R2, R9, 0x4000, R2 ;  /* 0x0000400009027825 */ /* 0x001fce00078e0002 */
.L_x_70:
[C---:B------:R-:W-:Y:S01]  /*0b20*/  IMAD.WIDE R8, R7.reuse, 0x4, R2 ;  /* 0x0000000407087825 */ /* 0x040fe200078e0202 */
[----:B------:R-:W0:Y:S05]  /*0b30*/  LDCU UR4, c[0x0][0x3e4] ;  /* 0x00007c80ff0477ac */ /* 0x000e2a0008000800 */
[----:B------:R-:W0:Y:S01]  /*0b40*/  LDG.E R8, desc[UR16][R8.64] ;  /* 0x0000001008087981 */ /* 0x000e22000c1e1900 */
[----:B------:R-:W-:Y:S02]  /*0b50*/  IADD3 R6, PT, PT, R6, 0x1, RZ ;  /* 0x0000000106067810 */ /* 0x000fe40007ffe0ff */
[----:B------:R-:W-:Y:S02]  /*0b60*/  IADD3 R7, PT, PT, R7, 0x100, RZ ;  /* 0x0000010007077810 */ /* 0x000fe40007ffe0ff */
[----:B------:R-:W-:Y:S01]  /*0b70*/  ISETP.NE.AND P0, PT, R6, RZ, PT ;  /* 0x000000ff0600720c */ /* 0x000fe20003f05270 */
[----:B0-----:R-:W-:-:S04]  /*0b80*/  FADD R11, R8, -UR4 ;  /* 0x80000004080b7e21 */ /* 0x001fc80008000000 */
[----:B------:R-:W-:-:S08]  /*0b90*/  FFMA R4, R11, R11, R4 ;  /* 0x0000000b0b047223 */ /* 0x000fd00000000004 */
[----:B------:R-:W-:Y:S05]  /*0ba0*/  @P0 BRA `(.L_x_70) ;  /* 0xfffffffc00dc0947 */ /* 0x000fea000383ffff */
.L_x_62:
[----:B------:R-:W-:Y:S05]  /*0bb0*/  BSYNC.RECONVERGENT B1 ;  /* 0x0000000000017941 */ /* 0x000fea0003800200 */
.L_x_61:
[----:B------:R-:W-:Y:S02]  /*0bc0*/  ISETP.GE.AND P0, PT, R0, 0x100, PT ;  /* 0x000001000000780c */ /* 0x000fe40003f06270 */
[----:B------:R-:W-:-:S11]  /*0bd0*/  MOV R11, R4 ;  /* 0x00000004000b7202 */ /* 0x000fd60000000f00 */
[----:B------:R-:W-:Y:S05]  /*0be0*/  @!P0 BRA `(.L_x_71) ;  /* 0x0000000000ac8947 */ /* 0x000fea0003800000 */
[----:B------:R-:W0:Y:S01]  /*0bf0*/  S2R R6, SR_LANEID ;  /* 0x0000000000067919 */ /* 0x000e220000000000 */
[----:B------:R-:W1:Y:S02]  /*0c00*/  SHFL.DOWN PT, R0, R11, 0x1, 0x1f ;  /* 0x08201f000b007f89 */ /* 0x000e6400000e0000 */
[----:B-1----:R-:W-:Y:S01]  /*0c10*/  FADD R0, R0, R11 ;  /* 0x0000000b00007221 */ /* 0x002fe20000000000 */
[C---:B0-----:R-:W-:Y:S02]  /*0c20*/  ISETP.GT.AND P0, PT, R6.reuse, 0x1e, PT ;  /* 0x0000001e0600780c */ /* 0x041fe40003f04270 */
[C---:B------:R-:W-:Y:S02]  /*0c30*/  ISETP.NE.AND P1, PT, R6.reuse, RZ, PT ;  /* 0x000000ff0600720c */ /* 0x040fe40003f25270 */
[----:B------:R-:W-:Y:S02]  /*0c40*/  FSEL R0, R11, R0, P0 ;  /* 0x000000000b007208 */ /* 0x000fe40000000000 */
[----:B------:R-:W-:-:S03]  /*0c50*/  ISETP.GT.AND P0, PT, R6, 0x1d, PT ;  /* 0x0000001d0600780c */ /* 0x000fc60003f04270 */
[----:B------:R-:W0:Y:S06]  /*0c60*/  SHFL.DOWN PT, R3, R0, 0x2, 0x1f ;  /* 0x08401f0000037f89 */ /* 0x000e2c00000e0000 */
        /* <DEDUP_REMOVED lines=24> */
[----:B------:R-:W0:Y:S04]  /*0df0*/  LDS R0, [UR4+0xc] ;  /* 0x00000c04ff007984 */ /* 0x000e280008000800 */
[----:B------:R-:W1:Y:S04]  /*0e00*/  LDS.128 R4, [UR4+0x10] ;  /* 0x00001004ff047984 */ /* 0x000e680008000c00 */
[----:B--2---:R-:W2:Y:S01]  /*0e10*/  LDS.64 R2, [UR4+0x20] ;  /* 0x00002004ff027984 */ /* 0x004ea20008000a00 */
        /* <DEDUP_REMOVED lines=8> */
.L_x_71:
[----:B------:R-:W0:Y:S01]  /*0ea0*/  S2R R6, SR_LANEID ;  /* 0x0000000000067919 */ /* 0x000e220000000000 */
[----:B------:R-:W-:-:S04]  /*0eb0*/  LOP3.LUT R2, R5, 0x3e0, RZ, 0xc0, !PT ;  /* 0x000003e005027812 */ /* 0x000fc800078ec0ff */
[----:B------:R-:W-:Y:S02]  /*0ec0*/  IADD3 R3, PT, PT, R2, 0x20, RZ ;  /* 0x0000002002037810 */ /* 0x000fe40007ffe0ff */
[----:B------:R-:W-:Y:S02]  /*0ed0*/  LOP3.LUT R7, RZ, R2, RZ, 0x33, !PT ;  /* 0x00000002ff077212 */ /* 0x000fe400078e33ff */
[----:B------:R-:W-:Y:S02]  /*0ee0*/  ISETP.GT.AND P0, PT, R3, R0, PT ;  /* 0x000000000300720c */ /* 0x000fe40003f04270 */
[----:B------:R-:W-:-:S04]  /*0ef0*/  IADD3 R7, PT, PT, R0, R7, RZ ;  /* 0x0000000700077210 */ /* 0x000fc80007ffe0ff */
[----:B------:R-:W-:-:S05]  /*0f00*/  SEL R7, R7, 0x1f, P0 ;  /* 0x0000001f07077807 */ /* 0x000fca0000000000 */
[----:B------:R-:W1:Y:S01]  /*0f10*/  SHFL.DOWN PT, R2, R11, 0x1, R7 ;  /* 0x082000000b027989 */ /* 0x000e6200000e0007 */
[C---:B0-----:R-:W-:Y:S02]  /*0f20*/  ISETP.GE.AND P0, PT, R6.reuse, R7, PT ;  /* 0x000000070600720c */ /* 0x041fe40003f06270 */
[C---:B------:R-:W-:Y:S02]  /*0f30*/  IADD3 R4, PT, PT, R6.reuse, 0x2, RZ ;  /* 0x0000000206047810 */ /* 0x040fe40007ffe0ff */
[----:B------:R-:W-:-:S09]  /*0f40*/  ISETP.NE.AND P1, PT, R6, RZ, PT ;  /* 0x000000ff0600720c */ /* 0x000fd20003f25270 */
[----:B-1----:R-:W-:Y:S01]  /*0f50*/  @!P0 FADD R11, R2, R11 ;  /* 0x0000000b020b8221 */ /* 0x002fe20000000000 */
[----:B------:R-:W-:Y:S02]  /*0f60*/  ISETP.GT.AND P0, PT, R4, R7, PT ;  /* 0x000000070400720c */ /* 0x000fe40003f04270 */
[----:B------:R-:W-:Y:S01]  /*0f70*/  IADD3 R4, PT, PT, R6, 0x4, RZ ;  /* 0x0000000406047810 */ /* 0x000fe20007ffe0ff */
[----:B------:R-:W0:Y:S01]  /*0f80*/  @!P1 S2R R9, SR_CgaCtaId ;  /* 0x0000000000099919 */ /* 0x000e220000008800 */
[----:B------:R-:W-:Y:S01]  /*0f90*/  @!P1 SHF.R.U32.HI R3, RZ, 0x3, R5 ;  /* 0x00000003ff039819 */ /* 0x000fe20000011605 */
[----:B------:R-:W1:Y:S03]  /*0fa0*/  SHFL.DOWN PT, R2, R11, 0x2, R7 ;  /* 0x084000000b027989 */ /* 0x000e6600000e0007 */
[----:B------:R-:W-:-:S05]  /*0fb0*/  @!P1 LOP3.LUT R3, R3, 0x7c, RZ, 0xc0, !PT ;  /* 0x0000007c03039812 */ /* 0x000fca00078ec0ff */
[----:B-1----:R-:W-:Y:S01]  /*0fc0*/  @!P0 FADD R11, R11, R2 ;  /* 0x000000020b0b8221 */ /* 0x002fe20000000000 */
[-C--:B------:R-:W-:Y:S02]  /*0fd0*/  ISETP.GT.AND P0, PT, R4, R7.reuse, PT ;  /* 0x000000070400720c */ /* 0x080fe40003f04270 */
        /* <DEDUP_REMOVED lines=25> */
[----:B------:R-:W0:Y:S04]  /*1170*/  LDS R2, [UR4+0xc] ;  /* 0x00000c04ff027984 */ /* 0x000e280008000800 */
[----:B-1----:R-:W1:Y:S04]  /*1180*/  LDS.128 R4, [UR4+0x10] ;  /* 0x00001004ff047984 */ /* 0x002e680008000c00 */
        /* <DEDUP_REMOVED lines=12> */
.L_x_58:
[----:B------:R-:W0:Y:S01]  /*1250*/  S2R R0, SR_TID.X ;  /* 0x0000000000007919 */ /* 0x000e220000002100 */
[----:B------:R-:W1:Y:S01]  /*1260*/  LDC.64 R4, c[0x0][0x380] ;  /* 0x0000e000ff047b82 */ /* 0x000e620000000a00 */
[----:B------:R-:W2:Y:S01]  /*1270*/  LDCU UR11, c[0x0][0x3e4] ;  /* 0x00007c80ff0b77ac */ /* 0x000ea20008000800 */
[----:B0-----:R-:W-:-:S05]  /*1280*/  IADD3 R7, PT, PT, R0, UR6, RZ ;  /* 0x0000000600077c10 */ /* 0x001fca000fffe0ff */
[----:B-1----:R-:W-:-:S05]  /*1290*/  IMAD.WIDE.U32 R4, R7, 0x4, R4 ;  /* 0x0000000407047825 */ /* 0x002fca00078e0004 */
        /* <DEDUP_REMOVED lines=16> */
[----:B------:R-:W-:-:S04]  /*13a0*/  ISETP.GE.U32.AND P0, PT, R23, UR5, PT ;  /* 0x0000000517007c0c */ /* 0x000fc8000bf06070 */
[----:B------:R-:W-:Y:S01]  /*13b0*/  ISETP.GE.U32.AND.EX P0, PT, R19, UR4, PT, P0 ;  /* 0x0000000413007c0c */ /* 0x000fe2000bf06100 */
[----:B--2---:R-:W-:Y:S01]  /*13c0*/  FADD R16, R16, -UR11 ;  /* 0x8000000b10107e21 */ /* 0x004fe20008000000 */
[----:B---3--:R-:W-:-:S03]  /*13d0*/  FADD R18, R18, -UR11 ;  /* 0x8000000b12127e21 */ /* 0x008fc60008000000 */
[----:B0-----:R-:W-:Y:S01]  /*13e0*/  FMUL R5, R16, R16 ;  /* 0x0000001010057220 */ /* 0x001fe20000400000 */
[----:B----4-:R-:W-:Y:S01]  /*13f0*/  FADD R21, R21, -UR11 ;  /* 0x8000000b15157e21 */ /* 0x010fe20008000000 */
[----:B-----5:R-:W-:Y:S01]  /*1400*/  FADD R22, R22, -UR11 ;  /* 0x8000000b16167e21 */ /* 0x020fe20008000000 */
[----:B------:R-:W-:Y:S01]  /*1410*/  FADD R6, R6, -UR11 ;  /* 0x8000000b06067e21 */ /* 0x000fe20008000000 */
[----:B------:R-:W-:Y:S01]  /*1420*/  FADD R8, R8, -UR11 ;  /* 0x8000000b08087e21 */ /* 0x000fe20008000000 */
[----:B------:R-:W-:Y:S01]  /*1430*/  FADD R10, R10, -UR11 ;  /* 0x8000000b0a0a7e21 */ /* 0x000fe20008000000 */
[----:B------:R-:W-:Y:S01]  /*1440*/  FADD R13, R13, -UR11 ;  /* 0x8000000b0d0d7e21 */ /* 0x000fe20008000000 */
[----:B------:R-:W-:Y:S01]  /*1450*/  FMUL R18, R18, R18 ;  /* 0x0000001212127220 */ /* 0x000fe20000400000 */
[----:B------:R-:W-:Y:S01]  /*1460*/  FMUL R21, R21, R21 ;  /* 0x0000001515157220 */ /* 0x000fe20000400000 */
[----:B------:R-:W-:Y:S01]  /*1470*/  FMUL R22, R22, R22 ;  /* 0x0000001616167220 */ /* 0x000fe20000400000 */
[----:B------:R-:W-:Y:S01]  /*1480*/  FADD R14, R14, -UR11 ;  /* 0x8000000b0e0e7e21 */ /* 0x000fe20008000000 */
[----:B------:R-:W-:Y:S01]  /*1490*/  FMUL R6, R6, R6 ;  /* 0x0000000606067220 */ /* 0x000fe20000400000 */
[----:B------:R-:W-:Y:S01]  /*14a0*/  FMUL R8, R8, R8 ;  /* 0x0000000808087220 */ /* 0x000fe20000400000 */
[----:B------:R-:W-:Y:S01]  /*14b0*/  FMUL R10, R10, R10 ;  /* 0x0000000a0a0a7220 */ /* 0x000fe20000400000 */
[----:B------:R-:W-:Y:S01]  /*14c0*/  FADD R17, R17, -UR11 ;  /* 0x8000000b11117e21 */ /* 0x000fe20008000000 */
[----:B------:R-:W-:Y:S01]  /*14d0*/  FMUL R13, R13, R13 ;  /* 0x0000000d0d0d7220 */ /* 0x000fe20000400000 */
[----:B------:R-:W-:Y:S01]  /*14e0*/  FADD R20, R20, -UR11 ;  /* 0x8000000b14147e21 */ /* 0x000fe20008000000 */
[----:B------:R-:W-:Y:S01]  /*14f0*/  FFMA R14, R14, R14, R5 ;  /* 0x0000000e0e0e7223 */ /* 0x000fe20000000005 */
[----:B------:R-:W-:Y:S01]  /*1500*/  FADD R15, R15, -UR11 ;  /* 0x8000000b0f0f7e21 */ /* 0x000fe20008000000 */
[----:B------:R-:W-:Y:S01]  /*1510*/  FADD R7, R7, -UR11 ;  /* 0x8000000b07077e21 */ /* 0x000fe20008000000 */
[----:B------:R-:W-:Y:S01]  /*1520*/  FADD R9, R9, -UR11 ;  /* 0x8000000b09097e21 */ /* 0x000fe20008000000 */
[----:B------:R-:W-:Y:S01]  /*1530*/  FADD R11, R11, -UR11 ;  /* 0x8000000b0b0b7e21 */ /* 0x000fe20008000000 */
[----:B------:R-:W-:Y:S01]  /*1540*/  FADD R12, R12, -UR11 ;  /* 0x8000000b0c0c7e21 */ /* 0x000fe20008000000 */
[----:B------:R-:W-:Y:S01]  /*1550*/  FFMA R5, R17, R17, R18 ;  /* 0x0000001111057223 */ /* 0x000fe20000000012 */
[----:B------:R-:W-:Y:S01]  /*1560*/  FFMA R4, R20, R20, R21 ;  /* 0x0000001414047223 */ /* 0x000fe20000000015 */
[----:B------:R-:W-:Y:S01]  /*1570*/  FFMA R15, R15, R15, R22 ;  /* 0x0000000f0f0f7223 */ /* 0x000fe20000000016 */
[----:B------:R-:W-:Y:S01]  /*1580*/  FFMA R6, R7, R7, R6 ;  /* 0x0000000707067223 */ /* 0x000fe20000000006 */
[----:B------:R-:W-:Y:S01]  /*1590*/  FFMA R9, R9, R9, R8 ;  /* 0x0000000909097223 */ /* 0x000fe20000000008 */
[----:B------:R-:W-:Y:S01]  /*15a0*/  FFMA R10, R11, R11, R10 ;  /* 0x0000000b0b0a7223 */ /* 0x000fe2000000000a */
[----:B------:R-:W-:Y:S01]  /*15b0*/  FFMA R13, R12, R12, R13 ;  /* 0x0000000c0c0d7223 */ /* 0x000fe2000000000d */
[----:B------:R-:W-:Y:S01]  /*15c0*/  FADD R5, R14, R5 ;  /* 0x000000050e057221 */ /* 0x000fe20000000000 */
[----:B------:R-:W-:Y:S01]  /*15d0*/  FADD R4, R4, R15 ;  /* 0x0000000f04047221 */ /* 0x000fe20000000000 */
[----:B------:R-:W-:Y:S01]  /*15e0*/  FADD R6, R6, R9 ;  /* 0x0000000906067221 */ /* 0x000fe20000000000 */
[----:B------:R-:W-:-:S02]  /*15f0*/  FADD R13, R10, R13 ;  /* 0x0000000d0a0d7221 */ /* 0x000fc40000000000 */
[----:B------:R-:W-:Y:S02]  /*1600*/  FADD R4, R5, R4 ;  /* 0x0000000405047221 */ /* 0x000fe40000000000 */
[----:B------:R-:W-:-:S04]  /*1610*/  FADD R13, R6, R13 ;  /* 0x0000000d060d7221 */ /* 0x000fc80000000000 */
[----:B------:R-:W-:Y:S01]  /*1620*/  FADD R18, R4, R13 ;  /* 0x0000000d04127221 */ /* 0x000fe20000000000 */
[----:B------:R-:W-:Y:S06]  /*1630*/  @!P0 BRA `(.L_x_73) ;  /* 0x00000010002c8947 */ /* 0x000fec0003800000 */
[----:B------:R-:W-:Y:S01]  /*1640*/  UIADD3 UR8, UP0, UPT, UR5, UR6, URZ ;  /* 0x0000000605087290 */ /* 0x000fe2000ff1e0ff */
[----:B------:R-:W-:Y:S01]  /*1650*/  IADD3 R24, P2, PT, R2, -0x1000, RZ ;  /* 0xfffff00002187810 */ /* 0x000fe20007f5e0ff */
[----:B------:R-:W0:Y:S01]  /*1660*/  LDCU.64 UR12, c[0x0][0x380] ;  /* 0x00007000ff0c77ac */ /* 0x000e220008000a00 */
[----:B------:R-:W-:Y:S02]  /*1670*/  LOP3.LUT R5, RZ, R0, RZ, 0x33, !PT ;  /* 0x00000000ff057212 */ /* 0x000fe400078e33ff */
[----:B------:R-:W-:Y:S01]  /*1680*/  IADD3.X R7, PT, PT, R3, -0x1, RZ, P2, !PT ;  /* 0xffffffff03077810 */ /* 0x000fe200017fe4ff */
[----:B------:R-:W-:Y:S01]  /*1690*/  UIADD3.X UR9, UPT, UPT, URZ, UR4, URZ, UP0, !UPT ;  /* 0x00000004ff097290 */ /* 0x000fe200087fe4ff */
[----:B------:R-:W-:Y:S01]  /*16a0*/  ISETP.LT.U32.AND P0, PT, R24, UR8, PT ;  /* 0x0000000818007c0c */ /* 0x000fe2000bf01070 */
[----:B------:R-:W-:Y:S01]  /*16b0*/  UMOV UR10, UR8 ;  /* 0x00000008000a7c82 */ /* 0x000fe20008000000 */
[----:B------:R-:W-:Y:S01]  /*16c0*/  IADD3 R9, P1, PT, R0, UR8, RZ ;  /* 0x0000000800097c10 */ /* 0x000fe2000ff3e0ff */
[----:B------:R-:W-:Y:S01]  /*16d0*/  UMOV UR4, URZ ;  /* 0x000000ff00047c82 */ /* 0x000fe20008000000 */
[----:B------:R-:W-:-:S02]  /*16e0*/  IADD3 R5, PT, PT, R2, -UR5, R5 ;  /* 0x8000000502057c10 */ /* 0x000fc4000fffe005 */
[----:B------:R-:W-:Y:S01]  /*16f0*/  MOV R8, UR9 ;  /* 0x0000000900087c02 */ /* 0x000fe20008000f00 */
[----:B------:R-:W-:Y:S01]  /*1700*/  UMOV UR7, UR9 ;  /* 0x0000000900077c82 */ /* 0x000fe20008000000 */
[----:B------:R-:W-:Y:S02]  /*1710*/  IADD3.X R6, PT, PT, RZ, UR9, RZ, P1, !PT ;  /* 0x00000009ff067c10 */ /* 0x000fe40008ffe4ff */
[----:B------:R-:W-:Y:S02]  /*1720*/  ISETP.GT.U32.AND.EX P0, PT, R8, R7, PT, P0 ;  /* 0x000000070800720c */ /* 0x000fe40003f04100 */
[----:B0-----:R-:W-:-:S04]  /*1730*/  LEA R4, P2, R9, UR12, 0x2 ;  /* 0x0000000c09047c11 */ /* 0x001fc8000f8410ff */
[----:B------:R-:W-:Y:S02]  /*1740*/  IADD3 R0, P1, PT, R4, 0x2000, RZ ;  /* 0x0000200004007810 */ /* 0x000fe40007f3e0ff */
[----:B------:R-:W-:Y:S02]  /*1750*/  LEA.HI.X R9, R9, UR13, R6, 0x2, P2 ;  /* 0x0000000d09097c11 */ /* 0x000fe400090f1406 */
[----:B------:R-:W-:Y:S02]  /*1760*/  IADD3 R6, PT, PT, R5, -UR6, RZ ;  /* 0x8000000605067c10 */ /* 0x000fe4000fffe0ff */
[----:B------:R-:W-:Y:S01]  /*1770*/  IADD3.X R9, PT, PT, RZ, R9, RZ, P1, !PT ;  /* 0x00000009ff097210 */ /* 0x000fe20000ffe4ff */
[----:B------:R-:W-:Y:S06]  /*1780*/  @P0 BRA `(.L_x_74) ;  /* 0x0000000400580947 */ /* 0x000fec0003800000 */
[----:B------:R-:W0:Y:S01]  /*1790*/  LDC.64 R2, c[0x0][0x3b8] ;  /* 0x0000ee00ff027b82 */ /* 0x000e220000000a00 */
[----:B------:R-:W1:Y:S01]  /*17a0*/  LDCU UR11, c[0x0][0x3e4] ;  /* 0x00007c80ff0b77ac */ /* 0x000e620008000800 */
[----:B------:R-:W2:Y:S01]  /*17b0*/  LDCU.64 UR12, c[0x0][0x380] ;  /* 0x00007000ff0c77ac */ /* 0x000ea20008000a00 */
[----:B------:R-:W-:Y:S01]  /*17c0*/  NOP ;  /* 0x0000000000007918 */ /* 0x000fe20000000000 */
.L_x_75:
[----:B------:R-:W3:Y:S02]  /*17d0*/  S2R R5, SR_TID.X ;  /* 0x0000000000057919 */ /* 0x000ee40000002100 */
[----:B---3--:R-:W-:-:S04]  /*17e0*/  IADD3 R5, P0, PT, R5, UR8, RZ ;  /* 0x0000000805057c10 */ /* 0x008fc8000ff1e0ff */
[----:B------:R-:W-:Y:S02]  /*17f0*/  IADD3.X R8, PT, PT, RZ, UR9, RZ, P0, !PT ;  /* 0x00000009ff087c10 */ /* 0x000fe400087fe4ff */
[----:B--2---:R-:W-:-:S04]  /*1800*/  LEA R4, P0, R5, UR12, 0x2 ;  /* 0x0000000c05047c11 */ /* 0x004fc8000f8010ff */
[----:B------:R-:W-:-:S05]  /*1810*/  LEA.HI.X R5, R5, UR13, R8, 0x2, P0 ;  /* 0x0000000d05057c11 */ /* 0x000fca00080f1408 */
[----:B------:R-:W1:Y:S04]  /*1820*/  LDG.E R25, desc[UR16][R4.64] ;  /* 0x0000001004197981 */ /* 0x000e68000c1e1900 */
        /* <DEDUP_REMOVED lines=15> */
[----:B------:R-:W-:-:S02]  /*1920*/  USHF.R.S32.HI UR14, URZ, 0x1f, UR5 ;  /* 0x0000001fff0e7899 */ /* 0x000fc40008011405 */
[----:B------:R-:W-:-:S04]  /*1930*/  UIADD3 UR6, UP0, UPT, UR5, UR10, URZ ;  /* 0x0000000a05067290 */ /* 0x000fc8000ff1e0ff */
[----:B------:R-:W-:Y:S01]  /*1940*/  UIADD3.X UR7, UPT, UPT, UR14, UR7, URZ, UP0, !UPT ;  /* 0x000000070e077290 */ /* 0x000fe200087fe4ff */
[----:B-1----:R-:W-:-:S04]  /*1950*/  FADD R25, R25, -UR11 ;  /* 0x8000000b19197e21 */ /* 0x002fc80008000000 */
[----:B------:R-:W-:Y:S01]  /*1960*/  FFMA R18, R25, R25, R18 ;  /* 0x0000001919127223 */ /* 0x000fe20000000012 */
[----:B--2---:R-:W-:Y:S01]  /*1970*/  FADD R25, R26, -UR11 ;  /* 0x8000000b1a197e21 */ /* 0x004fe20008000000 */
[----:B---3--:R-:W-:-:S03]  /*1980*/  FADD R23, R23, -UR11 ;  /* 0x8000000b17177e21 */ /* 0x008fc60008000000 */
[----:B0-----:R-:W-:Y:S01]  /*1990*/  FMUL R4, R25, R25 ;  /* 0x0000001919047220 */ /* 0x001fe20000400000 */
[----:B----4-:R-:W-:-:S03]  /*19a0*/  FADD R19, R19, -UR11 ;  /* 0x8000000b13137e21 */ /* 0x010fc60008000000 */
[----:B------:R-:W-:Y:S01]  /*19b0*/  FFMA R23, R23, R23, R4 ;  /* 0x0000001717177223 */ /* 0x000fe20000000004 */
[----:B------:R-:W-:Y:S01]  /*19c0*/  IADD3 R26, P1, PT, R2, -UR8, RZ ;  /* 0x80000008021a7c10 */ /* 0x000fe2000ff3e0ff */
[----:B-----5:R-:W-:Y:S01]  /*19d0*/  FADD R21, R21, -UR11 ;  /* 0x8000000b15157e21 */ /* 0x020fe20008000000 */
[----:B------:R-:W-:Y:S01]  /*19e0*/  FMUL R5, R19, R19 ;  /* 0x0000001313057220 */ /* 0x000fe20000400000 */
        /* <DEDUP_REMOVED lines=10> */
[----:B------:R-:W-:Y:S01]  /*1a90*/  FADD R20, R20, -UR11 ;  /* 0x8000000b14147e21 */ /* 0x000fe20008000000 */
[----:B------:R-:W-:Y:S01]  /*1aa0*/  ISETP.GE.U32.AND P0, PT, R26, UR5, PT ;  /* 0x000000051a007c0c */ /* 0x000fe2000bf06070 */
[----:B------:R-:W-:Y:S01]  /*1ab0*/  FADD R10, R10, -UR11 ;  /* 0x8000000b0a0a7e21 */ /* 0x000fe20008000000 */
[----:B------:R-:W-:Y:S01]  /*1ac0*/  IADD3.X R4, PT, PT, R3, ~UR9, RZ, P1, !PT ;  /* 0x8000000903047c10 */ /* 0x000fe20008ffe4ff */
        /* <DEDUP_REMOVED lines=9> */
[----:B------:R-:W-:Y:S01]  /*1b60*/  ISETP.GE.U32.AND.EX P0, PT, R4, UR14, PT, P0 ;  /* 0x0000000e04007c0c */ /* 0x000fe2000bf06100 */
[----:B------:R-:W-:Y:S01]  /*1b70*/  FADD R18, R18, R23 ;  /* 0x0000001712127221 */ /* 0x000fe20000000000 */
[----:B------:R-:W-:Y:S01]  /*1b80*/  FADD R5, R22, R5 ;  /* 0x0000000516057221 */ /* 0x000fe20000000000 */
[----:B------:R-:W-:Y:S01]  /*1b90*/  FADD R13, R13, R16 ;  /* 0x000000100d0d7221 */ /* 0x000fe20000000000 */
[----:B------:R-:W-:Y:S01]  /*1ba0*/  FADD R14, R15, R14 ;  /* 0x0000000e0f0e7221 */ /* 0x000fe20000000000 */
[----:B------:R-:W-:Y:S01]  /*1bb0*/  MOV R11, UR5 ;  /* 0x00000005000b7c02 */ /* 0x000fe20008000f00 */
[----:B------:R-:W-:-:S02]  /*1bc0*/  FADD R5, R18, R5 ;  /* 0x0000000512057221 */ /* 0x000fc40000000000 */
[----:B------:R-:W-:Y:S01]  /*1bd0*/  FADD R14, R13, R14 ;  /* 0x0000000e0d0e7221 */ /* 0x000fe20000000000 */
[----:B------:R-:W-:Y:S01]  /*1be0*/  LEA R0, P1, R11, R0, 0x2 ;  /* 0x000000000b007211 */ /* 0x000fe200078210ff */
[----:B------:R-:W-:Y:S01]  /*1bf0*/  FADD R17, R17, -UR11 ;  /* 0x8000000b11117e21 */ /* 0x000fe20008000000 */
[----:B------:R-:W-:Y:S01]  /*1c00*/  MOV R4, UR14 ;  /* 0x0000000e00047c02 */ /* 0x000fe20008000f00 */
[----:B------:R-:W-:Y:S01]  /*1c10*/  FADD R14, R5, R14 ;  /* 0x0000000e050e7221 */ /* 0x000fe20000000000 */
[----:B------:R-:W-:-:S03]  /*1c20*/  MOV R5, UR5 ;  /* 0x0000000500057c02 */ /* 0x000fc60008000f00 */
[----:B------:R-:W-:Y:S01]  /*1c30*/  FFMA R18, R17, R17, R14 ;  /* 0x0000001111127223 */ /* 0x000fe2000000000e */
[----:B------:R-:W-:Y:S01]  /*1c40*/  LEA.HI.X R9, R5, R9, R4, 0x2, P1 ;  /* 0x0000000905097211 */ /* 0x000fe200008f1404 */
[----:B------:R-:W-:Y:S06]  /*1c50*/  @!P0 BRA `(.L_x_73) ;  /* 0x0000000800a48947 */ /* 0x000fec0003800000 */
[----:B------:R-:W-:Y:S02]  /*1c60*/  UIADD3 UR8, UP0, UPT, UR5, UR8, URZ ;  /* 0x0000000805087290 */ /* 0x000fe4000ff1e0ff */
[----:B------:R-:W-:Y:S01]  /*1c70*/  IADD3 R6, PT, PT, R6, -UR5, RZ ;  /* 0x8000000506067c10 */ /* 0x000fe2000fffe0ff */
[----:B------:R-:W-:Y:S02]  /*1c80*/  UIADD3 UR4, UPT, UPT, UR4, 0x1, URZ ;  /* 0x0000000104047890 */ /* 0x000fe4000fffe0ff */
[----:B------:R-:W-:Y:S01]  /*1c90*/  UIADD3.X UR9, UPT, UPT, UR14, UR9, URZ, UP0, !UPT ;  /* 0x000000090e097290 */ /* 0x000fe200087fe4ff */
[----:B------:R-:W-:Y:S01]  /*1ca0*/  ISETP.LT.U32.AND P0, PT, R24, UR8, PT ;  /* 0x0000000818007c0c */ /* 0x000fe2000bf01070 */
[----:B------:R-:W-:-:S04]  /*1cb0*/  UMOV UR10, UR6 ;  /* 0x00000006000a7c82 */ /* 0x000fc80008000000 */
[----:B------:R-:W-:-:S04]  /*1cc0*/  MOV R4, UR9 ;  /* 0x0000000900047c02 */ /* 0x000fc80008000f00 */
[----:B------:R-:W-:-:S13]  /*1cd0*/  ISETP.GT.U32.AND.EX P0, PT, R4, R7, PT, P0 ;  /* 0x000000070400720c */ /* 0x000fda0003f04100 */
[----:B------:R-:W-:Y:S05]  /*1ce0*/  @!P0 BRA `(.L_x_75) ;  /* 0xfffffff800b88947 */ /* 0x000fea000383ffff */
.L_x_74:
[----:B------:R-:W0:Y:S01]  /*1cf0*/  S2R R5, SR_TID.X ;  /* 0x0000000000057919 */ /* 0x000e220000002100 */
[C---:B------:R-:W-:Y:S01]  /*1d00*/  IADD3 R4, PT, PT, R2.reuse, -UR8, RZ ;  /* 0x8000000802047c10 */ /* 0x040fe2000fffe0ff */
[----:B------:R-:W-:Y:S01]  /*1d10*/  BSSY.RECONVERGENT B1, `(.L_x_73) ;  /* 0x000009d000017945 */ /* 0x000fe20003800200 */
[----:B------:R-:W-:Y:S02]  /*1d20*/  ISETP.LE.U32.AND P1, PT, R2, UR8, PT ;  /* 0x0000000802007c0c */ /* 0x000fe4000bf23070 */
[----:B------:R-:W-:Y:S02]  /*1d30*/  MOV R8, UR9 ;  /* 0x0000000900087c02 */ /* 0x000fe40008000f00 */
[----:B0-----:R-:W-:-:S04]  /*1d40*/  ISETP.GE.AND P0, PT, R5, R4, PT ;  /* 0x000000040500720c */ /* 0x001fc80003f06270 */
[----:B------:R-:W-:-:S13]  /*1d50*/  ISETP.GE.U32.OR.EX P0, PT, R8, R3, P0, P1 ;  /* 0x000000030800720c */ /* 0x000fda0000706510 */
[----:B------:R-:W-:Y:S05]  /*1d60*/  @P0 BRA `(.L_x_76) ;  /* 0x00000008005c0947 */ /* 0x000fea0003800000 */
[----:B------:R-:W0:Y:S01]  /*1d70*/  LDC R4, c[0x0][0x3c0] ;  /* 0x0000f000ff047b82 */ /* 0x000e220000000800 */
[----:B------:R-:W-:Y:S01]  /*1d80*/  USHF.L.U32 UR6, UR15, 0xc, URZ ;  /* 0x0000000c0f067899 */ /* 0x000fe200080006ff */
[----:B------:R-:W-:Y:S01]  /*1d90*/  LOP3.LUT R3, RZ, R5, RZ, 0x33, !PT ;  /* 0x00000005ff037212 */ /* 0x000fe200078e33ff */
[----:B------:R-:W-:Y:S02]  /*1da0*/  BSSY.RECONVERGENT B2, `(.L_x_77) ;  /* 0x0000046000027945 */ /* 0x000fe40003800200 */
[----:B------:R-:W-:-:S06]  /*1db0*/  UIADD3 UR6, UPT, UPT, UR5, UR6, URZ ;  /* 0x0000000605067290 */ /* 0x000fcc000fffe0ff */
[----:B------:R-:W-:Y:S01]  /*1dc0*/  IADD3 R2, PT, PT, R2, -UR6, R3 ;  /* 0x8000000602027c10 */ /* 0x000fe2000fffe003 */
[----:B0-----:R-:W-:-:S04]  /*1dd0*/  IMAD R3, R4, UR4, RZ ;  /* 0x0000000404037c24 */ /* 0x001fc8000f8e02ff */
[----:B------:R-:W-:-:S05]  /*1de0*/  IMAD R2, R3, -0x1000, R2 ;  /* 0xfffff00003027824 */ /* 0x000fca00078e0202 */
[C---:B------:R-:W-:Y:S02]  /*1df0*/  ISETP.GE.U32.AND P0, PT, R2.reuse, 0xf00, PT ;  /* 0x00000f000200780c */ /* 0x040fe40003f06070 */
[----:B------:R-:W-:Y:S02]  /*1e00*/  LEA.HI R22, R2, 0x1, RZ, 0x18 ;  /* 0x0000000102167811 */ /* 0x000fe400078fc0ff */
[----:B------:R-:W-:Y:S02]  /*1e10*/  MOV R2, R5 ;  /* 0x0000000500027202 */ /* 0x000fe40000000f00 */
[----:B------:R-:W-:-:S04]  /*1e20*/  LOP3.LUT R23, R22, 0xf, RZ, 0xc0, !PT ;  /* 0x0000000f16177812 */ /* 0x000fc800078ec0ff */
[----:B------:R-:W-:-:S03]  /*1e30*/  ISETP.NE.AND P1, PT, R23, RZ, PT ;  /* 0x000000ff1700720c */ /* 0x000fc60003f25270 */
[----:B------:R-:W-:Y:S10]  /*1e40*/  @!P0 BRA `(.L_x_78) ;  /* 0x0000000000ec8947 */ /* 0x000ff40003800000 */
[----:B------:R-:W-:-:S04]  /*1e50*/  LEA.HI R2, R6, 0x1, RZ, 0x18 ;  /* 0x0000000106027811 */ /* 0x000fc800078fc0ff */
[----:B------:R-:W-:Y:S02]  /*1e60*/  LOP3.LUT R3, R2, 0x1fffff0, RZ, 0xc0, !PT ;  /* 0x01fffff002037812 */ /* 0x000fe400078ec0ff */
[----:B------:R-:W-:Y:S02]  /*1e70*/  MOV R2, R5 ;  /* 0x0000000500027202 */ /* 0x000fe40000000f00 */
[----:B------:R-:W-:-:S07]  /*1e80*/  IADD3 R3, PT, PT, -R3, RZ, RZ ;  /* 0x000000ff03037210 */ /* 0x000fce0007ffe1ff */
.L_x_79:
[----:B------:R-:W-:-:S05]  /*1e90*/  MOV R8, R0 ;  /* 0x0000000000087202 */ /* 0x000fca0000000f00 */
        /* <DEDUP_REMOVED lines=15> */
[----:B------:R-:W5:Y:S01]  /*1f90*/  LDG.E R4, desc[UR16][R8.64+0x1c00] ;  /* 0x001c001008047981 */ /* 0x000f62000c1e1900 */
[----:B------:R-:W-:-:S02]  /*1fa0*/  IADD3 R3, PT, PT, R3, 0x10, RZ ;  /* 0x0000001003037810 */ /* 0x000fc40007ffe0ff */
[----:B------:R-:W-:Y:S02]  /*1fb0*/  IADD3 R2, PT, PT, R2, 0x1000, RZ ;  /* 0x0000100002027810 */ /* 0x000fe40007ffe0ff */
[----:B------:R-:W-:Y:S01]  /*1fc0*/  ISETP.NE.AND P0, PT, R3, RZ, PT ;  /* 0x000000ff0300720c */ /* 0x000fe20003f05270 */
[----:B--2---:R-:W-:-:S04]  /*1fd0*/  FADD R21, R20, -UR11 ;  /* 0x8000000b14157e21 */ /* 0x004fc80008000000 */
[----:B------:R-:W-:Y:S01]  /*1fe0*/  FFMA R18, R21, R21, R18 ;  /* 0x0000001515127223 */ /* 0x000fe20000000012 */
[----:B---3--:R-:W-:Y:S01]  /*1ff0*/  FADD R21, R24, -UR11 ;  /* 0x8000000b18157e21 */ /* 0x008fe20008000000 */
[----:B----4-:R-:W-:-:S03]  /*2000*/  FADD R25, R25, -UR11 ;  /* 0x8000000b19197e21 */ /* 0x010fc60008000000 */
[----:B------:R-:W-:Y:S01]  /*2010*/  FFMA R18, R21, R21, R18 ;  /* 0x0000001515127223 */ /* 0x000fe20000000012 */
[----:B-----5:R-:W-:-:S03]  /*2020*/  FADD R19, R19, -UR11 ;  /* 0x8000000b13137e21 */ /* 0x020fc60008000000 */
[----:B------:R-:W-:Y:S01]  /*2030*/  FFMA R18, R25, R25, R18 ;  /* 0x0000001919127223 */ /* 0x000fe20000000012 */
        /* <DEDUP_REMOVED lines=16> */
[----:B------:R-:W-:Y:S01]  /*2140*/  FADD R7, R7, -UR11 ;  /* 0x8000000b07077e21 */ /* 0x000fe20008000000 */
[----:B------:R-:W-:Y:S02]  /*2150*/  FADD R5, R5, -UR11 ;  /* 0x8000000b05057e21 */ /* 0x000fe40008000000 */
[----:B------:R-:W-:-:S04]  /*2160*/  FFMA R18, R11, R11, R18 ;  /* 0x0000000b0b127223 */ /* 0x000fc80000000012 */
[----:B------:R-:W-:-:S04]  /*2170*/  FFMA R18, R7, R7, R18 ;  /* 0x0000000707127223 */ /* 0x000fc80000000012 */
[----:B------:R-:W-:Y:S01]  /*2180*/  FFMA R18, R5, R5, R18 ;  /* 0x0000000505127223 */ /* 0x000fe20000000012 */
[----:B------:R-:W-:Y:S01]  /*2190*/  FADD R5, R0, -UR11 ;  /* 0x8000000b00057e21 */ /* 0x000fe20008000000 */
[----:B------:R-:W-:-:S03]  /*21a0*/  IADD3 R0, P2, PT, R8, 0x4000, RZ ;  /* 0x0000400008007810 */ /* 0x000fc60007f5e0ff */
[----:B------:R-:W-:Y:S01]  /*21b0*/  FFMA R18, R5, R5, R18 ;  /* 0x0000000505127223 */ /* 0x000fe20000000012 */
[----:B------:R-:W-:Y:S01]  /*21c0*/  FADD R5, R4, -UR11 ;  /* 0x8000000b04057e21 */ /* 0x000fe20008000000 */
[----:B------:R-:W-:-:S03]  /*21d0*/  IADD3.X R9, PT, PT, RZ, R9, RZ, P2, !PT ;  /* 0x00000009ff097210 */ /* 0x000fc600017fe4ff */
[----:B------:R-:W-:Y:S01]  /*21e0*/  FFMA R18, R5, R5, R18 ;  /* 0x0000000505127223 */ /* 0x000fe20000000012 */
[----:B------:R-:W-:Y:S06]  /*21f0*/  @P0 BRA `(.L_x_79) ;  /* 0xfffffffc00240947 */ /* 0x000fec000383ffff */
.L_x_78:
[----:B------:R-:W-:Y:S05]  /*2200*/  BSYNC.RECONVERGENT B2 ;  /* 0x0000000000027941 */ /* 0x000fea0003800200 */
.L_x_77:
[----:B------:R-:W-:Y:S05]  /*2210*/  @!P1 BRA `(.L_x_76) ;  /* 0x0000000400309947 */ /* 0x000fea0003800000 */
[----:B------:R-:W-:Y:S01]  /*2220*/  ISETP.GE.U32.AND P0, PT, R23, 0x8, PT ;  /* 0x000000081700780c */ /* 0x000fe20003f06070 */
[----:B------:R-:W-:Y:S01]  /*2230*/  BSSY.RECONVERGENT B2, `(.L_x_80) ;  /* 0x0000021000027945 */ /* 0x000fe20003800200 */
[----:B------:R-:W-:-:S04]  /*2240*/  LOP3.LUT R13, R22, 0x7, RZ, 0xc0, !PT ;  /* 0x00000007160d7812 */ /* 0x000fc800078ec0ff */
[----:B------:R-:W-:-:S07]  /*2250*/  ISETP.NE.AND P1, PT, R13, RZ, PT ;  /* 0x000000ff0d00720c */ /* 0x000fce0003f25270 */
[----:B------:R-:W-:Y:S06]  /*2260*/  @!P0 BRA `(.L_x_81) ;  /* 0x0000000000748947 */ /* 0x000fec0003800000 */
[----:B------:R-:W-:-:S04]  /*2270*/  IADD3 R0, P0, PT, R2, UR8, RZ ;  /* 0x0000000802007c10 */ /* 0x000fc8000ff1e0ff */
[----:B------:R-:W-:Y:S02]  /*2280*/  IADD3.X R3, PT, PT, RZ, UR9, RZ, P0, !PT ;  /* 0x00000009ff037c10 */ /* 0x000fe400087fe4ff */
[----:B------:R-:W-:-:S04]  /*2290*/  LEA R4, P0, R0, UR12, 0x2 ;  /* 0x0000000c00047c11 */ /* 0x000fc8000f8010ff */
[----:B------:R-:W-:-:S05]  /*22a0*/  LEA.HI.X R5, R0, UR13, R3, 0x2, P0 ;  /* 0x0000000d00057c11 */ /* 0x000fca00080f1403 */
[----:B------:R-:W2:Y:S04]  /*22b0*/  LDG.E R0, desc[UR16][R4.64] ;  /* 0x0000001004007981 */ /* 0x000ea8000c1e1900 */
[----:B------:R-:W3:Y:S04]  /*22c0*/  LDG.E R7, desc[UR16][R4.64+0x400] ;  /* 0x0004001004077981 */ /* 0x000ee8000c1e1900 */
[----:B------:R-:W4:Y:S04]  /*22d0*/  LDG.E R8, desc[UR16][R4.64+0x800] ;  /* 0x0008001004087981 */ /* 0x000f28000c1e1900 */
[----:B------:R-:W5:Y:S04]  /*22e0*/  LDG.E R9, desc[UR16][R4.64+0xc00] ;  /* 0x000c001004097981 */ /* 0x000f68000c1e1900 */
[----:B------:R-:W5:Y:S04]  /*22f0*/  LDG.E R10, desc[UR16][R4.64+0x1000] ;  /* 0x00100010040a7981 */ /* 0x000f68000c1e1900 */
[----:B------:R-:W5:Y:S04]  /*2300*/  LDG.E R11, desc[UR16][R4.64+0x1400] ;  /* 0x00140010040b7981 */ /* 0x000f68000c1e1900 */
[----:B------:R-:W5:Y:S04]  /*2310*/  LDG.E R12, desc[UR16][R4.64+0x1800] ;  /* 0x00180010040c7981 */ /* 0x000f68000c1e1900 */
[----:B------:R-:W5:Y:S01]  /*2320*/  LDG.E R14, desc[UR16][R4.64+0x1c00] ;  /* 0x001c0010040e7981 */ /* 0x000f62000c1e1900 */
[----:B------:R-:W-:Y:S01]  /*2330*/  IADD3 R2, PT, PT, R2, 0x800, RZ ;  /* 0x0000080002027810 */ /* 0x000fe20007ffe0ff */
        /* <DEDUP_REMOVED lines=8> */
[----:B------:R-:W-:Y:S01]  /*23c0*/  FFMA R3, R0, R0, R3 ;  /* 0x0000000000037223 */ /* 0x000fe20000000003 */
[----:B------:R-:W-:-:S03]  /*23d0*/  FADD R0, R11, -UR11 ;  /* 0x8000000b0b007e21 */ /* 0x000fc60008000000 */
[----:B------:R-:W-:Y:S01]  /*23e0*/  FFMA R3, R10, R10, R3 ;  /* 0x0000000a0a037223 */ /* 0x000fe20000000003 */
[----:B------:R-:W-:-:S03]  /*23f0*/  FADD R12, R12, -UR11 ;  /* 0x8000000b0c0c7e21 */ /* 0x000fc60008000000 */
[----:B------:R-:W-:Y:S01]  /*2400*/  FFMA R3, R0, R0, R3 ;  /* 0x0000000000037223 */ /* 0x000fe20000000003 */
[----:B------:R-:W-:-:S03]  /*2410*/  FADD R14, R14, -UR11 ;  /* 0x8000000b0e0e7e21 */ /* 0x000fc60008000000 */
[----:B------:R-:W-:-:S04]  /*2420*/  FFMA R3, R12, R12, R3 ;  /* 0x0000000c0c037223 */ /* 0x000fc80000000003 */
[----:B------:R-:W-:-:S07]  /*2430*/  FFMA R18, R14, R14, R3 ;  /* 0x0000000e0e127223 */ /* 0x000fce0000000003 */
.L_x_81:
[----:B------:R-:W-:Y:S05]  /*2440*/  BSYNC.RECONVERGENT B2 ;  /* 0x0000000000027941 */ /* 0x000fea0003800200 */
.L_x_80:
[----:B------:R-:W-:Y:S05]  /*2450*/  @!P1 BRA `(.L_x_76) ;  /* 0x0000000000a09947 */ /* 0x000fea0003800000 */
[----:B------:R-:W-:Y:S01]  /*2460*/  ISETP.GE.U32.AND P0, PT, R13, 0x4, PT ;  /* 0x000000040d00780c */ /* 0x000fe20003f06070 */
[----:B------:R-:W-:Y:S01]  /*2470*/  BSSY.RECONVERGENT B2, `(.L_x_82) ;  /* 0x0000014000027945 */ /* 0x000fe20003800200 */
[----:B------:R-:W-:-:S11]  /*2480*/  LOP3.LUT P1, RZ, R22, 0x3, RZ, 0xc0, !PT ;  /* 0x0000000316ff7812 */ /* 0x000fd6000782c0ff */
[----:B------:R-:W-:Y:S05]  /*2490*/  @!P0 BRA `(.L_x_83) ;  /* 0x0000000000448947 */ /* 0x000fea0003800000 */
[----:B------:R-:W-:-:S04]  /*24a0*/  IADD3 R0, P0, PT, R2, UR8, RZ ;  /* 0x0000000802007c10 */ /* 0x000fc8000ff1e0ff */
[----:B------:R-:W-:Y:S02]  /*24b0*/  IADD3.X R3, PT, PT, RZ, UR9, RZ, P0, !PT ;  /* 0x00000009ff037c10 */ /* 0x000fe400087fe4ff */
[----:B------:R-:W-:-:S04]  /*24c0*/  LEA R4, P0, R0, UR12, 0x2 ;  /* 0x0000000c00047c11 */ /* 0x000fc8000f8010ff */
[----:B------:R-:W-:-:S05]  /*24d0*/  LEA.HI.X R5, R0, UR13, R3, 0x2, P0 ;  /* 0x0000000d00057c11 */ /* 0x000fca00080f1403 */
[----:B------:R-:W2:Y:S04]  /*24e0*/  LDG.E R0, desc[UR16][R4.64] ;  /* 0x0000001004007981 */ /* 0x000ea8000c1e1900 */
[----:B------:R-:W3:Y:S04]  /*24f0*/  LDG.E R7, desc[UR16][R4.64+0x400] ;  /* 0x0004001004077981 */ /* 0x000ee8000c1e1900 */
[----:B------:R-:W4:Y:S04]  /*2500*/  LDG.E R8, desc[UR16][R4.64+0x800] ;  /* 0x0008001004087981 */ /* 0x000f28000c1e1900 */
        /* <DEDUP_REMOVED lines=8> */
[----:B------:R-:W-:-:S04]  /*2590*/  FFMA R3, R8, R8, R3 ;  /* 0x0000000808037223 */ /* 0x000fc80000000003 */
[----:B------:R-:W-:-:S07]  /*25a0*/  FFMA R18, R18, R18, R3 ;  /* 0x0000001212127223 */ /* 0x000fce0000000003 */
.L_x_83:
[----:B------:R-:W-:Y:S05]  /*25b0*/  BSYNC.RECONVERGENT B2 ;  /* 0x0000000000027941 */ /* 0x000fea0003800200 */
.L_x_82:
[----:B------:R-:W-:Y:S05]  /*25c0*/  @!P1 BRA `(.L_x_76) ;  /* 0x0000000000449947 */ /* 0x000fea0003800000 */
[----:B------:R-:W-:Y:S02]  /*25d0*/  LOP3.LUT R0, R6, 0xffff, RZ, 0xc0, !PT ;  /* 0x0000ffff06007812 */ /* 0x000fe400078ec0ff */
[----:B------:R-:W-:Y:S02]  /*25e0*/  IADD3 R2, P0, PT, R2, UR10, RZ ;  /* 0x0000000a02027c10 */ /* 0x000fe4000ff1e0ff */
[----:B------:R-:W-:Y:S02]  /*25f0*/  LEA.HI R0, R0, 0x1, RZ, 0x18 ;  /* 0x0000000100007811 */ /* 0x000fe400078fc0ff */
[----:B------:R-:W-:Y:S02]  /*2600*/  LEA R4, P1, R2, UR12, 0x2 ;  /* 0x0000000c02047c11 */ /* 0x000fe4000f8210ff */
[----:B------:R-:W-:Y:S02]  /*2610*/  IADD3.X R3, PT, PT, RZ, UR7, RZ, P0, !PT ;  /* 0x00000007ff037c10 */ /* 0x000fe400087fe4ff */
[----:B------:R-:W-:-:S02]  /*2620*/  LOP3.LUT R0, R0, 0x3, RZ, 0xc0, !PT ;  /* 0x0000000300007812 */ /* 0x000fc400078ec0ff */
[----:B------:R-:W-:Y:S02]  /*2630*/  LEA.HI.X R3, R2, UR13, R3, 0x2, P1 ;  /* 0x0000000d02037c11 */ /* 0x000fe400088f1403 */
[----:B------:R-:W-:-:S07]  /*2640*/  IADD3 R0, PT, PT, -R0, RZ, RZ ;  /* 0x000000ff00007210 */ /* 0x000fce0007ffe1ff */
.L_x_84:
[----:B------:R-:W-:-:S06]  /*2650*/  MOV R2, R4 ;  /* 0x0000000400027202 */ /* 0x000fcc0000000f00 */
[----:B------:R0:W2:Y:S01]  /*2660*/  LDG.E R2, desc[UR16][R2.64] ;  /* 0x0000001002027981 */ /* 0x0000a2000c1e1900 */
[----:B------:R-:W-:Y:S02]  /*2670*/  IADD3 R0, PT, PT, R0, 0x1, RZ ;  /* 0x0000000100007810 */ /* 0x000fe40007ffe0ff */
[----:B------:R-:W-:Y:S02]  /*2680*/  IADD3 R4, P1, PT, R4, 0x400, RZ ;  /* 0x0000040004047810 */ /* 0x000fe40007f3e0ff */
[----:B------:R-:W-:Y:S02]  /*2690*/  ISETP.NE.AND P0, PT, R0, RZ, PT ;  /* 0x000000ff0000720c */ /* 0x000fe40003f05270 */
[----:B0-----:R-:W-:Y:S01]  /*26a0*/  IADD3.X R3, PT, PT, RZ, R3, RZ, P1, !PT ;  /* 0x00000003ff037210 */ /* 0x001fe20000ffe4ff */
[----:B--2---:R-:W-:-:S04]  /*26b0*/  FADD R5, R2, -UR11 ;  /* 0x8000000b02057e21 */ /* 0x004fc80008000000 */
[----:B------:R-:W-:-:S06]  /*26c0*/  FFMA R18, R5, R5, R18 ;  /* 0x0000000505127223 */ /* 0x000fcc0000000012 */
[----:B------:R-:W-:Y:S05]  /*26d0*/  @P0 BRA `(.L_x_84) ;  /* 0xfffffffc00dc0947 */ /* 0x000fea000383ffff */
.L_x_76:
[----:B------:R-:W-:Y:S05]  /*26e0*/  BSYNC.RECONVERGENT B1 ;  /* 0x0000000000017941 */ /* 0x000fea0003800200 */
.L_x_73:
[----:B------:R-:W0:Y:S01]  /*26f0*/  S2R R6, SR_LANEID ;  /* 0x0000000000067919 */ /* 0x000e220000000000 */
[----:B------:R-:W-:Y:S01]  /*2700*/  MOV R9, R18 ;  /* 0x0000001200097202 */ /* 0x000fe20000000f00 */
[----:B------:R-:W1:Y:S04]  /*2710*/  S2R R5, SR_TID.X ;  /* 0x0000000000057919 */ /* 0x000e680000002100 */
[----:B------:R-:W2:Y:S01]  /*2720*/  SHFL.DOWN PT, R0, R9, 0x1, 0x1f ;  /* 0x08201f0009007f89 */ /* 0x000ea200000e0000 */
[C---:B0-----:R-:W-:Y:S02]  /*2730*/  ISETP.GT.AND P0, PT, R6.reuse, 0x1e, PT ;  /* 0x0000001e0600780c */ /* 0x041fe40003f04270 */
[----:B------:R-:W-:-:S11]  /*2740*/  ISETP.NE.AND P1, PT, R6, RZ, PT ;  /* 0x000000ff0600720c */ /* 0x000fd60003f25270 */
[----:B--2---:R-:W-:Y:S01]  /*2750*/  @!P0 FADD R9, R0, R9 ;  /* 0x0000000900098221 */ /* 0x004fe20000000000 */
[----:B------:R-:W-:Y:S01]  /*2760*/  ISETP.GT.AND P0, PT, R6, 0x1d, PT ;  /* 0x0000001d0600780c */ /* 0x000fe20003f04270 */
[----:B------:R-:W0:Y:S01]  /*2770*/  @!P1 S2R R4, SR_CgaCtaId ;  /* 0x0000000000049919 */ /* 0x000e220000008800 */
[----:B------:R-:W-:Y:S02]  /*2780*/  @!P1 MOV R3, 0x400 ;  /* 0x0000040000039802 */ /* 0x000fe40000000f00 */
[----:B-1----:R-:W-:Y:S01]  /*2790*/  @!P1 SHF.R.U32.HI R2, RZ, 0x3, R5 ;  /* 0x00000003ff029819 */ /* 0x002fe20000011605 */
        /* <DEDUP_REMOVED lines=31> */
[----:B------:R-:W-:-:S07]  /*2990*/  FADD R9, R2, R3 ;  /* 0x0000000302097221 */ /* 0x000fce0000000000 */
.L_x_72:
[----:B------:R-:W-:Y:S05]  /*29a0*/  BSYNC.RECONVERGENT B0 ;  /* 0x0000000000007941 */ /* 0x000fea0003800200 */
.L_x_57:
[----:B------:R-:W-:Y:S05]  /*29b0*/  @P0 EXIT ;  /* 0x000000000000094d */ /* 0x000fea0003800000 */
[----:B------:R-:W3:Y:S02]  /*29c0*/  LDCU.64 UR4, c[0x0][0x388] ;  /* 0x00007100ff0477ac */ /* 0x000ee40008000a00 */
[----:B---3--:R-:W-:-:S06]  /*29d0*/  UIMAD.WIDE.U32 UR4, UR15, 0x4, UR4 ;  /* 0x000000040f0478a5 */ /* 0x008fcc000f8e0004 */
[----:B--2---:R-:W-:Y:S02]  /*29e0*/  MOV R2, UR4 ;  /* 0x0000000400027c02 */ /* 0x004fe40008000f00 */
[----:B0-----:R-:W-:-:S05]  /*29f0*/  MOV R3, UR5 ;  /* 0x0000000500037c02 */ /* 0x001fca0008000f00 */
[----:B------:R-:W-:Y:S01]  /*2a00*/  STG.E desc[UR16][R2.64], R9 ;  /* 0x0000000902007986 */ /* 0x000fe2000c101910 */
[----:B------:R-:W-:Y:S05]  /*2a10*/  EXIT ;  /* 0x000000000000794d */ /* 0x000fea0003800000 */
.L_x_85:
        /* <DEDUP_REMOVED lines=14> */
.L_x_237:


//--------------------- .text._ZN3cub18CUB_300001_SM_10006detail6reduce28DeviceReduceSingleTileKernelINS2_10policy_hubIfyN4cuda3std3__44plusIfEEE10Policy1000EN6thrust24THRUST_300001_SM_1000_NS10device_ptrIfEEPfyS9_ff11mean_squareIfEEEvT0_T1_T2_T3_T4_T6_ --------------------------
	.section	.text._ZN3cub18CUB_300001_SM_10006detail6reduce28DeviceReduceSingleTileKernelINS2_10policy_hubIfyN4cuda3std3__44plusIfEEE10Policy1000EN6thrust24THRUST_300001_SM_1000_NS10device_ptrIfEEPfyS9_ff11mean_squareIfEEEvT0_T1_T2_T3_T4_T6_,"ax",@progbits
	.align	128
        .global         _ZN3cub18CUB_300001_SM_10006detail6reduce28DeviceReduceSingleTileKernelINS2_10policy_hubIfyN4cuda3std3__44plusIfEEE10Policy1000EN6thrust24THRUST_300001_SM_1000_NS10device_ptrIfEEPfyS9_ff11mean_squareIfEEEvT0_T1_T2_T3_T4_T6_
        .type           _ZN3cub18CUB_300001_SM_10006detail6reduce28DeviceReduceSingleTileKernelINS2_10policy_hubIfyN4cuda3std3__44plusIfEEE10Policy1000EN6thrust24THRUST_300001_SM_1000_NS10device_ptrIfEEPfyS9_ff11mean_squareIfEEEvT0_T1_T2_T3_T4_T6_,@function
        .size           _ZN3cub18CUB_300001_SM_10006detail6reduce28DeviceReduceSingleTileKernelINS2_10policy_hubIfyN4cuda3std3__44plusIfEEE10Policy1000EN6thrust24THRUST_300001_SM_1000_NS10device_ptrIfEEPfyS9_ff11mean_squareIfEEEvT0_T1_T2_T3_T4_T6_,(.L_x_238 - _ZN3cub18CUB_300001_SM_10006detail6reduce28DeviceReduceSingleTileKernelINS2_10policy_hubIfyN4cuda3std3__44plusIfEEE10Policy1000EN6thrust24THRUST_300001_SM_1000_NS10device_ptrIfEEPfyS9_ff11mean_squareIfEEEvT0_T1_T2_T3_T4_T6_)
        .other          _ZN3cub18CUB_300001_SM_10006detail6reduce28DeviceReduceSingleTileKernelINS2_10policy_hubIfyN4cuda3std3__44plusIfEEE10Policy1000EN6thrust24THRUST_300001_SM_1000_NS10device_ptrIfEEPfyS9_ff11mean_squareIfEEEvT0_T1_T2_T3_T4_T6_,@"STO_CUDA_ENTRY STV_DEFAULT"
_ZN3cub18CUB_300001_SM_10006detail6reduce28DeviceReduceSingleTileKernelINS2_10policy_hubIfyN4cuda3std3__44plusIfEEE10Policy1000EN6thrust24THRUST_300001_SM_1000_NS10device_ptrIfEEPfyS9_ff11mean_squareIfEEEvT0_T1_T2_T3_T4_T6_:
.text._ZN3cub18CUB_300001_SM_10006detail6reduce28DeviceReduceSingleTileKernelINS2_10policy_hubIfyN4cuda3std3__44plusIfEEE10Policy1000EN6thrust24THRUST_300001_SM_1000_NS10device_ptrIfEEPfyS9_ff11mean_squareIfEEEvT0_T1_T2_T3_T4_T6_:
[----:B------:R-:W-:Y:S01]  /*0000*/  LDC R1, c[0x0][0x37c] ;  /* 0x0000df00ff017b82 */ /* 0x000fe20000000800 */
[----:B------:R-:W0:Y:S01]  /*0010*/  LDCU.64 UR4, c[0x0][0x390] ;  /* 0x00007200ff0477ac */ /* 0x000e220008000a00 */
[----:B------:R-:W1:Y:S01]  /*0020*/  LDCU.64 UR6, c[0x0][0x358] ;  /* 0x00006b00ff0677ac */ /* 0x000e620008000a00 */
[----:B0-----:R-:W-:Y:S02]  /*0030*/  MOV R4, UR4 ;  /* 0x0000000400047c02 */ /* 0x001fe40008000f00 */
[----:B------:R-:W-:Y:S02]  /*0040*/  MOV R5, UR5 ;  /* 0x0000000500057c02 */ /* 0x000fe40008000f00 */
[----:B------:R-:W-:-:S04]  /*0050*/  ISETP.NE.U32.AND P0, PT, R4, RZ, PT ;  /* 0x000000ff0400720c */ /* 0x000fc80003f05070 */
[----:B------:R-:W-:-:S13]  /*0060*/  ISETP.NE.AND.EX P0, PT, R5, RZ, PT, P0 ;  /* 0x000000ff0500720c */ /* 0x000fda0003f05300 */
        /* <DEDUP_REMOVED lines=8> */
.L_x_86:
[----:B------:R-:W-:Y:S01]  /*00f0*/  ISETP.GT.U32.AND P0, PT, R4, 0xfff, PT ;  /* 0x00000fff0400780c */ /* 0x000fe20003f04070 */
[----:B------:R-:W-:Y:S03]  /*0100*/  BSSY.RECONVERGENT B0, `(.L_x_87) ;  /* 0x0000265000007945 */ /* 0x000fe60003800200 */
[----:B------:R-:W-:-:S13]  /*0110*/  ISETP.GT.U32.AND.EX P0, PT, R5, RZ, PT, P0 ;  /* 0x000000ff0500720c */ /* 0x000fda0003f04100 */
[----:B------:R-:W-:Y:S05]  /*0120*/  @P0 BRA `(.L_x_88) ;  /* 0x00000010003c0947 */ /* 0x000fea0003800000 */
[----:B------:R-:W0:Y:S01]  /*0130*/  S2R R7, SR_TID.X ;  /* 0x0000000000077919 */ /* 0x000e220000002100 */
[----:B------:R-:W1:Y:S01]  /*0140*/  LDCU UR5, c[0x0][0x3a0] ;  /* 0x00007400ff0577ac */ /* 0x000e620008000800 */
[----:B------:R-:W-:Y:S01]  /*0150*/  BSSY.RECONVERGENT B1, `(.L_x_89) ;  /* 0x000000c000017945 */ /* 0x000fe20003800200 */
[----:B------:R-:W-:Y:S01]  /*0160*/  HFMA2 R0, -RZ, RZ, 0, 0 ;  /* 0x00000000ff007431 */ /* 0x000fe200000001ff */
[----:B0-----:R-:W-:Y:S02]  /*0170*/  ISETP.GE.U32.AND P0, PT, R7, R4, PT ;  /* 0x000000040700720c */ /* 0x001fe40003f06070 */
[----:B------:R-:W-:-:S11]  /*0180*/  MOV R9, R7 ;  /* 0x0000000700097202 */ /* 0x000fd60000000f00 */
[----:B-1----:R-:W-:Y:S05]  /*0190*/  @P0 BRA `(.L_x_90) ;  /* 0x00000000001c0947 */ /* 0x002fea0003800000 */
[----:B------:R-:W0:Y:S01]  /*01a0*/  LDC.64 R2, c[0x0][0x380] ;  /* 0x0000e000ff027b82 */ /* 0x000e220000000a00 */
[----:B------:R-:W1:Y:S01]  /*01b0*/  LDCU UR4, c[0x0][0x3a0] ;  /* 0x00007400ff0477ac */ /* 0x000e620008000800 */
[----:B0-----:R-:W-:-:S06]  /*01c0*/  IMAD.WIDE.U32 R2, R7, 0x4, R2 ;  /* 0x0000000407027825 */ /* 0x001fcc00078e0002 */
[----:B------:R-:W1:Y:S01]  /*01d0*/  LDG.E R2, desc[UR6][R2.64] ;  /* 0x0000000602027981 */ /* 0x000e62000c1e1900 */
[----:B------:R-:W-:Y:S01]  /*01e0*/  IADD3 R9, PT, PT, R7, 0x100, RZ ;  /* 0x0000010007097810 */ /* 0x000fe20007ffe0ff */
[----:B-1----:R-:W-:-:S04]  /*01f0*/  FADD R0, R2, -UR4 ;  /* 0x8000000402007e21 */ /* 0x002fc80008000000 */
[----:B------:R-:W-:-:S07]  /*0200*/  FMUL R0, R0, R0 ;  /* 0x0000000000007220 */ /* 0x000fce0000400000 */
.L_x_90:
[----:B------:R-:W-:Y:S05]  /*0210*/  BSYNC.RECONVERGENT B1 ;  /* 0x0000000000017941 */ /* 0x000fea0003800200 */
.L_x_89:
[----:B------:R-:W-:Y:S01]  /*0220*/  ISETP.GE.U32.AND P0, PT, R9, R4, PT ;  /* 0x000000040900720c */ /* 0x000fe20003f06070 */
[----:B------:R-:W-:-:S12]  /*0230*/  BSSY.RECONVERGENT B1, `(.L_x_91) ;  /* 0x000008d000017945 */ /* 0x000fd80003800200 */
[----:B------:R-:W-:Y:S05]  /*0240*/  @P0 BRA `(.L_x_92) ;  /* 0x00000008002c0947 */ /* 0x000fea0003800000 */
[----:B------:R-:W-:Y:S01]  /*0250*/  LOP3.LUT R3, RZ, R9, RZ, 0x33, !PT ;  /* 0x00000009ff037212 */ /* 0x000fe200078e33ff */
[----:B------:R-:W-:Y:S03]  /*0260*/  BSSY.RECONVERGENT B2, `(.L_x_93) ;  /* 0x0000043000027945 */ /* 0x000fe60003800200 */
[----:B------:R-:W-:-:S04]  /*0270*/  IADD3 R3, PT, PT, R3, R4, RZ ;  /* 0x0000000403037210 */ /* 0x000fc80007ffe0ff */
[C---:B------:R-:W-:Y:S02]  /*0280*/  ISETP.GE.U32.AND P0, PT, R3.reuse, 0xf00, PT ;  /* 0x00000f000300780c */ /* 0x040fe40003f06070 */
[----:B------:R-:W-:-:S04]  /*0290*/  LEA.HI R6, R3, 0x1, RZ, 0x18 ;  /* 0x0000000103067811 */ /* 0x000fc800078fc0ff */
[----:B------:R-:W-:-:S04]  /*02a0*/  LOP3.LUT R24, R6, 0xf, RZ, 0xc0, !PT ;  /* 0x0000000f06187812 */ /* 0x000fc800078ec0ff */
[----:B------:R-:W-:-:S03]  /*02b0*/  ISETP.NE.AND P1, PT, R24, RZ, PT ;  /* 0x000000ff1800720c */ /* 0x000fc60003f25270 */
[----:B------:R-:W-:Y:S10]  /*02c0*/  @!P0 BRA `(.L_x_94) ;  /* 0x0000000000f08947 */ /* 0x000ff40003800000 */
[----:B------:R-:W0:Y:S01]  /*02d0*/  LDC.64 R2, c[0x0][0x380] ;  /* 0x0000e000ff027b82 */ /* 0x000e220000000a00 */
[----:B------:R-:W-:-:S04]  /*02e0*/  LOP3.LUT R8, R6, 0x1fffff0, RZ, 0xc0, !PT ;  /* 0x01fffff006087812 */ /* 0x000fc800078ec0ff */
[----:B------:R-:W-:Y:S01]  /*02f0*/  IADD3 R8, PT, PT, -R8, RZ, RZ ;  /* 0x000000ff08087210 */ /* 0x000fe20007ffe1ff */
[----:B0-----:R-:W-:-:S03]  /*0300*/  IMAD.WIDE.U32 R2, R9, 0x4, R2 ;  /* 0x0000000409027825 */ /* 0x001fc600078e0002 */
[----:B------:R-:W-:-:S04]  /*0310*/  IADD3 R2, P0, PT, R2, 0x2000, RZ ;  /* 0x0000200002027810 */ /* 0x000fc80007f1e0ff */
[----:B------:R-:W-:-:S09]  /*0320*/  IADD3.X R3, PT, PT, RZ, R3, RZ, P0, !PT ;  /* 0x00000003ff037210 */ /* 0x000fd200007fe4ff */
.L_x_95:
        /* <DEDUP_REMOVED lines=25> */
[----:B------:R-:W-:-:S04]  /*04c0*/  FFMA R0, R25, R25, R0 ;  /* 0x0000001919007223 */ /* 0x000fc80000000000 */
[----:B------:R-:W-:Y:S01]  /*04d0*/  FFMA R0, R23, R23, R0 ;  /* 0x0000001717007223 */ /* 0x000fe20000000000 */
[----:B-----5:R-:W-:Y:S01]  /*04e0*/  FADD R23, R22, -UR5 ;  /* 0x8000000516177e21 */ /* 0x020fe20008000000 */
        /* <DEDUP_REMOVED lines=16> */
[----:B------:R-:W-:-:S04]  /*05f0*/  FADD R15, R14, -UR5 ;  /* 0x800000050e0f7e21 */ /* 0x000fc80008000000 */
[----:B------:R-:W-:Y:S01]  /*0600*/  FFMA R0, R15, R15, R0 ;  /* 0x0000000f0f007223 */ /* 0x000fe20000000000 */
[----:B------:R-:W-:-:S03]  /*0610*/  FADD R11, R11, -UR5 ;  /* 0x800000050b0b7e21 */ /* 0x000fc60008000000 */
[----:B------:R-:W-:Y:S01]  /*0620*/  FFMA R0, R13, R13, R0 ;  /* 0x0000000d0d007223 */ /* 0x000fe20000000000 */
[----:B------:R-:W-:-:S04]  /*0630*/  FADD R13, R12, -UR5 ;  /* 0x800000050c0d7e21 */ /* 0x000fc80008000000 */
[----:B------:R-:W-:-:S04]  /*0640*/  FFMA R0, R13, R13, R0 ;  /* 0x0000000d0d007223 */ /* 0x000fc80000000000 */
[----:B------:R-:W-:Y:S01]  /*0650*/  FFMA R0, R11, R11, R0 ;  /* 0x0000000b0b007223 */ /* 0x000fe20000000000 */
[----:B------:R-:W-:-:S04]  /*0660*/  FADD R11, R10, -UR5 ;  /* 0x800000050a0b7e21 */ /* 0x000fc80008000000 */
[----:B------:R-:W-:Y:S01]  /*0670*/  FFMA R0, R11, R11, R0 ;  /* 0x0000000b0b007223 */ /* 0x000fe20000000000 */
[----:B------:R-:W-:Y:S06]  /*0680*/  @P0 BRA `(.L_x_95) ;  /* 0xfffffffc00280947 */ /* 0x000fec000383ffff */
.L_x_94:
[----:B------:R-:W-:Y:S05]  /*0690*/  BSYNC.RECONVERGENT B2 ;  /* 0x0000000000027941 */ /* 0x000fea0003800200 */
.L_x_93:
[----:B------:R-:W-:Y:S05]  /*06a0*/  @!P1 BRA `(.L_x_92) ;  /* 0x0000000400149947 */ /* 0x000fea0003800000 */
[----:B------:R-:W-:Y:S01]  /*06b0*/  ISETP.GE.U32.AND P0, PT, R24, 0x8, PT ;  /* 0x000000081800780c */ /* 0x000fe20003f06070 */
[----:B------:R-:W-:Y:S01]  /*06c0*/  BSSY.RECONVERGENT B2, `(.L_x_96) ;  /* 0x0000020000027945 */ /* 0x000fe20003800200 */
[----:B------:R-:W-:-:S04]  /*06d0*/  LOP3.LUT R16, R6, 0x7, RZ, 0xc0, !PT ;  /* 0x0000000706107812 */ /* 0x000fc800078ec0ff */
[----:B------:R-:W-:-:S07]  /*06e0*/  ISETP.NE.AND P1, PT, R16, RZ, PT ;  /* 0x000000ff1000720c */ /* 0x000fce0003f25270 */
[----:B------:R-:W-:Y:S06]  /*06f0*/  @!P0 BRA `(.L_x_97) ;  /* 0x0000000000708947 */ /* 0x000fec0003800000 */
[----:B------:R-:W0:Y:S01]  /*0700*/  LDC.64 R2, c[0x0][0x380] ;  /* 0x0000e000ff027b82 */ /* 0x000e220000000a00 */
[----:B------:R-:W1:Y:S01]  /*0710*/  LDCU UR4, c[0x0][0x3a0] ;  /* 0x00007400ff0477ac */ /* 0x000e620008000800 */
[----:B0-----:R-:W-:-:S05]  /*0720*/  IMAD.WIDE R2, R9, 0x4, R2 ;  /* 0x0000000409027825 */ /* 0x001fca00078e0202 */
[----:B------:R-:W1:Y:S04]  /*0730*/  LDG.E R8, desc[UR6][R2.64] ;  /* 0x0000000602087981 */ /* 0x000e68000c1e1900 */
[----:B------:R-:W2:Y:S04]  /*0740*/  LDG.E R10, desc[UR6][R2.64+0x400] ;  /* 0x00040006020a7981 */ /* 0x000ea8000c1e1900 */
[----:B------:R-:W3:Y:S04]  /*0750*/  LDG.E R12, desc[UR6][R2.64+0x800] ;  /* 0x00080006020c7981 */ /* 0x000ee8000c1e1900 */
[----:B------:R-:W4:Y:S04]  /*0760*/  LDG.E R13, desc[UR6][R2.64+0xc00] ;  /* 0x000c0006020d7981 */ /* 0x000f28000c1e1900 */
[----:B------:R-:W5:Y:S04]  /*0770*/  LDG.E R14, desc[UR6][R2.64+0x1000] ;  /* 0x00100006020e7981 */ /* 0x000f68000c1e1900 */
[----:B------:R-:W5:Y:S04]  /*0780*/  LDG.E R15, desc[UR6][R2.64+0x1400] ;  /* 0x00140006020f7981 */ /* 0x000f68000c1e1900 */
[----:B------:R-:W5:Y:S04]  /*0790*/  LDG.E R17, desc[UR6][R2.64+0x1800] ;  /* 0x0018000602117981 */ /* 0x000f68000c1e1900 */
[----:B------:R-:W5:Y:S01]  /*07a0*/  LDG.E R18, desc[UR6][R2.64+0x1c00] ;  /* 0x001c000602127981 */ /* 0x000f62000c1e1900 */
[----:B------:R-:W-:Y:S01]  /*07b0*/  IADD3 R9, PT, PT, R9, 0x800, RZ ;  /* 0x0000080009097810 */ /* 0x000fe20007ffe0ff */
[----:B-1----:R-:W-:-:S04]  /*07c0*/  FADD R11, R8, -UR4 ;  /* 0x80000004080b7e21 */ /* 0x002fc80008000000 */
[----:B------:R-:W-:Y:S01]  /*07d0*/  FFMA R0, R11, R11, R0 ;  /* 0x0000000b0b007223 */ /* 0x000fe20000000000 */
        /* <DEDUP_REMOVED lines=14> */
.L_x_97:
[----:B------:R-:W-:Y:S05]  /*08c0*/  BSYNC.RECONVERGENT B2 ;  /* 0x0000000000027941 */ /* 0x000fea0003800200 */
.L_x_96:
        /* <DEDUP_REMOVED lines=12> */
[----:B------:R-:W4:Y:S01]  /*0990*/  LDG.E R14, desc[UR6][R2.64+0xc00] ;  /* 0x000c0006020e7981 */ /* 0x000f22000c1e1900 */
[----:B------:R-:W-:Y:S01]  /*09a0*/  IADD3 R9, PT, PT, R9, 0x400, RZ ;  /* 0x0000040009097810 */ /* 0x000fe20007ffe0ff */
[----:B-1----:R-:W-:-:S04]  /*09b0*/  FADD R11, R8, -UR4 ;  /* 0x80000004080b7e21 */ /* 0x002fc80008000000 */
[----:B------:R-:W-:Y:S01]  /*09c0*/  FFMA R0, R11, R11, R0 ;  /* 0x0000000b0b007223 */ /* 0x000fe20000000000 */
[----:B--2---:R-:W-:Y:S01]  /*09d0*/  FADD R11, R10, -UR4 ;  /* 0x800000040a0b7e21 */ /* 0x004fe20008000000 */
[----:B---3--:R-:W-:-:S03]  /*09e0*/  FADD R13, R12, -UR4 ;  /* 0x800000040c0d7e21 */ /* 0x008fc60008000000 */
[----:B------:R-:W-:Y:S01]  /*09f0*/  FFMA R0, R11, R11, R0 ;  /* 0x0000000b0b007223 */ /* 0x000fe20000000000 */
[----:B----4-:R-:W-:-:S03]  /*0a00*/  FADD R11, R14, -UR4 ;  /* 0x800000040e0b7e21 */ /* 0x010fc60008000000 */
[----:B------:R-:W-:-:S04]  /*0a10*/  FFMA R0, R13, R13, R0 ;  /* 0x0000000d0d007223 */ /* 0x000fc80000000000 */
[----:B------:R-:W-:-:S07]  /*0a20*/  FFMA R0, R11, R11, R0 ;  /* 0x0000000b0b007223 */ /* 0x000fce0000000000 */
.L_x_99:
[----:B------:R-:W-:Y:S05]  /*0a30*/  BSYNC.RECONVERGENT B2 ;  /* 0x0000000000027941 */ /* 0x000fea0003800200 */
.L_x_98:
[----:B------:R-:W-:Y:S05]  /*0a40*/  @!P1 BRA `(.L_x_92) ;  /* 0x00000000002c9947 */ /* 0x000fea0003800000 */
[----:B------:R-:W0:Y:S01]  /*0a50*/  LDC.64 R10, c[0x0][0x380] ;  /* 0x0000e000ff0a7b82 */ /* 0x000e220000000a00 */
[----:B------:R-:W-:-:S07]  /*0a60*/  IADD3 R6, PT, PT, -R6, RZ, RZ ;  /* 0x000000ff06067210 */ /* 0x000fce0007ffe1ff */
.L_x_100:
[C---:B0-----:R-:W-:Y:S01]  /*0a70*/  IMAD.WIDE R2, R9.reuse, 0x4, R10 ;  /* 0x0000000409027825 */ /* 0x041fe200078e020a */
        /* <DEDUP_REMOVED lines=8> */
.L_x_92:
[----:B------:R-:W-:Y:S05]  /*0b00*/  BSYNC.RECONVERGENT B1 ;  /* 0x0000000000017941 */ /* 0x000fea0003800200 */
.L_x_91:
[----:B------:R-:W-:Y:S02]  /*0b10*/  ISETP.GE.U32.AND P0, PT, R4, 0x100, PT ;  /* 0x000001000400780c */ /* 0x000fe40003f06070 */
[----:B------:R-:W-:Y:S02]  /*0b20*/  MOV R11, R0 ;  /* 0x00000000000b7202 */ /* 0x000fe40000000f00 */
[----:B------:R-:W-:-:S13]  /*0b30*/  ISETP.GE.U32.AND.EX P0, PT, R5, RZ, PT, P0 ;  /* 0x000000ff0500720c */ /* 0x000fda0003f06100 */
[----:B------:R-:W-:Y:S05]  /*0b40*/  @!P0 BRA `(.L_x_101) ;  /* 0x0000000000ac8947 */ /* 0x000fea0003800000 */
[----:B------:R-:W0:Y:S01]  /*0b50*/  S2R R6, SR_LANEID ;  /* 0x0000000000067919 */ /* 0x000e220000000000 */
[----:B------:R-:W-:Y:S01]  /*0b60*/  ISETP.NE.AND P5, PT, R7, RZ, PT ;  /* 0x000000ff0700720c */ /* 0x000fe20003fa5270 */
        /* <DEDUP_REMOVED lines=20> */
[----:B------:R-:W-:-:S04]  /*0cb0*/  ISETP.GT.AND P0, PT, R6, 0xf, PT ;  /* 0x0000000f0600780c */ /* 0x000fc80003f04270 */
[----:B------:R-:W0:Y:S02]  /*0cc0*/  SHFL.DOWN PT, R3, R0, 0x10, 0x1f ;  /* 0x0a001f0000037f89 */ /* 0x000e2400000e0000 */
[----:B0-----:R-:W-:-:S05]  /*0cd0*/  FADD R3, R0, R3 ;  /* 0x0000000300037221 */ /* 0x001fca0000000000 */
[----:B------:R1:W-:Y:S01]  /*0ce0*/  @!P1 STS [R2+0x8], R3 ;  /* 0x0000080302009388 */ /* 0x0003e20000000800 */
[----:B------:R-:W-:Y:S01]  /*0cf0*/  FSEL R0, R0, R3, P0 ;  /* 0x0000000300007208 */ /* 0x000fe20000000000 */
[----:B------:R-:W-:Y:S06]  /*0d00*/  BAR.SYNC.DEFER_BLOCKING 0x0 ;  /* 0x0000000000007b1d */ /* 0x000fec0000010000 */
[----:B------:R-:W-:Y:S05]  /*0d10*/  @P5 BRA `(.L_x_102) ;  /* 0x00000018008c5947 */ /* 0x000fea0003800000 */
[----:B------:R-:W0:Y:S01]  /*0d20*/  S2UR UR5, SR_CgaCtaId ;  /* 0x00000000000579c3 */ /* 0x000e220000008800 */
[----:B------:R-:W-:Y:S02]  /*0d30*/  UMOV UR4, 0x400 ;  /* 0x0000040000047882 */ /* 0x000fe40000000000 */
[----:B0-----:R-:W-:-:S09]  /*0d40*/  ULEA UR4, UR5, UR4, 0x18 ;  /* 0x0000000405047291 */ /* 0x001fd2000f8ec0ff */
[----:B-1----:R-:W0:Y:S04]  /*0d50*/  LDS R3, [UR4+0xc] ;  /* 0x00000c04ff037984 */ /* 0x002e280008000800 */
        /* <DEDUP_REMOVED lines=10> */
.L_x_101:
[----:B------:R-:W0:Y:S01]  /*0e00*/  S2R R6, SR_LANEID ;  /* 0x0000000000067919 */ /* 0x000e220000000000 */
[C---:B------:R-:W-:Y:S02]  /*0e10*/  LOP3.LUT R0, R7.reuse, 0x3e0, RZ, 0xc0, !PT ;  /* 0x000003e007007812 */ /* 0x040fe400078ec0ff */
[----:B------:R-:W-:Y:S02]  /*0e20*/  ISETP.NE.AND P5, PT, R7, RZ, PT ;  /* 0x000000ff0700720c */ /* 0x000fe40003fa5270 */
[----:B------:R-:W-:Y:S02]  /*0e30*/  IADD3 R3, PT, PT, R0, 0x20, RZ ;  /* 0x0000002000037810 */ /* 0x000fe40007ffe0ff */
[----:B------:R-:W-:Y:S02]  /*0e40*/  LOP3.LUT R9, RZ, R0, RZ, 0x33, !PT ;  /* 0x00000000ff097212 */ /* 0x000fe400078e33ff */
[-C--:B------:R-:W-:Y:S02]  /*0e50*/  ISETP.GT.U32.AND P0, PT, R3, R4.reuse, PT ;  /* 0x000000040300720c */ /* 0x080fe40003f04070 */
[----:B------:R-:W-:-:S04]  /*0e60*/  IADD3 R9, PT, PT, R9, R4, RZ ;  /* 0x0000000409097210 */ /* 0x000fc80007ffe0ff */
[----:B------:R-:W-:-:S05]  /*0e70*/  SEL R9, R9, 0x1f, P0 ;  /* 0x0000001f09097807 */ /* 0x000fca0000000000 */
[----:B------:R-:W1:Y:S01]  /*0e80*/  SHFL.DOWN PT, R0, R11, 0x1, R9 ;  /* 0x082000000b007989 */ /* 0x000e6200000e0009 */
[C---:B0-----:R-:W-:Y:S02]  /*0e90*/  ISETP.GE.AND P0, PT, R6.reuse, R9, PT ;  /* 0x000000090600720c */ /* 0x041fe40003f06270 */
[C---:B------:R-:W-:Y:S02]  /*0ea0*/  IADD3 R2, PT, PT, R6.reuse, 0x2, RZ ;  /* 0x0000000206027810 */ /* 0x040fe40007ffe0ff */
[----:B------:R-:W-:-:S09]  /*0eb0*/  ISETP.NE.AND P1, PT, R6, RZ, PT ;  /* 0x000000ff0600720c */ /* 0x000fd20003f25270 */
[----:B-1----:R-:W-:Y:S01]  /*0ec0*/  @!P0 FADD R11, R0, R11 ;  /* 0x0000000b000b8221 */ /* 0x002fe20000000000 */
        /* <DEDUP_REMOVED lines=11> */
[-C--:B------:R-:W-:Y:S02]  /*0f80*/  ISETP.GT.AND P0, PT, R2, R9.reuse, PT ;  /* 0x000000090200720c */ /* 0x080fe40003f04270 */
[----:B------:R-:W-:Y:S02]  /*0f90*/  IADD3 R2, PT, PT, R6, 0x10, RZ ;  /* 0x0000001006027810 */ /* 0x000fe40007ffe0ff */
[----:B------:R-:W0:Y:S09]  /*0fa0*/  SHFL.DOWN PT, R0, R11, 0x8, R9 ;  /* 0x090000000b007989 */ /* 0x000e3200000e0009 */
[----:B0-----:R-:W-:Y:S01]  /*0fb0*/  @!P0 FADD R11, R11, R0 ;  /* 0x000000000b0b8221 */ /* 0x001fe20000000000 */
[----:B------:R-:W-:-:S02]  /*0fc0*/  ISETP.GT.AND P0, PT, R2, R9, PT ;  /* 0x000000090200720c */ /* 0x000fc40003f04270 */
[----:B------:R-:W-:Y:S02]  /*0fd0*/  @!P1 SHF.R.U32.HI R2, RZ, 0x3, R7 ;  /* 0x00000003ff029819 */ /* 0x000fe40000011607 */
[----:B------:R-:W0:Y:S02]  /*0fe0*/  SHFL.DOWN PT, R0, R11, 0x10, R9 ;  /* 0x0a0000000b007989 */ /* 0x000e2400000e0009 */
[----:B------:R-:W-:-:S04]  /*0ff0*/  @!P1 LOP3.LUT R2, R2, 0x7c, RZ, 0xc0, !PT ;  /* 0x0000007c02029812 */ /* 0x000fc800078ec0ff */
[----:B------:R-:W-:-:S03]  /*1000*/  @!P1 IADD3 R3, PT, PT, R2, R3, RZ ;  /* 0x0000000302039210 */ /* 0x000fc60007ffe0ff */
[----:B0-----:R-:W-:-:S05]  /*1010*/  @!P0 FADD R11, R11, R0 ;  /* 0x000000000b0b8221 */ /* 0x001fca0000000000 */
[----:B------:R-:W-:-:S05]  /*1020*/  MOV R0, R11 ;  /* 0x0000000b00007202 */ /* 0x000fca0000000f00 */
[----:B------:R0:W-:Y:S01]  /*1030*/  @!P1 STS [R3+0x8], R0 ;  /* 0x0000080003009388 */ /* 0x0001e20000000800 */
[----:B------:R-:W-:Y:S06]  /*1040*/  BAR.SYNC.DEFER_BLOCKING 0x0 ;  /* 0x0000000000007b1d */ /* 0x000fec0000010000 */
[----:B------:R-:W-:Y:S05]  /*1050*/  @P5 BRA `(.L_x_102) ;  /* 0x0000001400bc5947 */ /* 0x000fea0003800000 */
[----:B------:R-:W1:Y:S01]  /*1060*/  S2UR UR5, SR_CgaCtaId ;  /* 0x00000000000579c3 */ /* 0x000e620000008800 */
[----:B------:R-:W-:Y:S01]  /*1070*/  UMOV UR4, 0x400 ;  /* 0x0000040000047882 */ /* 0x000fe20000000000 */
[C---:B------:R-:W-:Y:S02]  /*1080*/  ISETP.GT.U32.AND P3, PT, R4.reuse, 0x20, PT ;  /* 0x000000200400780c */ /* 0x040fe40003f64070 */
[C---:B------:R-:W-:Y:S02]  /*1090*/  ISETP.GT.U32.AND P1, PT, R4.reuse, 0x40, PT ;  /* 0x000000400400780c */ /* 0x040fe40003f24070 */
[C---:B------:R-:W-:Y:S02]  /*10a0*/  ISETP.GT.U32.AND.EX P3, PT, R5.reuse, RZ, PT, P3 ;  /* 0x000000ff0500720c */ /* 0x040fe40003f64130 */
[----:B------:R-:W-:Y:S02]  /*10b0*/  ISETP.GT.U32.AND P0, PT, R4, 0x60, PT ;  /* 0x000000600400780c */ /* 0x000fe40003f04070 */
[----:B------:R-:W-:-:S02]  /*10c0*/  ISETP.GT.U32.AND.EX P1, PT, R5, RZ, PT, P1 ;  /* 0x000000ff0500720c */ /* 0x000fc40003f24110 */
[C---:B------:R-:W-:Y:S02]  /*10d0*/  ISETP.GT.U32.AND P2, PT, R4.reuse, 0x80, PT ;  /* 0x000000800400780c */ /* 0x040fe40003f44070 */
[C---:B------:R-:W-:Y:S02]  /*10e0*/  ISETP.GT.U32.AND.EX P0, PT, R5.reuse, RZ, PT, P0 ;  /* 0x000000ff0500720c */ /* 0x040fe40003f04100 */
[----:B------:R-:W-:Y:S02]  /*10f0*/  ISETP.GT.U32.AND P4, PT, R4, 0xa0, PT ;  /* 0x000000a00400780c */ /* 0x000fe40003f84070 */
[C---:B------:R-:W-:Y:S02]  /*1100*/  ISETP.GT.U32.AND.EX P2, PT, R5.reuse, RZ, PT, P2 ;  /* 0x000000ff0500720c */ /* 0x040fe40003f44120 */
[----:B------:R-:W-:Y:S01]  /*1110*/  ISETP.GT.U32.AND.EX P4, PT, R5, RZ, PT, P4 ;  /* 0x000000ff0500720c */ /* 0x000fe20003f84140 */
[----:B-1----:R-:W-:-:S09]  /*1120*/  ULEA UR4, UR5, UR4, 0x18 ;  /* 0x0000000405047291 */ /* 0x002fd2000f8ec0ff */
[----:B0-----:R-:W0:Y:S04]  /*1130*/  LDS R3, [UR4+0xc] ;  /* 0x00000c04ff037984 */ /* 0x001e280008000800 */
[----:B------:R-:W1:Y:S04]  /*1140*/  LDS.128 R8, [UR4+0x10] ;  /* 0x00001004ff087984 */ /* 0x000e680008000c00 */
[----:B------:R-:W2:Y:S01]  /*1150*/  LDS.64 R6, [UR4+0x20] ;  /* 0x00002004ff067984 */ /* 0x000ea20008000a00 */
[----:B0-----:R-:W-:Y:S01]  /*1160*/  @P3 FADD R0, R0, R3 ;  /* 0x0000000300003221 */ /* 0x001fe20000000000 */
[----:B------:R-:W-:-:S03]  /*1170*/  ISETP.GT.U32.AND P3, PT, R4, 0xc0, PT ;  /* 0x000000c00400780c */ /* 0x000fc60003f64070 */
[----:B-1----:R-:W-:Y:S01]  /*1180*/  @P1 FADD R0, R0, R8 ;  /* 0x0000000800001221 */ /* 0x002fe20000000000 */
[----:B------:R-:W-:Y:S02]  /*1190*/  ISETP.GT.U32.AND P1, PT, R4, 0xe0, PT ;  /* 0x000000e00400780c */ /* 0x000fe40003f24070 */
[C---:B------:R-:W-:Y:S01]  /*11a0*/  ISETP.GT.U32.AND.EX P3, PT, R5.reuse, RZ, PT, P3 ;  /* 0x000000ff0500720c */ /* 0x040fe20003f64130 */
[----:B------:R-:W-:Y:S01]  /*11b0*/  @P0 FADD R0, R0, R9 ;  /* 0x0000000900000221 */ /* 0x000fe20000000000 */
[----:B------:R-:W-:-:S03]  /*11c0*/  ISETP.GT.U32.AND.EX P1, PT, R5, RZ, PT, P1 ;  /* 0x000000ff0500720c */ /* 0x000fc60003f24110 */
[----:B------:R-:W-:-:S04]  /*11d0*/  @P2 FADD R0, R0, R10 ;  /* 0x0000000a00002221 */ /* 0x000fc80000000000 */
[----:B------:R-:W-:-:S04]  /*11e0*/  @P4 FADD R0, R0, R11 ;  /* 0x0000000b00004221 */ /* 0x000fc80000000000 */
[----:B--2---:R-:W-:-:S04]  /*11f0*/  @P3 FADD R0, R0, R6 ;  /* 0x0000000600003221 */ /* 0x004fc80000000000 */
[----:B------:R-:W-:Y:S01]  /*1200*/  @P1 FADD R0, R0, R7 ;  /* 0x0000000700001221 */ /* 0x000fe20000000000 */
[----:B------:R-:W-:Y:S06]  /*1210*/  BRA `(.L_x_102) ;  /* 0x00000014004c7947 */ /* 0x000fec0003800000 */
.L_x_88:
[----:B------:R-:W0:Y:S01]  /*1220*/  S2R R0, SR_TID.X ;  /* 0x0000000000007919 */ /* 0x000e220000002100 */
[----:B------:R-:W0:Y:S01]  /*1230*/  LDC.64 R2, c[0x0][0x380] ;  /* 0x0000e000ff027b82 */ /* 0x000e220000000a00 */
[----:B------:R-:W1:Y:S01]  /*1240*/  LDCU UR4, c[0x0][0x3a0] ;  /* 0x00007400ff0477ac */ /* 0x000e620008000800 */
[----:B0-----:R-:W-:-:S05]  /*1250*/  IMAD.WIDE.U32 R2, R0, 0x4, R2 ;  /* 0x0000000400027825 */ /* 0x001fca00078e0002 */
        /* <DEDUP_REMOVED lines=16> */
[----:B-1----:R-:W-:Y:S01]  /*1360*/  FADD R21, R21, -UR4 ;  /* 0x8000000415157e21 */ /* 0x002fe20008000000 */
[----:B--2---:R-:W-:-:S03]  /*1370*/  FADD R14, R14, -UR4 ;  /* 0x800000040e0e7e21 */ /* 0x004fc60008000000 */
[----:B------:R-:W-:Y:S01]  /*1380*/  FMUL R21, R21, R21 ;  /* 0x0000001515157220 */ /* 0x000fe20000400000 */
[----:B---3--:R-:W-:-:S03]  /*1390*/  FADD R12, R12, -UR4 ;  /* 0x800000040c0c7e21 */ /* 0x008fc60008000000 */
[----:B------:R-:W-:Y:S01]  /*13a0*/  FFMA R21, R14, R14, R21 ;  /* 0x0000000e0e157223 */ /* 0x000fe20000000015 */
[----:B----4-:R-:W-:Y:S01]  /*13b0*/  FADD R13, R13, -UR4 ;  /* 0x800000040d0d7e21 */ /* 0x010fe20008000000 */
[----:B------:R-:W-:Y:S01]  /*13c0*/  FMUL R14, R12, R12 ;  /* 0x0000000c0c0e7220 */ /* 0x000fe20000400000 */
[----:B-----5:R-:W-:-:S03]  /*13d0*/  FADD R6, R6, -UR4 ;  /* 0x8000000406067e21 */ /* 0x020fc60008000000 */
[----:B------:R-:W-:Y:S01]  /*13e0*/  FFMA R14, R13, R13, R14 ;  /* 0x0000000d0d0e7223 */ /* 0x000fe2000000000e */
[----:B------:R-:W-:Y:S01]  /*13f0*/  FADD R10, R10, -UR4 ;  /* 0x800000040a0a7e21 */ /* 0x000fe20008000000 */
[----:B------:R-:W-:Y:S01]  /*1400*/  FMUL R6, R6, R6 ;  /* 0x0000000606067220 */ /* 0x000fe20000400000 */
[----:B------:R-:W-:Y:S02]  /*1410*/  FADD R7, R7, -UR4 ;  /* 0x8000000407077e21 */ /* 0x000fe40008000000 */
[----:B------:R-:W-:Y:S01]  /*1420*/  FMUL R10, R10, R10 ;  /* 0x0000000a0a0a7220 */ /* 0x000fe20000400000 */
[----:B------:R-:W-:Y:S01]  /*1430*/  FADD R13, R8, -UR4 ;  /* 0x80000004080d7e21 */ /* 0x000fe20008000000 */
[----:B------:R-:W-:Y:S01]  /*1440*/  FFMA R7, R7, R7, R6 ;  /* 0x0000000707077223 */ /* 0x000fe20000000006 */
[----:B------:R-:W-:Y:S01]  /*1450*/  FADD R8, R9, -UR4 ;  /* 0x8000000409087e21 */ /* 0x000fe20008000000 */
[----:B------:R-:W-:Y:S01]  /*1460*/  IADD3 R9, P1, PT, R4, -0x1000, RZ ;  /* 0xfffff00004097810 */ /* 0x000fe20007f3e0ff */
[----:B------:R-:W-:-:S03]  /*1470*/  FADD R11, R11, -UR4 ;  /* 0x800000040b0b7e21 */ /* 0x000fc60008000000 */
[----:B------:R-:W-:Y:S01]  /*1480*/  ISETP.GE.U32.AND P0, PT, R9, 0x1000, PT ;  /* 0x000010000900780c */ /* 0x000fe20003f06070 */
[----:B------:R-:W-:Y:S01]  /*1490*/  FADD R16, R16, -UR4 ;  /* 0x8000000410107e21 */ /* 0x000fe20008000000 */
[----:B------:R-:W-:Y:S01]  /*14a0*/  FFMA R6, R11, R11, R10 ;  /* 0x0000000b0b067223 */ /* 0x000fe2000000000a */
[----:B------:R-:W-:Y:S01]  /*14b0*/  IADD3.X R10, PT, PT, R5, -0x1, RZ, P1, !PT ;  /* 0xffffffff050a7810 */ /* 0x000fe20000ffe4ff */
[----:B------:R-:W-:Y:S01]  /*14c0*/  FADD R18, R18, -UR4 ;  /* 0x8000000412127e21 */ /* 0x000fe20008000000 */
[----:B------:R-:W-:Y:S01]  /*14d0*/  FADD R20, R20, -UR4 ;  /* 0x8000000414147e21 */ /* 0x000fe20008000000 */
[----:B------:R-:W-:Y:S02]  /*14e0*/  FMUL R16, R16, R16 ;  /* 0x0000001010107220 */ /* 0x000fe40000400000 */
[----:B------:R-:W-:Y:S01]  /*14f0*/  FMUL R18, R18, R18 ;  /* 0x0000001212127220 */ /* 0x000fe20000400000 */
[----:B------:R-:W-:Y:S01]  /*1500*/  FMUL R13, R13, R13 ;  /* 0x0000000d0d0d7220 */ /* 0x000fe20000400000 */
[----:B------:R-:W-:Y:S01]  /*1510*/  FADD R15, R15, -UR4 ;  /* 0x800000040f0f7e21 */ /* 0x000fe20008000000 */
[----:B------:R-:W-:Y:S01]  /*1520*/  FMUL R20, R20, R20 ;  /* 0x0000001414147220 */ /* 0x000fe20000400000 */
[----:B------:R-:W-:Y:S01]  /*1530*/  ISETP.GE.U32.AND.EX P0, PT, R10, RZ, PT, P0 ;  /* 0x000000ff0a00720c */ /* 0x000fe20003f06100 */
[----:B------:R-:W-:Y:S01]  /*1540*/  FADD R17, R17, -UR4 ;  /* 0x8000000411117e21 */ /* 0x000fe20008000000 */
[----:B------:R-:W-:Y:S01]  /*1550*/  FADD R19, R19, -UR4 ;  /* 0x8000000413137e21 */ /* 0x000fe20008000000 */
[----:B------:R-:W-:-:S02]  /*1560*/  FFMA R15, R15, R15, R16 ;  /* 0x0000000f0f0f7223 */ /* 0x000fc40000000010 */
[----:B------:R-:W-:Y:S01]  /*1570*/  FFMA R18, R17, R17, R18 ;  /* 0x0000001111127223 */ /* 0x000fe20000000012 */
[----:B------:R-:W-:Y:S01]  /*1580*/  FFMA R13, R8, R8, R13 ;  /* 0x00000008080d7223 */ /* 0x000fe2000000000d */
[----:B------:R-:W-:Y:S01]  /*1590*/  FFMA R20, R19, R19, R20 ;  /* 0x0000001313147223 */ /* 0x000fe20000000014 */
[----:B------:R-:W-:Y:S01]  /*15a0*/  FADD R7, R14, R7 ;  /* 0x000000070e077221 */ /* 0x000fe20000000000 */
[----:B------:R-:W-:Y:S01]  /*15b0*/  FADD R15, R15, R18 ;  /* 0x000000120f0f7221 */ /* 0x000fe20000000000 */
[----:B------:R-:W-:Y:S01]  /*15c0*/  FADD R6, R13, R6 ;  /* 0x000000060d067221 */ /* 0x000fe20000000000 */
[----:B------:R-:W-:-:S03]  /*15d0*/  FADD R12, R20, R21 ;  /* 0x00000015140c7221 */ /* 0x000fc60000000000 */
[----:B------:R-:W-:Y:S01]  /*15e0*/  FADD R7, R7, R6 ;  /* 0x0000000607077221 */ /* 0x000fe20000000000 */
[----:B------:R-:W-:Y:S01]  /*15f0*/  FADD R12, R15, R12 ;  /* 0x0000000c0f0c7221 */ /* 0x000fe20000000000 */
[----:B------:R-:W-:-:S03]  /*1600*/  HFMA2 R11, -RZ, RZ, 0, 0.00048828125 ;  /* 0x00001000ff0b7431 */ /* 0x000fc600000001ff */
[----:B------:R-:W-:Y:S01]  /*1610*/  FADD R8, R12, R7 ;  /* 0x000000070c087221 */ /* 0x000fe20000000000 */
[----:B------:R-:W-:Y:S01]  /*1620*/  MOV R12, RZ ;  /* 0x000000ff000c7202 */ /* 0x000fe20000000f00 */
[----:B------:R-:W-:Y:S06]  /*1630*/  @!P0 BRA `(.L_x_103) ;  /* 0x00000004001c8947 */ /* 0x000fec0003800000 */
[----:B------:R-:W0:Y:S01]  /*1640*/  LDC.64 R4, c[0x0][0x390] ;  /* 0x0000e400ff047b82 */ /* 0x000e220000000a00 */
[----:B------:R-:W-:Y:S01]  /*1650*/  MOV R11, 0x1000 ;  /* 0x00001000000b7802 */ /* 0x000fe20000000f00 */
[----:B------:R-:W1:Y:S01]  /*1660*/  LDCU UR4, c[0x0][0x3a0] ;  /* 0x00007400ff0477ac */ /* 0x000e620008000800 */
[----:B------:R-:W-:-:S07]  /*1670*/  MOV R12, RZ ;  /* 0x000000ff000c7202 */ /* 0x000fce0000000f00 */
.L_x_105:
[----:B------:R-:W-:-:S04]  /*1680*/  LEA R6, P0, R11, R2, 0x2 ;  /* 0x000000020b067211 */ /* 0x000fc800078010ff */
[----:B------:R-:W-:-:S05]  /*1690*/  LEA.HI.X R7, R11, R3, R12, 0x2, P0 ;  /* 0x000000030b077211 */ /* 0x000fca00000f140c */
        /* <DEDUP_REMOVED lines=16> */
[----:B-1----:R-:W-:Y:S01]  /*17a0*/  FADD R23, R23, -UR4 ;  /* 0x8000000417177e21 */ /* 0x002fe20008000000 */
[----:B--2---:R-:W-:-:S03]  /*17b0*/  FADD R27, R27, -UR4 ;  /* 0x800000041b1b7e21 */ /* 0x004fc60008000000 */
[----:B------:R-:W-:Y:S01]  /*17c0*/  FMUL R23, R23, R23 ;  /* 0x0000001717177220 */ /* 0x000fe20000400000 */
[----:B---3--:R-:W-:Y:S01]  /*17d0*/  FADD R22, R22, -UR4 ;  /* 0x8000000416167e21 */ /* 0x008fe20008000000 */
[----:B------:R-:W-:Y:S01]  /*17e0*/  FMUL R27, R27, R27 ;  /* 0x0000001b1b1b7220 */ /* 0x000fe20000400000 */
[----:B----4-:R-:W-:Y:S02]  /*17f0*/  FADD R15, R15, -UR4 ;  /* 0x800000040f0f7e21 */ /* 0x010fe40008000000 */
[----:B------:R-:W-:Y:S01]  /*1800*/  FFMA R23, R22, R22, R23 ;  /* 0x0000001616177223 */ /* 0x000fe20000000017 */
[----:B-----5:R-:W-:Y:S01]  /*1810*/  FADD R29, R28, -UR4 ;  /* 0x800000041c1d7e21 */ /* 0x020fe20008000000 */
[----:B------:R-:W-:Y:S01]  /*1820*/  FMUL R22, R15, R15 ;  /* 0x0000000f0f167220 */ /* 0x000fe20000400000 */
[----:B------:R-:W-:Y:S02]  /*1830*/  FADD R26, R26, -UR4 ;  /* 0x800000041a1a7e21 */ /* 0x000fe40008000000 */
[----:B------:R-:W-:Y:S01]  /*1840*/  FFMA R8, R29, R29, R8 ;  /* 0x0000001d1d087223 */ /* 0x000fe20000000008 */
[----:B------:R-:W-:Y:S01]  /*1850*/  FADD R16, R16, -UR4 ;  /* 0x8000000410107e21 */ /* 0x000fe20008000000 */
[----:B0-----:R-:W-:Y:S01]  /*1860*/  FFMA R7, R26, R26, R27 ;  /* 0x0000001a1a077223 */ /* 0x001fe2000000001b */
[----:B------:R-:W-:Y:S01]  /*1870*/  FADD R21, R21, -UR4 ;  /* 0x8000000415157e21 */ /* 0x000fe20008000000 */
[----:B------:R-:W-:Y:S01]  /*1880*/  FADD R15, R13, -UR4 ;  /* 0x800000040d0f7e21 */ /* 0x000fe20008000000 */
[----:B------:R-:W-:-:S02]  /*1890*/  FMUL R13, R16, R16 ;  /* 0x00000010100d7220 */ /* 0x000fc40000400000 */
[----:B------:R-:W-:Y:S01]  /*18a0*/  FMUL R21, R21, R21 ;  /* 0x0000001515157220 */ /* 0x000fe20000400000 */
[----:B------:R-:W-:Y:S01]  /*18b0*/  FADD R19, R19, -UR4 ;  /* 0x8000000413137e21 */ /* 0x000fe20008000000 */
[----:B------:R-:W-:Y:S01]  /*18c0*/  FADD R7, R8, R7 ;  /* 0x0000000708077221 */ /* 0x000fe20000000000 */
[----:B------:R-:W-:Y:S01]  /*18d0*/  FADD R20, R20, -UR4 ;  /* 0x8000000414147e21 */ /* 0x000fe20008000000 */
[----:B------:R-:W-:Y:S01]  /*18e0*/  FADD R14, R14, -UR4 ;  /* 0x800000040e0e7e21 */ /* 0x000fe20008000000 */
[----:B------:R-:W-:Y:S02]  /*18f0*/  FFMA R8, R19, R19, R22 ;  /* 0x0000001313087223 */ /* 0x000fe40000000016 */
[----:B------:R-:W-:Y:S01]  /*1900*/  FFMA R13, R20, R20, R13 ;  /* 0x00000014140d7223 */ /* 0x000fe2000000000d */
[----:B------:R-:W-:Y:S01]  /*1910*/  FADD R24, R24, -UR4 ;  /* 0x8000000418187e21 */ /* 0x000fe20008000000 */
[----:B------:R-:W-:Y:S01]  /*1920*/  FFMA R21, R14, R14, R21 ;  /* 0x0000000e0e157223 */ /* 0x000fe20000000015 */
[----:B------:R-:W-:Y:S01]  /*1930*/  IADD3 R14, P1, PT, -R11, R4, RZ ;  /* 0x000000040b0e7210 */ /* 0x000fe20007f3e1ff */
[----:B------:R-:W-:Y:S01]  /*1940*/  FADD R18, R18, -UR4 ;  /* 0x8000000412127e21 */ /* 0x000fe20008000000 */
[----:B------:R-:W-:Y:S01]  /*1950*/  FMUL R24, R24, R24 ;  /* 0x0000001818187220 */ /* 0x000fe20000400000 */
[----:B------:R-:W-:Y:S01]  /*1960*/  FADD R8, R8, R13 ;  /* 0x0000000d08087221 */ /* 0x000fe20000000000 */
[----:B------:R-:W-:Y:S01]  /*1970*/  ISETP.GE.U32.AND P0, PT, R14, 0x1000, PT ;  /* 0x000010000e00780c */ /* 0x000fe20003f06070 */
[----:B------:R-:W-:Y:S01]  /*1980*/  FADD R25, R25, -UR4 ;  /* 0x8000000419197e21 */ /* 0x000fe20008000000 */
[----:B------:R-:W-:Y:S01]  /*1990*/  FMUL R18, R18, R18 ;  /* 0x0000001212127220 */ /* 0x000fe20000400000 */
[----:B------:R-:W-:-:S02]  /*19a0*/  IADD3.X R13, PT, PT, ~R12, R5, RZ, P1, !PT ;  /* 0x000000050c0d7210 */ /* 0x000fc40000ffe5ff */
[----:B------:R-:W-:Y:S01]  /*19b0*/  FFMA R6, R25, R25, R24 ;  /* 0x0000001919067223 */ /* 0x000fe20000000018 */
[----:B------:R-:W-:Y:S01]  /*19c0*/  FFMA R18, R15, R15, R18 ;  /* 0x0000000f0f127223 */ /* 0x000fe20000000012 */
[----:B------:R-:W-:Y:S02]  /*19d0*/  ISETP.GE.U32.AND.EX P0, PT, R13, RZ, PT, P0 ;  /* 0x000000ff0d00720c */ /* 0x000fe40003f06100 */
[----:B------:R-:W-:Y:S01]  /*19e0*/  FADD R6, R6, R23 ;  /* 0x0000001706067221 */ /* 0x000fe20000000000 */
[----:B------:R-:W-:-:S03]  /*19f0*/  FADD R21, R18, R21 ;  /* 0x0000001512157221 */ /* 0x000fc60000000000 */
[----:B------:R-:W-:Y:S01]  /*1a00*/  FADD R6, R7, R6 ;  /* 0x0000000607067221 */ /* 0x000fe20000000000 */
[----:B------:R-:W-:Y:S01]  /*1a10*/  FADD R21, R8, R21 ;  /* 0x0000001508157221 */ /* 0x000fe20000000000 */
[----:B------:R-:W-:-:S03]  /*1a20*/  FADD R17, R17, -UR4 ;  /* 0x8000000411117e21 */ /* 0x000fc60008000000 */
[----:B------:R-:W-:-:S04]  /*1a30*/  FADD R6, R6, R21 ;  /* 0x0000001506067221 */ /* 0x000fc80000000000 */
[----:B------:R-:W-:Y:S01]  /*1a40*/  FFMA R8, R17, R17, R6 ;  /* 0x0000001111087223 */ /* 0x000fe20000000006 */
[----:B------:R-:W-:Y:S06]  /*1a50*/  @!P0 BRA `(.L_x_104) ;  /* 0x0000000800948947 */ /* 0x000fec0003800000 */
[----:B------:R-:W-:-:S04]  /*1a60*/  IADD3 R11, P0, PT, R11, 0x1000, RZ ;  /* 0x000010000b0b7810 */ /* 0x000fc80007f1e0ff */
[----:B------:R-:W-:Y:S02]  /*1a70*/  IADD3.X R12, PT, PT, RZ, R12, RZ, P0, !PT ;  /* 0x0000000cff0c7210 */ /* 0x000fe400007fe4ff */
[----:B------:R-:W-:-:S04]  /*1a80*/  ISETP.GT.U32.AND P0, PT, R11, R9, PT ;  /* 0x000000090b00720c */ /* 0x000fc80003f04070 */
[----:B------:R-:W-:-:S13]  /*1a90*/  ISETP.GT.U32.AND.EX P0, PT, R12, R10, PT, P0 ;  /* 0x0000000a0c00720c */ /* 0x000fda0003f04100 */
[----:B------:R-:W-:Y:S05]  /*1aa0*/  @!P0 BRA `(.L_x_105) ;  /* 0xfffffff800f48947 */ /* 0x000fea000383ffff */
.L_x_103:
[CC--:B------:R-:W-:Y:S01]  /*1ab0*/  IADD3 R3, PT, PT, -R11.reuse, R4.reuse, RZ ;  /* 0x000000040b037210 */ /* 0x0c0fe20007ffe1ff */
[----:B------:R-:W-:Y:S01]  /*1ac0*/  BSSY.RECONVERGENT B1, `(.L_x_104) ;  /* 0x000009e000017945 */ /* 0x000fe20003800200 */
[----:B------:R-:W-:Y:S02]  /*1ad0*/  ISETP.GE.U32.AND P1, PT, R11, R4, PT ;  /* 0x000000040b00720c */ /* 0x000fe40003f26070 */
[----:B------:R-:W-:-:S04]  /*1ae0*/  ISETP.GE.AND P0, PT, R0, R3, PT ;  /* 0x000000030000720c */ /* 0x000fc80003f06270 */
[----:B------:R-:W-:-:S13]  /*1af0*/  ISETP.GE.U32.OR.EX P0, PT, R12, R5, P0, P1 ;  /* 0x000000050c00720c */ /* 0x000fda0000706510 */
[----:B------:R-:W-:Y:S05]  /*1b00*/  @P0 BRA `(.L_x_106) ;  /* 0x0000000800640947 */ /* 0x000fea0003800000 */
[----:B------:R-:W-:Y:S01]  /*1b10*/  LOP3.LUT R2, RZ, R0, RZ, 0x33, !PT ;  /* 0x00000000ff027212 */ /* 0x000fe200078e33ff */
[----:B------:R-:W-:Y:S03]  /*1b20*/  BSSY.RECONVERGENT B2, `(.L_x_107) ;  /* 0x0000048000027945 */ /* 0x000fe60003800200 */
[----:B------:R-:W-:Y:S02]  /*1b30*/  IADD3 R2, PT, PT, -R11, R4, R2 ;  /* 0x000000040b027210 */ /* 0x000fe40007ffe102 */
[----:B------:R-:W-:Y:S02]  /*1b40*/  MOV R4, R0 ;  /* 0x0000000000047202 */ /* 0x000fe40000000f00 */
[C---:B------:R-:W-:Y:S02]  /*1b50*/  ISETP.GE.U32.AND P1, PT, R2.reuse, 0xf00, PT ;  /* 0x00000f000200780c */ /* 0x040fe40003f26070 */
[----:B------:R-:W-:-:S04]  /*1b60*/  LEA.HI R5, R2, 0x1, RZ, 0x18 ;  /* 0x0000000102057811 */ /* 0x000fc800078fc0ff */
[----:B------:R-:W-:-:S04]  /*1b70*/  LOP3.LUT R26, R5, 0xf, RZ, 0xc0, !PT ;  /* 0x0000000f051a7812 */ /* 0x000fc800078ec0ff */
[----:B------:R-:W-:-:S03]  /*1b80*/  ISETP.NE.AND P0, PT, R26, RZ, PT ;  /* 0x000000ff1a00720c */ /* 0x000fc60003f05270 */
[----:B------:R-:W-:Y:S10]  /*1b90*/  @!P1 BRA `(.L_x_108) ;  /* 0x0000000400009947 */ /* 0x000ff40003800000 */
[----:B------:R-:W0:Y:S01]  /*1ba0*/  LDCU.64 UR8, c[0x0][0x380] ;  /* 0x00007000ff0877ac */ /* 0x000e220008000a00 */
[----:B------:R-:W-:Y:S02]  /*1bb0*/  IADD3 R3, P1, PT, R0, R11, RZ ;  /* 0x0000000b00037210 */ /* 0x000fe40007f3e0ff */
[----:B------:R-:W-:Y:S02]  /*1bc0*/  LOP3.LUT R9, R5, 0x1fffff0, RZ, 0xc0, !PT ;  /* 0x01fffff005097812 */ /* 0x000fe400078ec0ff */
[----:B------:R-:W-:Y:S02]  /*1bd0*/  IADD3.X R4, PT, PT, RZ, R12, RZ, P1, !PT ;  /* 0x0000000cff047210 */ /* 0x000fe40000ffe4ff */
[----:B------:R-:W-:Y:S02]  /*1be0*/  IADD3 R9, PT, PT, -R9, RZ, RZ ;  /* 0x000000ff09097210 */ /* 0x000fe40007ffe1ff */
[----:B0-----:R-:W-:-:S04]  /*1bf0*/  LEA R2, P2, R3, UR8, 0x2 ;  /* 0x0000000803027c11 */ /* 0x001fc8000f8410ff */
[----:B------:R-:W-:Y:S02]  /*1c00*/  IADD3 R2, P1, PT, R2, 0x2000, RZ ;  /* 0x0000200002027810 */ /* 0x000fe40007f3e0ff */
[----:B------:R-:W-:Y:S02]  /*1c10*/  LEA.HI.X R3, R3, UR9, R4, 0x2, P2 ;  /* 0x0000000903037c11 */ /* 0x000fe400090f1404 */
[----:B------:R-:W-:Y:S02]  /*1c20*/  MOV R4, R0 ;  /* 0x0000000000047202 */ /* 0x000fe40000000f00 */
[----:B------:R-:W-:-:S07]  /*1c30*/  IADD3.X R3, PT, PT, RZ, R3, RZ, P1, !PT ;  /* 0x00000003ff037210 */ /* 0x000fce0000ffe4ff */
.L_x_109:
        /* <DEDUP_REMOVED lines=54> */
.L_x_108:
[----:B------:R-:W-:Y:S05]  /*1fa0*/  BSYNC.RECONVERGENT B2 ;  /* 0x0000000000027941 */ /* 0x000fea0003800200 */
.L_x_107:
[----:B------:R-:W-:Y:S05]  /*1fb0*/  @!P0 BRA `(.L_x_106) ;  /* 0x0000000400388947 */ /* 0x000fea0003800000 */
[----:B------:R-:W-:Y:S01]  /*1fc0*/  ISETP.GE.U32.AND P0, PT, R26, 0x8, PT ;  /* 0x000000081a00780c */ /* 0x000fe20003f06070 */
[----:B------:R-:W-:Y:S01]  /*1fd0*/  BSSY.RECONVERGENT B2, `(.L_x_110) ;  /* 0x0000022000027945 */ /* 0x000fe20003800200 */
[----:B------:R-:W-:-:S04]  /*1fe0*/  LOP3.LUT R17, R5, 0x7, RZ, 0xc0, !PT ;  /* 0x0000000705117812 */ /* 0x000fc800078ec0ff */
[----:B------:R-:W-:-:S07]  /*1ff0*/  ISETP.NE.AND P1, PT, R17, RZ, PT ;  /* 0x000000ff1100720c */ /* 0x000fce0003f25270 */
[----:B------:R-:W-:Y:S06]  /*2000*/  @!P0 BRA `(.L_x_111) ;  /* 0x0000000000788947 */ /* 0x000fec0003800000 */
[----:B------:R-:W0:Y:S01]  /*2010*/  LDCU.64 UR8, c[0x0][0x380] ;  /* 0x00007000ff0877ac */ /* 0x000e220008000a00 */
[----:B------:R-:W-:-:S04]  /*2020*/  IADD3 R3, P0, PT, R4, R11, RZ ;  /* 0x0000000b04037210 */ /* 0x000fc80007f1e0ff */
[----:B------:R-:W-:Y:S02]  /*2030*/  IADD3.X R6, PT, PT, RZ, R12, RZ, P0, !PT ;  /* 0x0000000cff067210 */ /* 0x000fe400007fe4ff */
[----:B0-----:R-:W-:-:S04]  /*2040*/  LEA R2, P0, R3, UR8, 0x2 ;  /* 0x0000000803027c11 */ /* 0x001fc8000f8010ff */
        /* <DEDUP_REMOVED lines=8> */
[----:B------:R0:W5:Y:S01]  /*20d0*/  LDG.E R18, desc[UR6][R2.64+0x1c00] ;  /* 0x001c000602127981 */ /* 0x000162000c1e1900 */
        /* <DEDUP_REMOVED lines=10> */
[----:B0-----:R-:W-:-:S03]  /*2180*/  FADD R2, R15, -UR4 ;  /* 0x800000040f027e21 */ /* 0x001fc60008000000 */
[----:B------:R-:W-:Y:S01]  /*2190*/  FFMA R7, R14, R14, R7 ;  /* 0x0000000e0e077223 */ /* 0x000fe20000000007 */
[----:B------:R-:W-:-:S03]  /*21a0*/  FADD R16, R16, -UR4 ;  /* 0x8000000410107e21 */ /* 0x000fc60008000000 */
[----:B------:R-:W-:Y:S01]  /*21b0*/  FFMA R7, R2, R2, R7 ;  /* 0x0000000202077223 */ /* 0x000fe20000000007 */
[----:B------:R-:W-:-:S03]  /*21c0*/  FADD R18, R18, -UR4 ;  /* 0x8000000412127e21 */ /* 0x000fc60008000000 */
[----:B------:R-:W-:-:S04]  /*21d0*/  FFMA R7, R16, R16, R7 ;  /* 0x0000001010077223 */ /* 0x000fc80000000007 */
[----:B------:R-:W-:-:S07]  /*21e0*/  FFMA R8, R18, R18, R7 ;  /* 0x0000001212087223 */ /* 0x000fce0000000007 */
.L_x_111:
[----:B------:R-:W-:Y:S05]  /*21f0*/  BSYNC.RECONVERGENT B2 ;  /* 0x0000000000027941 */ /* 0x000fea0003800200 */
.L_x_110:
        /* <DEDUP_REMOVED lines=24> */
.L_x_113:
[----:B------:R-:W-:Y:S05]  /*2380*/  BSYNC.RECONVERGENT B2 ;  /* 0x0000000000027941 */ /* 0x000fea0003800200 */
.L_x_112:
[----:B------:R-:W-:Y:S05]  /*2390*/  @!P1 BRA `(.L_x_106) ;  /* 0x0000000000409947 */ /* 0x000fea0003800000 */
[----:B------:R-:W0:Y:S01]  /*23a0*/  LDCU.64 UR8, c[0x0][0x380] ;  /* 0x00007000ff0877ac */ /* 0x000e220008000a00 */
[----:B------:R-:W-:Y:S02]  /*23b0*/  IADD3 R7, P0, PT, R4, R11, RZ ;  /* 0x0000000b04077210 */ /* 0x000fe40007f1e0ff */
[----:B------:R-:W-:Y:S02]  /*23c0*/  IADD3 R4, PT, PT, -R5, RZ, RZ ;  /* 0x000000ff05047210 */ /* 0x000fe40007ffe1ff */
[----:B------:R-:W-:Y:S02]  /*23d0*/  IADD3.X R12, PT, PT, RZ, R12, RZ, P0, !PT ;  /* 0x0000000cff0c7210 */ /* 0x000fe400007fe4ff */
[----:B0-----:R-:W-:-:S04]  /*23e0*/  LEA R6, P1, R7, UR8, 0x2 ;  /* 0x0000000807067c11 */ /* 0x001fc8000f8210ff */
[----:B------:R-:W-:-:S09]  /*23f0*/  LEA.HI.X R7, R7, UR9, R12, 0x2, P1 ;  /* 0x0000000907077c11 */ /* 0x000fd200088f140c */
.L_x_114:
[----:B------:R-:W-:Y:S02]  /*2400*/  MOV R2, R6 ;  /* 0x0000000600027202 */ /* 0x000fe40000000f00 */
[----:B------:R-:W-:-:S05]  /*2410*/  MOV R3, R7 ;  /* 0x0000000700037202 */ /* 0x000fca0000000f00 */
[----:B------:R-:W2:Y:S01]  /*2420*/  LDG.E R2, desc[UR6][R2.64] ;  /* 0x0000000602027981 */ /* 0x000ea2000c1e1900 */
[----:B------:R-:W-:Y:S02]  /*2430*/  IADD3 R4, PT, PT, R4, 0x1, RZ ;  /* 0x0000000104047810 */ /* 0x000fe40007ffe0ff */
[----:B------:R-:W-:Y:S02]  /*2440*/  IADD3 R6, P1, PT, R6, 0x400, RZ ;  /* 0x0000040006067810 */ /* 0x000fe40007f3e0ff */
[----:B------:R-:W-:Y:S02]  /*2450*/  ISETP.NE.AND P0, PT, R4, RZ, PT ;  /* 0x000000ff0400720c */ /* 0x000fe40003f05270 */
[----:B------:R-:W-:Y:S01]  /*2460*/  IADD3.X R7, PT, PT, RZ, R7, RZ, P1, !PT ;  /* 0x00000007ff077210 */ /* 0x000fe20000ffe4ff */
[----:B--2---:R-:W-:-:S04]  /*2470*/  FADD R5, R2, -UR4 ;  /* 0x8000000402057e21 */ /* 0x004fc80008000000 */
[----:B------:R-:W-:-:S06]  /*2480*/  FFMA R8, R5, R5, R8 ;  /* 0x0000000505087223 */ /* 0x000fcc0000000008 */
[----:B------:R-:W-:Y:S05]  /*2490*/  @P0 BRA `(.L_x_114) ;  /* 0xfffffffc00d80947 */ /* 0x000fea000383ffff */
.L_x_106:
[----:B------:R-:W-:Y:S05]  /*24a0*/  BSYNC.RECONVERGENT B1 ;  /* 0x0000000000017941 */ /* 0x000fea0003800200 */
.L_x_104:
[----:B------:R-:W0:Y:S01]  /*24b0*/  S2R R7, SR_LANEID ;  /* 0x0000000000077919 */ /* 0x000e220000000000 */
[----:B------:R-:W-:Y:S02]  /*24c0*/  MOV R3, R8 ;  /* 0x0000000800037202 */ /* 0x000fe40000000f00 */
[----:B------:R-:W-:-:S03]  /*24d0*/  ISETP.NE.AND P5, PT, R0, RZ, PT ;  /* 0x000000ff0000720c */ /* 0x000fc60003fa5270 */
        /* <DEDUP_REMOVED lines=29> */
[----:B------:R-:W0:Y:S04]  /*26b0*/  LDS R3, [UR4+0xc] ;  /* 0x00000c04ff037984 */ /* 0x000e280008000800 */
[----:B--2---:R-:W1:Y:S04]  /*26c0*/  LDS.128 R4, [UR4+0x10] ;  /* 0x00001004ff047984 */ /* 0x004e680008000c00 */
        /* <DEDUP_REMOVED lines=8> */
.L_x_102:
[----:B------:R-:W-:Y:S05]  /*2750*/  BSYNC.RECONVERGENT B0 ;  /* 0x0000000000007941 */ /* 0x000fea0003800200 */
.L_x_87:
[----:B------:R-:W-:Y:S05]  /*2760*/  @P5 EXIT ;  /* 0x000000000000594d */ /* 0x000fea0003800000 */
[----:B012---:R-:W0:Y:S01]  /*2770*/  LDC.64 R2, c[0x0][0x388] ;  /* 0x0000e200ff027b82 */ /* 0x007e220000000a00 */
[----:B------:R-:W1:Y:S02]  /*2780*/  LDCU UR4, c[0x0][0x39c] ;  /* 0x00007380ff0477ac */ /* 0x000e640008000800 */
[----:B-1----:R-:W-:-:S05]  /*2790*/  FADD R5, R0, UR4 ;  /* 0x0000000400057e21 */ /* 0x002fca0008000000 */
[----:B0-----:R-:W-:Y:S01]  /*27a0*/  STG.E desc[UR6][R2.64], R5 ;  /* 0x0000000502007986 */ /* 0x001fe2000c101906 */
[----:B------:R-:W-:Y:S05]  /*27b0*/  EXIT ;  /* 0x000000000000794d */ /* 0x000fea0003800000 */
.L_x_115:
        /* <DEDUP_REMOVED lines=12> */
.L_x_238:


//--------------------- .text._ZN3cub18CUB_300001_SM_10006detail6reduce28DeviceReduceSingleTileKernelINS2_10policy_hubIfjN4cuda3std3__44plusIfEEE10Policy1000EPfSC_iS9_ffNS7_10__identityEEEvT0_T1_T2_T3_T4_T6_ --------------------------
	.section	.text._ZN3cub18CUB_300001_SM_10006detail6reduce28DeviceReduceSingleTileKernelINS2_10policy_hubIfjN4cuda3std3__44plusIfEEE10Policy1000EPfSC_iS9_ffNS7_10__identityEEEvT0_T1_T2_T3_T4_T6_,"ax",@progbits
	.align	128
        .global         _ZN3cub18CUB_300001_SM_10006detail6reduce28DeviceReduceSingleTileKernelINS2_10policy_hubIfjN4cuda3std3__44plusIfEEE10Policy1000EPfSC_iS9_ffNS7_10__identityEEEvT0_T1_T2_T3_T4_T6_
        .type           _ZN3cub18CUB_300001_SM_10006detail6reduce28DeviceReduceSingleTileKernelINS2_10policy_hubIfjN4cuda3std3__44plusIfEEE10Policy1000EPfSC_iS9_ffNS7_10__identityEEEvT0_T1_T2_T3_T4_T6_,@function
        .size           _ZN3cub18CUB_300001_SM_10006detail6reduce28DeviceReduceSingleTileKernelINS2_10policy_hubIfjN4cuda3std3__44plusIfEEE10Policy1000EPfSC_iS9_ffNS7_10__identityEEEvT0_T1_T2_T3_T4_T6_,(.L_x_239 - _ZN3cub18CUB_300001_SM_10006detail6reduce28DeviceReduceSingleTileKernelINS2_10policy_hubIfjN4cuda3std3__44plusIfEEE10Policy1000EPfSC_iS9_ffNS7_10__identityEEEvT0_T1_T2_T3_T4_T6_)
        .other          _ZN3cub18CUB_300001_SM_10006detail6reduce28DeviceReduceSingleTileKernelINS2_10policy_hubIfjN4cuda3std3__44plusIfEEE10Policy1000EPfSC_iS9_ffNS7_10__identityEEEvT0_T1_T2_T3_T4_T6_,@"STO_CUDA_ENTRY STV_DEFAULT"
_ZN3cub18CUB_300001_SM_10006detail6reduce28DeviceReduceSingleTileKernelINS2_10policy_hubIfjN4cuda3std3__44plusIfEEE10Policy1000EPfSC_iS9_ffNS7_10__identityEEEvT0_T1_T2_T3_T4_T6_:
.text._ZN3cub18CUB_300001_SM_10006detail6reduce28DeviceReduceSingleTileKernelINS2_10policy_hubIfjN4cuda3std3__44plusIfEEE10Policy1000EPfSC_iS9_ffNS7_10__identityEEEvT0_T1_T2_T3_T4_T6_:
        /* <DEDUP_REMOVED lines=13> */
.L_x_116:
        /* <DEDUP_REMOVED lines=16> */
.L_x_121:
[----:B------:R-:W-:Y:S05]  /*01d0*/  BSYNC.RECONVERGENT B1 ;  /* 0x0000000000017941 */ /* 0x000fea0003800200 */
.L_x_120:
        /* <DEDUP_REMOVED lines=16> */
.L_x_126:
        /* <DEDUP_REMOVED lines=9> */
.L_x_125:
[----:B------:R-:W-:Y:S05]  /*0370*/  BSYNC.RECONVERGENT B2 ;  /* 0x0000000000027941 */ /* 0x000fea0003800200 */
.L_x_124:
        /* <DEDUP_REMOVED lines=8> */
.L_x_129:
        /* <DEDUP_REMOVED lines=43> */
.L_x_128:
[----:B------:R-:W-:Y:S05]  /*06b0*/  BSYNC.RECONVERGENT B2 ;  /* 0x0000000000027941 */ /* 0x000fea0003800200 */
.L_x_127:
        /* <DEDUP_REMOVED lines=26> */
.L_x_131:
[----:B------:R-:W-:Y:S05]  /*0860*/  BSYNC.RECONVERGENT B2 ;  /* 0x0000000000027941 */ /* 0x000fea0003800200 */
.L_x_130:
        /* <DEDUP_REMOVED lines=12> */
.L_x_123:
[----:B------:R-:W-:Y:S05]  /*0930*/  BSYNC.RECONVERGENT B1 ;  /* 0x0000000000017941 */ /* 0x000fea0003800200 */
.L_x_122:
        /* <DEDUP_REMOVED lines=10> */
[----:B------:R-:W1:Y:S06]  /*09e0*/  SHFL.DOWN PT, R3, R0, 0x2, 0x1f ;  /* 0x08401f0000037f89 */ /* 0x000e6c00000e0000 */
[----:B------:R-:W2:Y:S01]  /*09f0*/  @!P1 S2R R6, SR_CgaCtaId ;  /* 0x0000000000069919 */ /* 0x000ea20000008800 */
[----:B0-----:R-:W-:Y:S02]  /*0a00*/  @!P1 MOV R5, 0x400 ;  /* 0x0000040000059802 */ /* 0x001fe40000000f00 */
[----:B------:R-:W-:-:S04]  /*0a10*/  @!P1 SHF.R.U32.HI R4, RZ, 0x3, R2 ;  /* 0x00000003ff049819 */ /* 0x000fc80000011602 */
[----:B------:R-:W-:Y:S01]  /*0a20*/  @!P1 LOP3.LUT R4, R4, 0x7c, RZ, 0xc0, !PT ;  /* 0x0000007c04049812 */ /* 0x000fe200078ec0ff */
[----:B-1----:R-:W-:Y:S01]  /*0a30*/  @!P0 FADD R0, R0, R3 ;  /* 0x0000000300008221 */ /* 0x002fe20000000000 */
[----:B------:R-:W-:-:S04]  /*0a40*/  ISETP.GT.AND P0, PT, R8, 0x1b, PT ;  /* 0x0000001b0800780c */ /* 0x000fc80003f04270 */
[----:B------:R-:W0:Y:S01]  /*0a50*/  SHFL.DOWN PT, R3, R0, 0x4, 0x1f ;  /* 0x08801f0000037f89 */ /* 0x000e2200000e0000 */
[----:B--2---:R-:W-:-:S04]  /*0a60*/  @!P1 LEA R5, R6, R5, 0x18 ;  /* 0x0000000506059211 */ /* 0x004fc800078ec0ff */
        /* <DEDUP_REMOVED lines=16> */
[----:B0-----:R-:W0:Y:S04]  /*0b70*/  LDS.128 R4, [UR4+0x10] ;  /* 0x00001004ff047984 */ /* 0x001e280008000c00 */
[----:B------:R-:W1:Y:S04]  /*0b80*/  LDS.128 R12, [UR4+0x20] ;  /* 0x00002004ff0c7984 */ /* 0x000e680008000c00 */
[----:B------:R-:W2:Y:S04]  /*0b90*/  LDS.128 R8, [UR4+0x30] ;  /* 0x00003004ff087984 */ /* 0x000ea80008000c00 */
[----:B------:R-:W3:Y:S01]  /*0ba0*/  LDS.128 R16, [UR4+0x40] ;  /* 0x00004004ff107984 */ /* 0x000ee20008000c00 */
[----:B0-----:R-:W-:-:S04]  /*0bb0*/  FADD R5, R0, R5 ;  /* 0x0000000500057221 */ /* 0x001fc80000000000 */
[----:B------:R-:W-:-:S04]  /*0bc0*/  FADD R6, R5, R6 ;  /* 0x0000000605067221 */ /* 0x000fc80000000000 */
[----:B------:R-:W-:-:S04]  /*0bd0*/  FADD R7, R6, R7 ;  /* 0x0000000706077221 */ /* 0x000fc80000000000 */
[----:B-1----:R-:W-:-:S04]  /*0be0*/  FADD R12, R7, R12 ;  /* 0x0000000c070c7221 */ /* 0x002fc80000000000 */
[----:B------:R-:W-:-:S04]  /*0bf0*/  FADD R13, R12, R13 ;  /* 0x0000000d0c0d7221 */ /* 0x000fc80000000000 */
[----:B------:R-:W-:-:S04]  /*0c00*/  FADD R14, R13, R14 ;  /* 0x0000000e0d0e7221 */ /* 0x000fc80000000000 */
[----:B------:R-:W-:-:S04]  /*0c10*/  FADD R15, R14, R15 ;  /* 0x0000000f0e0f7221 */ /* 0x000fc80000000000 */
[----:B--2---:R-:W-:-:S04]  /*0c20*/  FADD R8, R15, R8 ;  /* 0x000000080f087221 */ /* 0x004fc80000000000 */
[----:B------:R-:W-:-:S04]  /*0c30*/  FADD R9, R8, R9 ;  /* 0x0000000908097221 */ /* 0x000fc80000000000 */
[----:B------:R-:W-:-:S04]  /*0c40*/  FADD R10, R9, R10 ;  /* 0x0000000a090a7221 */ /* 0x000fc80000000000 */
[----:B------:R-:W-:-:S04]  /*0c50*/  FADD R11, R10, R11 ;  /* 0x0000000b0a0b7221 */ /* 0x000fc80000000000 */
[----:B---3--:R-:W-:-:S04]  /*0c60*/  FADD R16, R11, R16 ;  /* 0x000000100b107221 */ /* 0x008fc80000000000 */
[----:B------:R-:W-:-:S04]  /*0c70*/  FADD R17, R16, R17 ;  /* 0x0000001110117221 */ /* 0x000fc80000000000 */
[----:B------:R-:W-:-:S04]  /*0c80*/  FADD R18, R17, R18 ;  /* 0x0000001211127221 */ /* 0x000fc80000000000 */
[----:B------:R-:W-:Y:S01]  /*0c90*/  FADD R0, R18, R19 ;  /* 0x0000001312007221 */ /* 0x000fe20000000000 */
[----:B------:R-:W-:Y:S06]  /*0ca0*/  BRA `(.L_x_133) ;  /* 0x0000003400707947 */ /* 0x000fec0003800000 */
.L_x_132:
        /* <DEDUP_REMOVED lines=45> */
[----:B------:R-:W0:Y:S04]  /*0f80*/  LDS.128 R16, [UR4+0x10] ;  /* 0x00001004ff107984 */ /* 0x000e280008000c00 */
[----:B----4-:R-:W1:Y:S04]  /*0f90*/  LDS.128 R4, [UR4+0x20] ;  /* 0x00002004ff047984 */ /* 0x010e680008000c00 */
[----:B------:R-:W2:Y:S04]  /*0fa0*/  LDS.128 R8, [UR4+0x30] ;  /* 0x00003004ff087984 */ /* 0x000ea80008000c00 */
[----:B------:R-:W3:Y:S01]  /*0fb0*/  LDS.128 R12, [UR4+0x40] ;  /* 0x00004004ff0c7984 */ /* 0x000ee20008000c00 */
[----:B0-----:R-:W-:Y:S01]  /*0fc0*/  @P2 FADD R0, R0, R17 ;  /* 0x0000001100002221 */ /* 0x001fe20000000000 */
[----:B------:R-:W-:-:S03]  /*0fd0*/  ISETP.GT.AND P2, PT, R3, 0x80, PT ;  /* 0x000000800300780c */ /* 0x000fc60003f44270 */
[----:B------:R-:W-:Y:S01]  /*0fe0*/  @P3 FADD R0, R0, R18 ;  /* 0x0000001200003221 */ /* 0x000fe20000000000 */
[----:B------:R-:W-:-:S03]  /*0ff0*/  ISETP.GT.AND P3, PT, R3, 0xa0, PT ;  /* 0x000000a00300780c */ /* 0x000fc60003f64270 */
[----:B------:R-:W-:Y:S01]  /*1000*/  @P1 FADD R0, R0, R19 ;  /* 0x0000001300001221 */ /* 0x000fe20000000000 */
[----:B------:R-:W-:-:S05]  /*1010*/  ISETP.GT.AND P1, PT, R3, 0xe0, PT ;  /* 0x000000e00300780c */ /* 0x000fca0003f24270 */
[----:B-1----:R-:W-:Y:S01]  /*1020*/  @P2 FADD R0, R0, R4 ;  /* 0x0000000400002221 */ /* 0x002fe20000000000 */
[----:B------:R-:W-:-:S03]  /*1030*/  ISETP.GT.AND P2, PT, R3, 0x100, PT ;  /* 0x000001000300780c */ /* 0x000fc60003f44270 */
[----:B------:R-:W-:Y:S01]  /*1040*/  @P3 FADD R0, R0, R5 ;  /* 0x0000000500003221 */ /* 0x000fe20000000000 */
[----:B------:R-:W-:-:S03]  /*1050*/  ISETP.GT.AND P3, PT, R3, 0x120, PT ;  /* 0x000001200300780c */ /* 0x000fc60003f64270 */
[----:B------:R-:W-:Y:S01]  /*1060*/  @P4 FADD R0, R0, R6 ;  /* 0x0000000600004221 */ /* 0x000fe20000000000 */
[----:B------:R-:W-:-:S03]  /*1070*/  ISETP.GT.AND P4, PT, R3, 0x140, PT ;  /* 0x000001400300780c */ /* 0x000fc60003f84270 */
[----:B------:R-:W-:Y:S01]  /*1080*/  @P1 FADD R0, R0, R7 ;  /* 0x0000000700001221 */ /* 0x000fe20000000000 */
[----:B------:R-:W-:-:S03]  /*1090*/  ISETP.GT.AND P1, PT, R3, 0x160, PT ;  /* 0x000001600300780c */ /* 0x000fc60003f24270 */
[----:B--2---:R-:W-:Y:S01]  /*10a0*/  @P2 FADD R0, R0, R8 ;  /* 0x0000000800002221 */ /* 0x004fe20000000000 */
[----:B------:R-:W-:-:S03]  /*10b0*/  ISETP.GT.AND P2, PT, R3, 0x180, PT ;  /* 0x000001800300780c */ /* 0x000fc60003f44270 */
[----:B------:R-:W-:Y:S01]  /*10c0*/  @P3 FADD R0, R0, R9 ;  /* 0x0000000900003221 */ /* 0x000fe20000000000 */
[----:B------:R-:W-:-:S03]  /*10d0*/  ISETP.GT.AND P3, PT, R3, 0x1a0, PT ;  /* 0x000001a00300780c */ /* 0x000fc60003f64270 */
[----:B------:R-:W-:Y:S01]  /*10e0*/  @P4 FADD R0, R0, R10 ;  /* 0x0000000a00004221 */ /* 0x000fe20000000000 */
[----:B------:R-:W-:-:S03]  /*10f0*/  ISETP.GT.AND P4, PT, R3, 0x1c0, PT ;  /* 0x000001c00300780c */ /* 0x000fc60003f84270 */
[----:B------:R-:W-:Y:S01]  /*1100*/  @P1 FADD R0, R0, R11 ;  /* 0x0000000b00001221 */ /* 0x000fe20000000000 */
[----:B------:R-:W-:-:S03]  /*1110*/  ISETP.GT.AND P1, PT, R3, 0x1e0, PT ;  /* 0x000001e00300780c */ /* 0x000fc60003f24270 */
[----:B---3--:R-:W-:-:S04]  /*1120*/  @P2 FADD R0, R0, R12 ;  /* 0x0000000c00002221 */ /* 0x008fc80000000000 */
[----:B------:R-:W-:-:S04]  /*1130*/  @P3 FADD R0, R0, R13 ;  /* 0x0000000d00003221 */ /* 0x000fc80000000000 */
[----:B------:R-:W-:-:S04]  /*1140*/  @P4 FADD R0, R0, R14 ;  /* 0x0000000e00004221 */ /* 0x000fc80000000000 */
[----:B------:R-:W-:Y:S01]  /*1150*/  @P1 FADD R0, R0, R15 ;  /* 0x0000000f00001221 */ /* 0x000fe20000000000 */
[----:B------:R-:W-:Y:S06]  /*1160*/  BRA `(.L_x_133) ;  /* 0x0000003000407947 */ /* 0x000fec0003800000 */
.L_x_119:
[----:B------:R-:W0:Y:S01]  /*1170*/  S2R R2, SR_TID.X ;  /* 0x0000000000027919 */ /* 0x000e220000002100 */
[----:B------:R-:W1:Y:S01]  /*1180*/  LDC.64 R4, c[0x0][0x380] ;  /* 0x0000e000ff047b82 */ /* 0x000e620000000a00 */
[----:B0-----:R-:W-:-:S05]  /*1190*/  SHF.L.U32 R7, R2, 0x1, RZ ;  /* 0x0000000102077819 */ /* 0x001fca00000006ff */
[----:B-1----:R-:W-:-:S05]  /*11a0*/  IMAD.WIDE.U32 R4, R7, 0x4, R4 ;  /* 0x0000000407047825 */ /* 0x002fca00078e0004 */
[----:B------:R-:W2:Y:S04]  /*11b0*/  LDG.E.64.CONSTANT R14, desc[UR6][R4.64] ;  /* 0x00000006040e7981 */ /* 0x000ea8000c1e9b00 */
[----:B------:R-:W3:Y:S04]  /*11c0*/  LDG.E.64.CONSTANT R16, desc[UR6][R4.64+0x1000] ;  /* 0x0010000604107981 */ /* 0x000ee8000c1e9b00 */
[----:B------:R-:W4:Y:S04]  /*11d0*/  LDG.E.64.CONSTANT R18, desc[UR6][R4.64+0x2000] ;  /* 0x0020000604127981 */ /* 0x000f28000c1e9b00 */
[----:B------:R-:W5:Y:S04]  /*11e0*/  LDG.E.64.CONSTANT R20, desc[UR6][R4.64+0x3000] ;  /* 0x0030000604147981 */ /* 0x000f68000c1e9b00 */
[----:B------:R-:W5:Y:S04]  /*11f0*/  LDG.E.64.CONSTANT R12, desc[UR6][R4.64+0x4000] ;  /* 0x00400006040c7981 */ /* 0x000f68000c1e9b00 */
[----:B------:R-:W5:Y:S04]  /*1200*/  LDG.E.64.CONSTANT R10, desc[UR6][R4.64+0x5000] ;  /* 0x00500006040a7981 */ /* 0x000f68000c1e9b00 */
[----:B------:R-:W5:Y:S04]  /*1210*/  LDG.E.64.CONSTANT R6, desc[UR6][R4.64+0x6000] ;  /* 0x0060000604067981 */ /* 0x000f68000c1e9b00 */
[----:B------:R-:W5:Y:S01]  /*1220*/  LDG.E.64.CONSTANT R8, desc[UR6][R4.64+0x7000] ;  /* 0x0070000604087981 */ /* 0x000f62000c1e9b00 */
[----:B------:R-:W-:Y:S01]  /*1230*/  ISETP.GE.U32.AND P0, PT, R3, 0x4000, PT ;  /* 0x000040000300780c */ /* 0x000fe20003f06070 */
[----:B--2---:R-:W-:Y:S01]  /*1240*/  FADD R14, R14, R15 ;  /* 0x0000000f0e0e7221 */ /* 0x004fe20000000000 */
[----:B---3--:R-:W-:Y:S01]  /*1250*/  FADD R17, R16, R17 ;  /* 0x0000001110117221 */ /* 0x008fe20000000000 */
[----:B----4-:R-:W-:-:S03]  /*1260*/  FADD R18, R18, R19 ;  /* 0x0000001312127221 */ /* 0x010fc60000000000 */
[----:B------:R-:W-:Y:S01]  /*1270*/  FADD R14, R14, R17 ;  /* 0x000000110e0e7221 */ /* 0x000fe20000000000 */
[----:B-----5:R-:W-:Y:S01]  /*1280*/  FADD R21, R20, R21 ;  /* 0x0000001514157221 */ /* 0x020fe20000000000 */
[----:B------:R-:W-:Y:S02]  /*1290*/  HFMA2 R20, -RZ, RZ, 0, 0.0078125 ;  /* 0x00002000ff147431 */ /* 0x000fe400000001ff */
[----:B------:R-:W-:Y:S01]  /*12a0*/  FADD R12, R12, R13 ;  /* 0x0000000d0c0c7221 */ /* 0x000fe20000000000 */
[----:B------:R-:W-:Y:S01]  /*12b0*/  FADD R21, R18, R21 ;  /* 0x0000001512157221 */ /* 0x000fe20000000000 */
[----:B------:R-:W-:-:S03]  /*12c0*/  FADD R11, R10, R11 ;  /* 0x0000000b0a0b7221 */ /* 0x000fc60000000000 */
[----:B------:R-:W-:Y:S01]  /*12d0*/  FADD R14, R14, R21 ;  /* 0x000000150e0e7221 */ /* 0x000fe20000000000 */
[----:B------:R-:W-:Y:S01]  /*12e0*/  FADD R6, R6, R7 ;  /* 0x0000000706067221 */ /* 0x000fe20000000000 */
[----:B------:R-:W-:Y:S01]  /*12f0*/  FADD R11, R12, R11 ;  /* 0x0000000b0c0b7221 */ /* 0x000fe20000000000 */
[----:B------:R-:W-:-:S04]  /*1300*/  FADD R9, R8, R9 ;  /* 0x0000000908097221 */ /* 0x000fc80000000000 */
[----:B------:R-:W-:-:S04]  /*1310*/  FADD R6, R6, R9 ;  /* 0x0000000906067221 */ /* 0x000fc80000000000 */
[----:B------:R-:W-:-:S04]  /*1320*/  FADD R11, R11, R6 ;  /* 0x000000060b0b7221 */ /* 0x000fc80000000000 */
[----:B------:R-:W-:Y:S01]  /*1330*/  FADD R0, R14, R11 ;  /* 0x0000000b0e007221 */ /* 0x000fe20000000000 */
[----:B------:R-:W-:Y:S06]  /*1340*/  @!P0 BRA `(.L_x_134) ;  /* 0x00000000008c8947 */ /* 0x000fec0003800000 */
[----:B------:R-:W0:Y:S01]  /*1350*/  LDC R24, c[0x0][0x390] ;  /* 0x0000e400ff187b82 */ /* 0x000e220000000800 */
[----:B------:R-:W-:Y:S02]  /*1360*/  IADD3 R21, PT, PT, R3, -0x2000, RZ ;  /* 0xffffe00003157810 */ /* 0x000fe40007ffe0ff */
[----:B------:R-:W-:-:S07]  /*1370*/  MOV R20, 0x2000 ;  /* 0x0000200000147802 */ /* 0x000fce0000000f00 */
.L_x_136:
[----:B------:R-:W-:-:S05]  /*1380*/  IMAD.WIDE R26, R20, 0x4, R4 ;  /* 0x00000004141a7825 */ /* 0x000fca00078e0204 */
[----:B------:R-:W2:Y:S04]  /*1390*/  LDG.E.64.CONSTANT R14, desc[UR6][R26.64+0x6000] ;  /* 0x006000061a0e7981 */ /* 0x000ea8000c1e9b00 */
[----:B------:R-:W2:Y:S04]  /*13a0*/  LDG.E.64.CONSTANT R6, desc[UR6][R26.64+0x7000] ;  /* 0x007000061a067981 */ /* 0x000ea8000c1e9b00 */
[----:B------:R-:W3:Y:S04]  /*13b0*/  LDG.E.64.CONSTANT R22, desc[UR6][R26.64] ;  /* 0x000000061a167981 */ /* 0x000ee8000c1e9b00 */
[----:B------:R-:W4:Y:S04]  /*13c0*/  LDG.E.64.CONSTANT R18, desc[UR6][R26.64+0x1000] ;  /* 0x001000061a127981 */ /* 0x000f28000c1e9b00 */
[----:B------:R-:W5:Y:S04]  /*13d0*/  LDG.E.64.CONSTANT R16, desc[UR6][R26.64+0x2000] ;  /* 0x002000061a107981 */ /* 0x000f68000c1e9b00 */
[----:B------:R-:W5:Y:S04]  /*13e0*/  LDG.E.64.CONSTANT R12, desc[UR6][R26.64+0x3000] ;  /* 0x003000061a0c7981 */ /* 0x000f68000c1e9b00 */
[----:B------:R-:W5:Y:S04]  /*13f0*/  LDG.E.64.CONSTANT R10, desc[UR6][R26.64+0x4000] ;  /* 0x004000061a0a7981 */ /* 0x000f68000c1e9b00 */
[----:B------:R-:W5:Y:S01]  /*1400*/  LDG.E.64.CONSTANT R8, desc[UR6][R26.64+0x5000] ;  /* 0x005000061a087981 */ /* 0x000f62000c1e9b00 */
[----:B0-----:R-:W-:Y:S01]  /*1410*/  MOV R3, R24 ;  /* 0x0000001800037202 */ /* 0x001fe20000000f00 */
[----:B--2---:R-:W-:-:S03]  /*1420*/  FADD R15, R15, R6 ;  /* 0x000000060f0f7221 */ /* 0x004fc60000000000 */
[----:B------:R-:W-:Y:S01]  /*1430*/  IADD3 R6, PT, PT, -R20, R3, RZ ;  /* 0x0000000314067210 */ /* 0x000fe20007ffe1ff */
[----:B---3--:R-:W-:-:S03]  /*1440*/  FADD R0, R22, R0 ;  /* 0x0000000016007221 */ /* 0x008fc60000000000 */
[----:B------:R-:W-:Y:S01]  /*1450*/  ISETP.GE.AND P0, PT, R6, 0x2000, PT ;  /* 0x000020000600780c */ /* 0x000fe20003f06270 */
[----:B----4-:R-:W-:Y:S01]  /*1460*/  FADD R23, R23, R18 ;  /* 0x0000001217177221 */ /* 0x010fe20000000000 */
[----:B-----5:R-:W-:Y:S01]  /*1470*/  FADD R18, R19, R16 ;  /* 0x0000001013127221 */ /* 0x020fe20000000000 */
[----:B------:R-:W-:Y:S01]  /*1480*/  FADD R17, R17, R12 ;  /* 0x0000000c11117221 */ /* 0x000fe20000000000 */
[----:B------:R-:W-:Y:S01]  /*1490*/  FADD R12, R13, R10 ;  /* 0x0000000a0d0c7221 */ /* 0x000fe20000000000 */
[----:B------:R-:W-:Y:S01]  /*14a0*/  FADD R11, R11, R8 ;  /* 0x000000080b0b7221 */ /* 0x000fe20000000000 */
[----:B------:R-:W-:Y:S01]  /*14b0*/  FADD R8, R9, R14 ;  /* 0x0000000e09087221 */ /* 0x000fe20000000000 */
[----:B------:R-:W-:Y:S01]  /*14c0*/  FADD R0, R0, R23 ;  /* 0x0000001700007221 */ /* 0x000fe20000000000 */
[----:B------:R-:W-:Y:S01]  /*14d0*/  FADD R17, R18, R17 ;  /* 0x0000001112117221 */ /* 0x000fe20000000000 */
[----:B------:R-:W-:Y:S01]  /*14e0*/  FADD R11, R12, R11 ;  /* 0x0000000b0c0b7221 */ /* 0x000fe20000000000 */
[----:B------:R-:W-:-:S02]  /*14f0*/  FADD R8, R8, R15 ;  /* 0x0000000f08087221 */ /* 0x000fc40000000000 */
[----:B------:R-:W-:Y:S02]  /*1500*/  FADD R0, R0, R17 ;  /* 0x0000001100007221 */ /* 0x000fe40000000000 */
[----:B------:R-:W-:-:S04]  /*1510*/  FADD R11, R11, R8 ;  /* 0x000000080b0b7221 */ /* 0x000fc80000000000 */
[----:B------:R-:W-:-:S04]  /*1520*/  FADD R11, R0, R11 ;  /* 0x0000000b000b7221 */ /* 0x000fc80000000000 */
[----:B------:R-:W-:Y:S01]  /*1530*/  FADD R0, R7, R11 ;  /* 0x0000000b07007221 */ /* 0x000fe20000000000 */
[----:B------:R-:W-:Y:S06]  /*1540*/  @!P0 BRA `(.L_x_135) ;  /* 0x0000000800308947 */ /* 0x000fec0003800000 */
[----:B------:R-:W-:-:S04]  /*1550*/  IADD3 R20, PT, PT, R20, 0x2000, RZ ;  /* 0x0000200014147810 */ /* 0x000fc80007ffe0ff */
[----:B------:R-:W-:-:S13]  /*1560*/  ISETP.GT.AND P0, PT, R20, R21, PT ;  /* 0x000000151400720c */ /* 0x000fda0003f04270 */
[----:B------:R-:W-:Y:S05]  /*1570*/  @!P0 BRA `(.L_x_136) ;  /* 0xfffffffc00808947 */ /* 0x000fea000383ffff */
.L_x_134:
        /* <DEDUP_REMOVED lines=20> */
.L_x_140:
        /* <DEDUP_REMOVED lines=8> */
.L_x_139:
[----:B------:R-:W-:Y:S05]  /*1740*/  BSYNC.RECONVERGENT B2 ;  /* 0x0000000000027941 */ /* 0x000fea0003800200 */
.L_x_138:
[----:B------:R-:W-:Y:S05]  /*1750*/  @!P1 BRA `(.L_x_137) ;  /* 0x0000000400a89947 */ /* 0x000fea0003800000 */
[----:B------:R-:W0:Y:S01]  /*1760*/  LDCU.64 UR4, c[0x0][0x380] ;  /* 0x00007000ff0477ac */ /* 0x000e220008000a00 */
[----:B------:R-:W-:Y:S01]  /*1770*/  IADD3 R5, PT, PT, R11, -R10, RZ ;  /* 0x8000000a0b057210 */ /* 0x000fe20007ffe0ff */
[----:B------:R-:W-:Y:S01]  /*1780*/  BSSY.RECONVERGENT B2, `(.L_x_141) ;  /* 0x000003b000027945 */ /* 0x000fe20003800200 */
[----:B------:R-:W-:Y:S02]  /*1790*/  IADD3 R3, P0, PT, R10, R20, RZ ;  /* 0x000000140a037210 */ /* 0x000fe40007f1e0ff */
[----:B------:R-:W-:Y:S02]  /*17a0*/  ISETP.GT.AND P1, PT, R5, 0x1800, PT ;  /* 0x000018000500780c */ /* 0x000fe40003f24270 */
[----:B------:R-:W-:Y:S02]  /*17b0*/  IADD3.X R6, PT, PT, RZ, RZ, RZ, P0, !PT ;  /* 0x000000ffff067210 */ /* 0x000fe400007fe4ff */
[----:B0-----:R-:W-:-:S04]  /*17c0*/  LEA R4, P0, R3, UR4, 0x2 ;  /* 0x0000000403047c11 */ /* 0x001fc8000f8010ff */
[----:B------:R-:W-:Y:S02]  /*17d0*/  LEA.HI.X R3, R3, UR5, R6, 0x2, P0 ;  /* 0x0000000503037c11 */ /* 0x000fe400080f1406 */
[----:B------:R-:W-:-:S04]  /*17e0*/  IADD3 R4, P0, PT, R4, 0x1000, RZ ;  /* 0x0000100004047810 */ /* 0x000fc80007f1e0ff */
[----:B------:R-:W-:Y:S02]  /*17f0*/  IADD3.X R5, PT, PT, RZ, R3, RZ, P0, !PT ;  /* 0x00000003ff057210 */ /* 0x000fe400007fe4ff */
[----:B------:R-:W-:Y:S02]  /*1800*/  PLOP3.LUT P0, PT, PT, PT, PT, 0x80, 0x8 ;  /* 0x000000000008781c */ /* 0x000fe40003f0f070 */
[----:B------:R-:W-:Y:S01]  /*1810*/  IADD3 R3, PT, PT, R10, R20, RZ ;  /* 0x000000140a037210 */ /* 0x000fe20007ffe0ff */
[----:B------:R-:W-:Y:S10]  /*1820*/  @!P1 BRA `(.L_x_142) ;  /* 0x0000000000c09947 */ /* 0x000ff40003800000 */
[----:B------:R-:W-:Y:S02]  /*1830*/  PLOP3.LUT P0, PT, PT, PT, PT, 0x8, 0x80 ;  /* 0x000000000080781c */ /* 0x000fe40003f0e170 */
[----:B------:R-:W-:-:S11]  /*1840*/  IADD3 R13, PT, PT, R11, -0x1800, RZ ;  /* 0xffffe8000b0d7810 */ /* 0x000fd60007ffe0ff */
.L_x_143:
        /* <DEDUP_REMOVED lines=46> */
.L_x_142:
[----:B------:R-:W-:Y:S05]  /*1b30*/  BSYNC.RECONVERGENT B2 ;  /* 0x0000000000027941 */ /* 0x000fea0003800200 */
.L_x_141:
        /* <DEDUP_REMOVED lines=31> */
.L_x_145:
[----:B------:R-:W-:Y:S05]  /*1d30*/  BSYNC.RECONVERGENT B2 ;  /* 0x0000000000027941 */ /* 0x000fea0003800200 */
.L_x_144:
        /* <DEDUP_REMOVED lines=9> */
[----:B----4-:R-:W-:-:S04]  /*1dd0*/  FADD R0, R0, R3 ;  /* 0x0000000300007221 */ /* 0x010fc80000000000 */
[----:B--2---:R-:W-:-:S04]  /*1de0*/  FADD R0, R0, R9 ;  /* 0x0000000900007221 */ /* 0x004fc80000000000 */
[----:B---3--:R-:W-:-:S07]  /*1df0*/  FADD R0, R0, R11 ;  /* 0x0000000b00007221 */ /* 0x008fce0000000000 */
.L_x_137:
[----:B------:R-:W-:Y:S05]  /*1e00*/  BSYNC.RECONVERGENT B1 ;  /* 0x0000000000017941 */ /* 0x000fea0003800200 */
.L_x_135:
        /* <DEDUP_REMOVED lines=32> */
[----:B---3--:R-:W0:Y:S04]  /*2010*/  LDS.128 R4, [UR4+0x10] ;  /* 0x00001004ff047984 */ /* 0x008e280008000c00 */
        /* <DEDUP_REMOVED lines=19> */
.L_x_118:
        /* <DEDUP_REMOVED lines=12> */
.L_x_148:
[----:B------:R-:W-:Y:S05]  /*2210*/  BSYNC.RECONVERGENT B1 ;  /* 0x0000000000017941 */ /* 0x000fea0003800200 */
.L_x_147:
        /* <DEDUP_REMOVED lines=16> */
.L_x_153:
        /* <DEDUP_REMOVED lines=9> */
.L_x_152:
[----:B------:R-:W-:Y:S05]  /*23b0*/  BSYNC.RECONVERGENT B2 ;  /* 0x0000000000027941 */ /* 0x000fea0003800200 */
.L_x_151:
        /* <DEDUP_REMOVED lines=8> */
.L_x_156:
        /* <DEDUP_REMOVED lines=43> */
.L_x_155:
[----:B------:R-:W-:Y:S05]  /*26f0*/  BSYNC.RECONVERGENT B2 ;  /* 0x0000000000027941 */ /* 0x000fea0003800200 */
.L_x_154:
        /* <DEDUP_REMOVED lines=26> */
.L_x_158:
[----:B------:R-:W-:Y:S05]  /*28a0*/  BSYNC.RECONVERGENT B2 ;  /* 0x0000000000027941 */ /* 0x000fea0003800200 */
.L_x_157:
        /* <DEDUP_REMOVED lines=12> */
.L_x_150:
[----:B------:R-:W-:Y:S05]  /*2970*/  BSYNC.RECONVERGENT B1 ;  /* 0x0000000000017941 */ /* 0x000fea0003800200 */
.L_x_149:
[----:B------:R-:W-:Y:S02]  /*2980*/  ISETP.GE.AND P0, PT, R3, 0x200, PT ;  /* 0x000002000300780c */ /* 0x000fe40003f06270 */
[----:B0----5:R-:W-:-:S11]  /*2990*/  MOV R5, R0 ;  /* 0x0000000000057202 */ /* 0x021fd60000000f00 */
[----:B------:R-:W-:Y:S05]  /*29a0*/  @!P0 BRA `(.L_x_159) ;  /* 0x0000000000d08947 */ /* 0x000fea0003800000 */
[----:B------:R-:W0:Y:S01]  /*29b0*/  S2R R7, SR_LANEID ;  /* 0x0000000000077919 */ /* 0x000e220000000000 */
[----:B------:R-:W1:Y:S02]  /*29c0*/  SHFL.DOWN PT, R0, R5, 0x1, 0x1f ;  /* 0x08201f0005007f89 */ /* 0x000e6400000e0000 */
[----:B-1----:R-:W-:Y:S01]  /*29d0*/  FADD R0, R0, R5 ;  /* 0x0000000500007221 */ /* 0x002fe20000000000 */
[C---:B0-----:R-:W-:Y:S02]  /*29e0*/  ISETP.GT.AND P0, PT, R7.reuse, 0x1e, PT ;  /* 0x0000001e0700780c */ /* 0x041fe40003f04270 */
[----:B------:R-:W-:Y:S02]  /*29f0*/  ISETP.NE.AND P1, PT, R7, RZ, PT ;  /* 0x000000ff0700720c */ /* 0x000fe40003f25270 */
        /* <DEDUP_REMOVED lines=27> */
[----:B--2---:R-:W0:Y:S04]  /*2bb0*/  LDS.128 R4, [UR4+0x10] ;  /* 0x00001004ff047984 */ /* 0x004e280008000c00 */
        /* <DEDUP_REMOVED lines=19> */
.L_x_159:
[----:B------:R-:W0:Y:S01]  /*2cf0*/  S2R R4, SR_LANEID ;  /* 0x0000000000047919 */ /* 0x000e220000000000 */
[----:B------:R-:W-:-:S04]  /*2d00*/  LOP3.LUT R0, R2, 0x3e0, RZ, 0xc0, !PT ;  /* 0x000003e002007812 */ /* 0x000fc800078ec0ff */
[----:B------:R-:W-:Y:S02]  /*2d10*/  IADD3 R6, PT, PT, R0, 0x20, RZ ;  /* 0x0000002000067810 */ /* 0x000fe40007ffe0ff */
[----:B------:R-:W-:Y:S02]  /*2d20*/  LOP3.LUT R0, RZ, R0, RZ, 0x33, !PT ;  /* 0x00000000ff007212 */ /* 0x000fe400078e33ff */
[-C--:B------:R-:W-:Y:S02]  /*2d30*/  ISETP.GT.AND P0, PT, R6, R3.reuse, PT ;  /* 0x000000030600720c */ /* 0x080fe40003f04270 */
        /* <DEDUP_REMOVED lines=41> */
[----:B-1----:R-:W1:Y:S04]  /*2fd0*/  LDS.128 R4, [UR4+0x20] ;  /* 0x00002004ff047984 */ /* 0x002e680008000c00 */
        /* <DEDUP_REMOVED lines=29> */
.L_x_146:
        /* <DEDUP_REMOVED lines=28> */
[----:B------:R-:W-:Y:S02]  /*3370*/  HFMA2 R11, -RZ, RZ, 0, 0.0078125 ;  /* 0x00002000ff0b7431 */ /* 0x000fe400000001ff */
[----:B------:R-:W-:-:S04]  /*3380*/  FADD R15, R14, R15 ;  /* 0x0000000f0e0f7221 */ /* 0x000fc80000000000 */
        /* <DEDUP_REMOVED lines=10> */
.L_x_162:
[----:B------:R-:W-:-:S05]  /*3430*/  IMAD.WIDE R2, R11, 0x4, R4 ;  /* 0x000000040b027825 */ /* 0x000fca00078e0204 */
        /* <DEDUP_REMOVED lines=15> */
[----:B------:R0:W5:Y:S02]  /*3530*/  LDG.E.CONSTANT R18, desc[UR6][R2.64+0x7800] ;  /* 0x0078000602127981 */ /* 0x000164000c1e9900 */
[----:B0-----:R-:W-:-:S04]  /*3540*/  MOV R3, R7 ;  /* 0x0000000700037202 */ /* 0x001fc80000000f00 */
[----:B------:R-:W-:-:S04]  /*3550*/  IADD3 R2, PT, PT, -R11, R3, RZ ;  /* 0x000000030b027210 */ /* 0x000fc80007ffe1ff */
[----:B------:R-:W-:Y:S01]  /*3560*/  ISETP.GE.AND P0, PT, R2, 0x2000, PT ;  /* 0x000020000200780c */ /* 0x000fe20003f06270 */
        /* <DEDUP_REMOVED lines=13> */
[----:B------:R-:W-:-:S04]  /*3640*/  FADD R15, R15, R12 ;  /* 0x0000000c0f0f7221 */ /* 0x000fc80000000000 */
[----:B------:R-:W-:-:S04]  /*3650*/  FADD R15, R0, R15 ;  /* 0x0000000f000f7221 */ /* 0x000fc80000000000 */
[----:B------:R-:W-:Y:S01]  /*3660*/  FADD R0, R18, R15 ;  /* 0x0000000f12007221 */ /* 0x000fe20000000000 */
[----:B------:R-:W-:Y:S06]  /*3670*/  @!P0 BRA `(.L_x_161) ;  /* 0x0000000800308947 */ /* 0x000fec0003800000 */
[----:B------:R-:W-:-:S04]  /*3680*/  IADD3 R11, PT, PT, R11, 0x2000, RZ ;  /* 0x000020000b0b7810 */ /* 0x000fc80007ffe0ff */
[----:B------:R-:W-:-:S13]  /*3690*/  ISETP.GT.AND P0, PT, R11, R6, PT ;  /* 0x000000060b00720c */ /* 0x000fda0003f04270 */
[----:B------:R-:W-:Y:S05]  /*36a0*/  @!P0 BRA `(.L_x_162) ;  /* 0xfffffffc00608947 */ /* 0x000fea000383ffff */
.L_x_160:
        /* <DEDUP_REMOVED lines=20> */
.L_x_166:
        /* <DEDUP_REMOVED lines=8> */
.L_x_165:
[----:B------:R-:W-:Y:S05]  /*3870*/  BSYNC.RECONVERGENT B2 ;  /* 0x0000000000027941 */ /* 0x000fea0003800200 */
.L_x_164:
        /* <DEDUP_REMOVED lines=16> */
.L_x_169:
        /* <DEDUP_REMOVED lines=46> */
.L_x_168:
[----:B------:R-:W-:Y:S05]  /*3c60*/  BSYNC.RECONVERGENT B2 ;  /* 0x0000000000027941 */ /* 0x000fea0003800200 */
.L_x_167:
        /* <DEDUP_REMOVED lines=31> */
.L_x_171:
[----:B------:R-:W-:Y:S05]  /*3e60*/  BSYNC.RECONVERGENT B2 ;  /* 0x0000000000027941 */ /* 0x000fea0003800200 */
.L_x_170:
        /* <DEDUP_REMOVED lines=12> */
.L_x_163:
[----:B------:R-:W-:Y:S05]  /*3f30*/  BSYNC.RECONVERGENT B1 ;  /* 0x0000000000017941 */ /* 0x000fea0003800200 */
.L_x_161:
        /* <DEDUP_REMOVED lines=50> */
[----:B------:R-:W-:-:S07]  /*4260*/  FADD R0, R18, R19 ;  /* 0x0000001312007221 */ /* 0x000fce0000000000 */
.L_x_133:
[----:B------:R-:W-:Y:S05]  /*4270*/  BSYNC.RECONVERGENT B0 ;  /* 0x0000000000007941 */ /* 0x000fea0003800200 */
.L_x_117:
[----:B------:R-:W-:Y:S05]  /*4280*/  @P0 EXIT ;  /* 0x000000000000094d */ /* 0x000fea0003800000 */
[----:B0-23--:R-:W0:Y:S01]  /*4290*/  LDC.64 R2, c[0x0][0x388] ;  /* 0x0000e200ff027b82 */ /* 0x00de220000000a00 */
[----:B------:R-:W4:Y:S02]  /*42a0*/  LDCU UR4, c[0x0][0x398] ;  /* 0x00007300ff0477ac */ /* 0x000f240008000800 */
[----:B----4-:R-:W-:-:S05]  /*42b0*/  FADD R5, R0, UR4 ;  /* 0x0000000400057e21 */ /* 0x010fca0008000000 */
[----:B0-----:R-:W-:Y:S01]  /*42c0*/  STG.E desc[UR6][R2.64], R5 ;  /* 0x0000000502007986 */ /* 0x001fe2000c101906 */
[----:B------:R-:W-:Y:S05]  /*42d0*/  EXIT ;  /* 0x000000000000794d */ /* 0x000fea0003800000 */
.L_x_172:
        /* <DEDUP_REMOVED lines=10> */
.L_x_239:


//--------------------- .text._ZN3cub18CUB_300001_SM_10006detail6reduce18DeviceReduceKernelINS2_10policy_hubIfjN4cuda3std3__44plusIfEEE10Policy1000EN6thrust24THRUST_300001_SM_1000_NS10device_ptrIfEEjS9_f11mean_squareIfEEEvT0_PT3_T1_NS0_13GridEvenShareISL_EET2_T4_ --------------------------
	.section	.text._ZN3cub18CUB_300001_SM_10006detail6reduce18DeviceReduceKernelINS2_10policy_hubIfjN4cuda3std3__44plusIfEEE10Policy1000EN6thrust24THRUST_300001_SM_1000_NS10device_ptrIfEEjS9_f11mean_squareIfEEEvT0_PT3_T1_NS0_13GridEvenShareISL_EET2_T4_,"ax",@progbits
	.align	128
        .global         _ZN3cub18CUB_300001_SM_10006detail6reduce18DeviceReduceKernelINS2_10policy_hubIfjN4cuda3std3__44plusIfEEE10Policy1000EN6thrust24THRUST_300001_SM_1000_NS10device_ptrIfEEjS9_f11mean_squareIfEEEvT0_PT3_T1_NS0_13GridEvenShareISL_EET2_T4_
        .type           _ZN3cub18CUB_300001_SM_10006detail6reduce18DeviceReduceKernelINS2_10policy_hubIfjN4cuda3std3__44plusIfEEE10Policy1000EN6thrust24THRUST_300001_SM_1000_NS10device_ptrIfEEjS9_f11mean_squareIfEEEvT0_PT3_T1_NS0_13GridEvenShareISL_EET2_T4_,@function
        .size           _ZN3cub18CUB_300001_SM_10006detail6reduce18DeviceReduceKernelINS2_10policy_hubIfjN4cuda3std3__44plusIfEEE10Policy1000EN6thrust24THRUST_300001_SM_1000_NS10device_ptrIfEEjS9_f11mean_squareIfEEEvT0_PT3_T1_NS0_13GridEvenShareISL_EET2_T4_,(.L_x_240 - _ZN3cub18CUB_300001_SM_10006detail6reduce18DeviceReduceKernelINS2_10policy_hubIfjN4cuda3std3__44plusIfEEE10Policy1000EN6thrust24THRUST_300001_SM_1000_NS10device_ptrIfEEjS9_f11mean_squareIfEEEvT0_PT3_T1_NS0_13GridEvenShareISL_EET2_T4_)
        .other          _ZN3cub18CUB_300001_SM_10006detail6reduce18DeviceReduceKernelINS2_10policy_hubIfjN4cuda3std3__44plusIfEEE10Policy1000EN6thrust24THRUST_300001_SM_1000_NS10device_ptrIfEEjS9_f11mean_squareIfEEEvT0_PT3_T1_NS0_13GridEvenShareISL_EET2_T4_,@"STO_CUDA_ENTRY STV_DEFAULT"
_ZN3cub18CUB_300001_SM_10006detail6reduce18DeviceReduceKernelINS2_10policy_hubIfjN4cuda3std3__44plusIfEEE10Policy1000EN6thrust24THRUST_300001_SM_1000_NS10device_ptrIfEEjS9_f11mean_squareIfEEEvT0_PT3_T1_NS0_13GridEvenShareISL_EET2_T4_:
.text._ZN3cub18CUB_300001_SM_10006detail6reduce18DeviceReduceKernelINS2_10policy_hubIfjN4cuda3std3__44plusIfEEE10Policy1000EN6thrust24THRUST_300001_SM_1000_NS10device_ptrIfEEjS9_f11mean_squareIfEEEvT0_PT3_T1_NS0_13GridEvenShareISL_EET2_T4_:
[----:B------:R-:W-:Y:S08]  /*0000*/  LDC R1, c[0x0][0x37c] ;  /* 0x0000df00ff017b82 */ /* 0x000ff00000000800 */
[----:B------:R-:W0:Y:S01]  /*0010*/  S2UR UR14, SR_CTAID.X ;  /* 0x00000000000e79c3 */ /* 0x000e220000002500 */
[----:B------:R-:W1:Y:S01]  /*0020*/  LDCU.64 UR8, c[0x0][0x3a8] ;  /* 0x00007500ff0877ac */ /* 0x000e620008000a00 */
[----:B------:R-:W-:Y:S01]  /*0030*/  BSSY.RECONVERGENT B0, `(.L_x_173) ;  /* 0x0000304000007945 */ /* 0x000fe20003800200 */
[----:B------:R-:W2:Y:S01]  /*0040*/  LDCU.64 UR12, c[0x0][0x358] ;  /* 0x00006b00ff0c77ac */ /* 0x000ea20008000a00 */
[----:B-1----:R-:W-:-:S02]  /*0050*/  USHF.L.U32 UR5, UR9, 0xd, URZ ;  /* 0x0000000d09057899 */ /* 0x002fc400080006ff */
[----:B0-----:R-:W-:-:S04]  /*0060*/  UIMAD UR10, UR14, -0x2000, UR8 ;  /* 0xffffe0000e0a78a4 */ /* 0x001fc8000f8e0208 */
[----:B------:R-:W-:-:S09]  /*0070*/  UISETP.GT.U32.AND UP0, UPT, UR10, 0x1fff, UPT ;  /* 0x00001fff0a00788c */ /* 0x000fd2000bf04070 */
[----:B--2---:R-:W-:Y:S05]  /*0080*/  BRA.U UP0, `(.L_x_174) ;  /* 0x0000001500b87547 */ /* 0x004fea000b800000 */
[----:B------:R-:W0:Y:S01]  /*0090*/  S2R R0, SR_TID.X ;  /* 0x0000000000007919 */ /* 0x000e220000002100 */
[----:B------:R-:W1:Y:S01]  /*00a0*/  LDCU UR5, c[0x0][0x3c0] ;  /* 0x00007800ff0577ac */ /* 0x000e620008000800 */
[----:B------:R-:W-:Y:S01]  /*00b0*/  BSSY.RECONVERGENT B1, `(.L_x_175) ;  /* 0x000000e000017945 */ /* 0x000fe20003800200 */
[----:B------:R-:W-:Y:S01]  /*00c0*/  HFMA2 R6, -RZ, RZ, 0, 0 ;  /* 0x00000000ff067431 */ /* 0x000fe200000001ff */
[----:B0-----:R-:W-:Y:S02]  /*00d0*/  ISETP.GE.U32.AND P0, PT, R0, UR10, PT ;  /* 0x0000000a00007c0c */ /* 0x001fe4000bf06070 */
[----:B------:R-:W-:-:S11]  /*00e0*/  MOV R7, R0 ;  /* 0x0000000000077202 */ /* 0x000fd60000000f00 */
[----:B-1----:R-:W-:Y:S05]  /*00f0*/  @P0 BRA `(.L_x_176) ;  /* 0x0000000000240947 */ /* 0x002fea0003800000 */
[----:B------:R-:W0:Y:S01]  /*0100*/  LDC.64 R2, c[0x0][0x380] ;  /* 0x0000e000ff027b82 */ /* 0x000e220000000a00 */
[----:B------:R-:W-:Y:S01]  /*0110*/  MOV R5, UR14 ;  /* 0x0000000e00057c02 */ /* 0x000fe20008000f00 */
[----:B------:R-:W1:Y:S03]  /*0120*/  LDCU UR4, c[0x0][0x3c0] ;  /* 0x00007800ff0477ac */ /* 0x000e660008000800 */
[----:B------:R-:W-:-:S05]  /*0130*/  LEA R5, R5, R0, 0xd ;  /* 0x0000000005057211 */ /* 0x000fca00078e68ff */
[----:B0-----:R-:W-:-:S06]  /*0140*/  IMAD.WIDE.U32 R2, R5, 0x4, R2 ;  /* 0x0000000405027825 */ /* 0x001fcc00078e0002 */
[----:B------:R-:W1:Y:S01]  /*0150*/  LDG.E R2, desc[UR12][R2.64] ;  /* 0x0000000c02027981 */ /* 0x000e62000c1e1900 */
[----:B------:R-:W-:Y:S01]  /*0160*/  IADD3 R7, PT, PT, R0, 0x200, RZ ;  /* 0x0000020000077810 */ /* 0x000fe20007ffe0ff */
[----:B-1----:R-:W-:-:S04]  /*0170*/  FADD R6, R2, -UR4 ;  /* 0x8000000402067e21 */ /* 0x002fc80008000000 */
[----:B------:R-:W-:-:S07]  /*0180*/  FMUL R6, R6, R6 ;  /* 0x0000000606067220 */ /* 0x000fce0000400000 */
.L_x_176:
[----:B------:R-:W-:Y:S05]  /*0190*/  BSYNC.RECONVERGENT B1 ;  /* 0x0000000000017941 */ /* 0x000fea0003800200 */
.L_x_175:
[----:B------:R-:W-:Y:S01]  /*01a0*/  ISETP.GE.U32.AND P0, PT, R7, UR10, PT ;  /* 0x0000000a07007c0c */ /* 0x000fe2000bf06070 */
[----:B------:R-:W-:-:S12]  /*01b0*/  BSSY.RECONVERGENT B1, `(.L_x_177) ;  /* 0x00000ca000017945 */ /* 0x000fd80003800200 */
[----:B------:R-:W-:Y:S05]  /*01c0*/  @P0 BRA `(.L_x_178) ;  /* 0x0000000c00200947 */ /* 0x000fea0003800000 */
[----:B------:R-:W-:Y:S01]  /*01d0*/  LOP3.LUT R2, RZ, R7, RZ, 0x33, !PT ;  /* 0x00000007ff027212 */ /* 0x000fe200078e33ff */
[----:B------:R-:W-:Y:S01]  /*01e0*/  BSSY.RECONVERGENT B2, `(.L_x_179) ;  /* 0x0000065000027945 */ /* 0x000fe20003800200 */
[----:B------:R-:W-:Y:S02]  /*01f0*/  MOV R3, UR14 ;  /* 0x0000000e00037c02 */ /* 0x000fe40008000f00 */
[----:B------:R-:W-:-:S05]  /*0200*/  IADD3 R2, PT, PT, R2, UR8, RZ ;  /* 0x0000000802027c10 */ /* 0x000fca000fffe0ff */
[----:B------:R-:W-:-:S05]  /*0210*/  IMAD R2, R3, -0x2000, R2 ;  /* 0xffffe00003027824 */ /* 0x000fca00078e0202 */
[C---:B------:R-:W-:Y:S02]  /*0220*/  ISETP.GE.U32.AND P0, PT, R2.reuse, 0x1e00, PT ;  /* 0x00001e000200780c */ /* 0x040fe40003f06070 */
[----:B------:R-:W-:-:S04]  /*0230*/  LEA.HI R3, R2, 0x1, RZ, 0x17 ;  /* 0x0000000102037811 */ /* 0x000fc800078fb8ff */
[----:B------:R-:W-:-:S07]  /*0240*/  LOP3.LUT R4, R3, 0xf, RZ, 0xc0, !PT ;  /* 0x0000000f03047812 */ /* 0x000fce00078ec0ff */
[----:B------:R-:W-:Y:S05]  /*0250*/  @!P0 BRA `(.L_x_180) ;  /* 0x0000000400748947 */ /* 0x000fea0003800000 */
[----:B------:R-:W0:Y:S01]  /*0260*/  LDC.64 R12, c[0x0][0x380] ;  /* 0x0000e000ff0c7b82 */ /* 0x000e220000000a00 */
[----:B------:R-:W-:Y:S01]  /*0270*/  MOV R2, UR14 ;  /* 0x0000000e00027c02 */ /* 0x000fe20008000f00 */
[----:B------:R-:W-:Y:S01]  /*0280*/  BSSY.RECONVERGENT B3, `(.L_x_181) ;  /* 0x0000059000037945 */ /* 0x000fe20003800200 */
[----:B------:R-:W-:Y:S02]  /*0290*/  LOP3.LUT R8, R3, 0xfffff0, RZ, 0xc0, !PT ;  /* 0x00fffff003087812 */ /* 0x000fe400078ec0ff */
[----:B------:R-:W-:Y:S02]  /*02a0*/  LEA R2, R2, R7, 0xd ;  /* 0x0000000702027211 */ /* 0x000fe400078e68ff */
[----:B------:R-:W-:Y:S02]  /*02b0*/  LOP3.LUT R5, R7, 0x1000, RZ, 0xfc, !PT ;  /* 0x0000100007057812 */ /* 0x000fe400078efcff */
[----:B------:R-:W-:-:S07]  /*02c0*/  IADD3 R8, PT, PT, -R8, RZ, RZ ;  /* 0x000000ff08087210 */ /* 0x000fce0007ffe1ff */
.L_x_182:
[C---:B------:R-:W-:Y:S01]  /*02d0*/  IADD3 R17, PT, PT, R2.reuse, 0x200, RZ ;  /* 0x0000020002117810 */ /* 0x040fe20007ffe0ff */
[C---:B0-----:R-:W-:Y:S01]  /*02e0*/  IMAD.WIDE.U32 R14, R2.reuse, 0x4, R12 ;  /* 0x00000004020e7825 */ /* 0x041fe200078e000c */
[----:B------:R-:W-:-:S03]  /*02f0*/  IADD3 R11, PT, PT, R2, 0x400, RZ ;  /* 0x00000400020b7810 */ /* 0x000fc60007ffe0ff */
[--C-:B------:R-:W-:Y:S01]  /*0300*/  IMAD.WIDE.U32 R16, R17, 0x4, R12.reuse ;  /* 0x0000000411107825 */ /* 0x100fe200078e000c */
[----:B------:R0:W2:Y:S01]  /*0310*/  LDG.E R7, desc[UR12][R14.64] ;  /* 0x0000000c0e077981 */ /* 0x0000a2000c1e1900 */
[C---:B------:R-:W-:Y:S02]  /*0320*/  IADD3 R29, PT, PT, R2.reuse, 0x600, RZ ;  /* 0x00000600021d7810 */ /* 0x040fe40007ffe0ff */
[--C-:B------:R-:W-:Y:S01]  /*0330*/  IMAD.WIDE.U32 R10, R11, 0x4, R12.reuse ;  /* 0x000000040b0a7825 */ /* 0x100fe200078e000c */
[----:B------:R1:W3:Y:S01]  /*0340*/  LDG.E R9, desc[UR12][R16.64] ;  /* 0x0000000c10097981 */ /* 0x0002e2000c1e1900 */
[C---:B------:R-:W-:Y:S02]  /*0350*/  IADD3 R19, PT, PT, R2.reuse, 0x800, RZ ;  /* 0x0000080002137810 */ /* 0x040fe40007ffe0ff */
[--C-:B------:R-:W-:Y:S02]  /*0360*/  IMAD.WIDE.U32 R28, R29, 0x4, R12.reuse ;  /* 0x000000041d1c7825 */ /* 0x100fe400078e000c */
[----:B------:R4:W5:Y:S01]  /*0370*/  LDG.E R10, desc[UR12][R10.64] ;  /* 0x0000000c0a0a7981 */ /* 0x000962000c1e1900 */
[----:B------:R-:W-:Y:S01]  /*0380*/  IADD3 R23, PT, PT, R2, 0xa00, RZ ;  /* 0x00000a0002177810 */ /* 0x000fe20007ffe0ff */
[----:B------:R-:W-:-:S02]  /*0390*/  IMAD.WIDE.U32 R18, R19, 0x4, R12 ;  /* 0x0000000413127825 */ /* 0x000fc400078e000c */
[----:B------:R4:W5:Y:S01]  /*03a0*/  LDG.E R28, desc[UR12][R28.64] ;  /* 0x0000000c1c1c7981 */ /* 0x000962000c1e1900 */
[C---:B0-----:R-:W-:Y:S01]  /*03b0*/  IADD3 R15, PT, PT, R2.reuse, 0xc00, RZ ;  /* 0x00000c00020f7810 */ /* 0x041fe20007ffe0ff */
[--C-:B------:R-:W-:Y:S02]  /*03c0*/  IMAD.WIDE.U32 R22, R23, 0x4, R12.reuse ;  /* 0x0000000417167825 */ /* 0x100fe400078e000c */
[----:B------:R-:W5:Y:S01]  /*03d0*/  LDG.E R27, desc[UR12][R18.64] ;  /* 0x0000000c121b7981 */ /* 0x000f62000c1e1900 */
[C---:B------:R-:W-:Y:S01]  /*03e0*/  IADD3 R21, PT, PT, R2.reuse, 0xe00, RZ ;  /* 0x00000e0002157810 */ /* 0x040fe20007ffe0ff */
[--C-:B-1----:R-:W-:Y:S02]  /*03f0*/  IMAD.WIDE.U32 R16, R15, 0x4, R12.reuse ;  /* 0x000000040f107825 */ /* 0x102fe400078e000c */
[----:B------:R-:W5:Y:S01]  /*0400*/  LDG.E R26, desc[UR12][R22.64] ;  /* 0x0000000c161a7981 */ /* 0x000f62000c1e1900 */
[----:B----4-:R-:W-:Y:S01]  /*0410*/  IADD3 R11, PT, PT, R2, 0x1000, RZ ;  /* 0x00001000020b7810 */ /* 0x010fe20007ffe0ff */
[----:B------:R-:W-:-:S02]  /*0420*/  IMAD.WIDE.U32 R14, R21, 0x4, R12 ;  /* 0x00000004150e7825 */ /* 0x000fc400078e000c */
[----:B------:R0:W4:Y:S01]  /*0430*/  LDG.E R25, desc[UR12][R16.64] ;  /* 0x0000000c10197981 */ /* 0x000122000c1e1900 */
[----:B------:R-:W-:-:S03]  /*0440*/  IADD3 R21, PT, PT, R2, 0x1200, RZ ;  /* 0x0000120002157810 */ /* 0x000fc60007ffe0ff */
[----:B------:R1:W4:Y:S01]  /*0450*/  LDG.E R24, desc[UR12][R14.64] ;  /* 0x0000000c0e187981 */ /* 0x000322000c1e1900 */
[----:B------:R-:W-:Y:S01]  /*0460*/  IADD3 R29, PT, PT, R2, 0x1600, RZ ;  /* 0x00001600021d7810 */ /* 0x000fe20007ffe0ff */
[----:B------:R-:W-:-:S04]  /*0470*/  IMAD.WIDE.U32 R20, R21, 0x4, R12 ;  /* 0x0000000415147825 */ /* 0x000fc800078e000c */
[--C-:B0-----:R-:W-:Y:S01]  /*0480*/  IMAD.WIDE.U32 R16, R11, 0x4, R12.reuse ;  /* 0x000000040b107825 */ /* 0x101fe200078e000c */
[----:B------:R-:W-:Y:S01]  /*0490*/  IADD3 R11, PT, PT, R2, 0x1400, RZ ;  /* 0x00001400020b7810 */ /* 0x000fe20007ffe0ff */
[----:B------:R-:W4:Y:S04]  /*04a0*/  LDG.E R18, desc[UR12][R20.64] ;  /* 0x0000000c14127981 */ /* 0x000f28000c1e1900 */
[----:B------:R0:W4:Y:S01]  /*04b0*/  LDG.E R19, desc[UR12][R16.64] ;  /* 0x0000000c10137981 */ /* 0x000122000c1e1900 */
[----:B------:R-:W-:-:S04]  /*04c0*/  IMAD.WIDE.U32 R22, R11, 0x4, R12 ;  /* 0x000000040b167825 */ /* 0x000fc800078e000c */
[----:B-1----:R-:W-:Y:S01]  /*04d0*/  IMAD.WIDE.U32 R14, R29, 0x4, R12 ;  /* 0x000000041d0e7825 */ /* 0x002fe200078e000c */
[----:B------:R-:W4:Y:S01]  /*04e0*/  LDG.E R11, desc[UR12][R22.64] ;  /* 0x0000000c160b7981 */ /* 0x000f22000c1e1900 */
[----:B0-----:R-:W-:-:S03]  /*04f0*/  IADD3 R17, PT, PT, R2, 0x1800, RZ ;  /* 0x0000180002117810 */ /* 0x001fc60007ffe0ff */
[----:B------:R0:W4:Y:S01]  /*0500*/  LDG.E R29, desc[UR12][R14.64] ;  /* 0x0000000c0e1d7981 */ /* 0x000122000c1e1900 */
[----:B------:R-:W-:Y:S01]  /*0510*/  IADD3 R21, PT, PT, R2, 0x1a00, RZ ;  /* 0x00001a0002157810 */ /* 0x000fe20007ffe0ff */
[----:B0-----:R-:W-:-:S04]  /*0520*/  IMAD.WIDE.U32 R14, R17, 0x4, R12 ;  /* 0x00000004110e7825 */ /* 0x001fc800078e000c */
[----:B------:R-:W-:Y:S01]  /*0530*/  IMAD.WIDE.U32 R16, R21, 0x4, R12 ;  /* 0x0000000415107825 */ /* 0x000fe200078e000c */
[C---:B------:R-:W-:Y:S01]  /*0540*/  IADD3 R21, PT, PT, R2.reuse, 0x1c00, RZ ;  /* 0x00001c0002157810 */ /* 0x040fe20007ffe0ff */
[----:B------:R-:W4:Y:S01]  /*0550*/  LDG.E R14, desc[UR12][R14.64] ;  /* 0x0000000c0e0e7981 */ /* 0x000f22000c1e1900 */
[----:B------:R-:W-:-:S03]  /*0560*/  IADD3 R23, PT, PT, R2, 0x1e00, RZ ;  /* 0x00001e0002177810 */ /* 0x000fc60007ffe0ff */
[--C-:B------:R-:W-:Y:S01]  /*0570*/  IMAD.WIDE.U32 R20, R21, 0x4, R12.reuse ;  /* 0x0000000415147825 */ /* 0x100fe200078e000c */
[----:B------:R-:W4:Y:S03]  /*0580*/  LDG.E R16, desc[UR12][R16.64] ;  /* 0x0000000c10107981 */ /* 0x000f26000c1e1900 */
[----:B------:R-:W-:Y:S02]  /*0590*/  IMAD.WIDE.U32 R22, R23, 0x4, R12 ;  /* 0x0000000417167825 */ /* 0x000fe400078e000c */
[----:B------:R-:W4:Y:S04]  /*05a0*/  LDG.E R20, desc[UR12][R20.64] ;  /* 0x0000000c14147981 */ /* 0x000f28000c1e1900 */
[----:B------:R-:W4:Y:S01]  /*05b0*/  LDG.E R22, desc[UR12][R22.64] ;  /* 0x0000000c16167981 */ /* 0x000f22000c1e1900 */
[----:B------:R-:W-:-:S04]  /*05c0*/  IADD3 R8, PT, PT, R8, 0x10, RZ ;  /* 0x0000001008087810 */ /* 0x000fc80007ffe0ff */
[----:B------:R-:W-:Y:S02]  /*05d0*/  ISETP.NE.AND P0, PT, R8, RZ, PT ;  /* 0x000000ff0800720c */ /* 0x000fe40003f05270 */
[----:B------:R-:W-:Y:S02]  /*05e0*/  IADD3 R5, PT, PT, R5, 0x2000, RZ ;  /* 0x0000200005057810 */ /* 0x000fe40007ffe0ff */
[----:B------:R-:W-:Y:S01]  /*05f0*/  IADD3 R2, PT, PT, R2, 0x2000, RZ ;  /* 0x0000200002027810 */ /* 0x000fe20007ffe0ff */
[----:B--2---:R-:W-:-:S04]  /*0600*/  FADD R7, R7, -UR5 ;  /* 0x8000000507077e21 */ /* 0x004fc80008000000 */
[----:B------:R-:W-:Y:S01]  /*0610*/  FFMA R6, R7, R7, R6 ;  /* 0x0000000707067223 */ /* 0x000fe20000000006 */
[----:B---3--:R-:W-:-:S04]  /*0620*/  FADD R9, R9, -UR5 ;  /* 0x8000000509097e21 */ /* 0x008fc80008000000 */
[----:B------:R-:W-:Y:S01]  /*0630*/  FFMA R6, R9, R9, R6 ;  /* 0x0000000909067223 */ /* 0x000fe20000000006 */
[----:B-----5:R-:W-:-:S04]  /*0640*/  FADD R7, R10, -UR5 ;  /* 0x800000050a077e21 */ /* 0x020fc80008000000 */
[----:B------:R-:W-:Y:S01]  /*0650*/  FFMA R6, R7, R7, R6 ;  /* 0x0000000707067223 */ /* 0x000fe20000000006 */
[----:B------:R-:W-:Y:S01]  /*0660*/  FADD R7, R28, -UR5 ;  /* 0x800000051c077e21 */ /* 0x000fe20008000000 */
[----:B------:R-:W-:-:S03]  /*0670*/  FADD R27, R27, -UR5 ;  /* 0x800000051b1b7e21 */ /* 0x000fc60008000000 */
[----:B------:R-:W-:Y:S01]  /*0680*/  FFMA R6, R7, R7, R6 ;  /* 0x0000000707067223 */ /* 0x000fe20000000006 */
[----:B------:R-:W-:-:S03]  /*0690*/  FADD R7, R26, -UR5 ;  /* 0x800000051a077e21 */ /* 0x000fc60008000000 */
[----:B------:R-:W-:Y:S01]  /*06a0*/  FFMA R6, R27, R27, R6 ;  /* 0x0000001b1b067223 */ /* 0x000fe20000000006 */
[----:B----4-:R-:W-:-:S03]  /*06b0*/  FADD R25, R25, -UR5 ;  /* 0x8000000519197e21 */ /* 0x010fc60008000000 */
[----:B------:R-:W-:Y:S01]  /*06c0*/  FFMA R6, R7, R7, R6 ;  /* 0x0000000707067223 */ /* 0x000fe20000000006 */
[----:B------:R-:W-:-:S03]  /*06d0*/  FADD R7, R24, -UR5 ;  /* 0x8000000518077e21 */ /* 0x000fc60008000000 */
[----:B------:R-:W-:-:S04]  /*06e0*/  FFMA R6, R25, R25, R6 ;  /* 0x0000001919067223 */ /* 0x000fc80000000006 */
[----:B------:R-:W-:Y:S01]  /*06f0*/  FFMA R6, R7, R7, R6 ;  /* 0x0000000707067223 */ /* 0x000fe20000000006 */
[----:B------:R-:W-:Y:S01]  /*0700*/  FADD R7, R18, -UR5 ;  /* 0x8000000512077e21 */ /* 0x000fe20008000000 */
[----:B------:R-:W-:-:S04]  /*0710*/  FADD R19, R19, -UR5 ;  /* 0x8000000513137e21 */ /* 0x000fc80008000000 */
[----:B------:R-:W-:Y:S01]  /*0720*/  FFMA R6, R19, R19, R6 ;  /* 0x0000001313067223 */ /* 0x000fe20000000006 */
[----:B------:R-:W-:-:S03]  /*0730*/  FADD R11, R11, -UR5 ;  /* 0x800000050b0b7e21 */ /* 0x000fc60008000000 */
[----:B------:R-:W-:Y:S01]  /*0740*/  FFMA R6, R7, R7, R6 ;  /* 0x0000000707067223 */ /* 0x000fe20000000006 */
[----:B------:R-:W-:-:S03]  /*0750*/  FADD R29, R29, -UR5 ;  /* 0x800000051d1d7e21 */ /* 0x000fc60008000000 */
[----:B------:R-:W-:-:S04]  /*0760*/  FFMA R6, R11, R11, R6 ;  /* 0x0000000b0b067223 */ /* 0x000fc80000000006 */
[----:B------:R-:W-:Y:S01]  /*0770*/  FFMA R6, R29, R29, R6 ;  /* 0x0000001d1d067223 */ /* 0x000fe20000000006 */
[----:B------:R-:W-:-:S04]  /*0780*/  FADD R7, R14, -UR5 ;  /* 0x800000050e077e21 */ /* 0x000fc80008000000 */
[----:B------:R-:W-:Y:S01]  /*0790*/  FFMA R6, R7, R7, R6 ;  /* 0x0000000707067223 */ /* 0x000fe20000000006 */
[----:B------:R-:W-:-:S04]  /*07a0*/  FADD R7, R16, -UR5 ;  /* 0x8000000510077e21 */ /* 0x000fc80008000000 */
[----:B------:R-:W-:Y:S01]  /*07b0*/  FFMA R6, R7, R7, R6 ;  /* 0x0000000707067223 */ /* 0x000fe20000000006 */
[----:B------:R-:W-:Y:S01]  /*07c0*/  FADD R7, R20, -UR5 ;  /* 0x8000000514077e21 */ /* 0x000fe20008000000 */
[----:B------:R-:W-:-:S03]  /*07d0*/  FADD R9, R22, -UR5 ;  /* 0x8000000516097e21 */ /* 0x000fc60008000000 */
[----:B------:R-:W-:-:S04]  /*07e0*/  FFMA R6, R7, R7, R6 ;  /* 0x0000000707067223 */ /* 0x000fc80000000006 */
[----:B------:R-:W-:Y:S01]  /*07f0*/  FFMA R6, R9, R9, R6 ;  /* 0x0000000909067223 */ /* 0x000fe20000000006 */
[----:B------:R-:W-:Y:S06]  /*0800*/  @P0 BRA `(.L_x_182) ;  /* 0xfffffff800b00947 */ /* 0x000fec000383ffff */
[----:B------:R-:W-:Y:S05]  /*0810*/  BSYNC.RECONVERGENT B3 ;  /* 0x0000000000037941 */ /* 0x000fea0003800200 */
.L_x_181:
[----:B------:R-:W-:-:S07]  /*0820*/  IADD3 R7, PT, PT, R5, -0x1000, RZ ;  /* 0xfffff00005077810 */ /* 0x000fce0007ffe0ff */
.L_x_180:
[----:B------:R-:W-:Y:S05]  /*0830*/  BSYNC.RECONVERGENT B2 ;  /* 0x0000000000027941 */ /* 0x000fea0003800200 */
.L_x_179:
[----:B------:R-:W-:-:S13]  /*0840*/  ISETP.NE.AND P0, PT, R4, RZ, PT ;  /* 0x000000ff0400720c */ /* 0x000fda0003f05270 */
[----:B------:R-:W-:Y:S05]  /*0850*/  @!P0 BRA `(.L_x_178) ;  /* 0x00000004007c8947 */ /* 0x000fea0003800000 */
[----:B------:R-:W-:Y:S01]  /*0860*/  ISETP.GE.U32.AND P0, PT, R4, 0x8, PT ;  /* 0x000000080400780c */ /* 0x000fe20003f06070 */
[----:B------:R-:W-:Y:S01]  /*0870*/  BSSY.RECONVERGENT B2, `(.L_x_183) ;  /* 0x0000030000027945 */ /* 0x000fe20003800200 */
[----:B------:R-:W-:-:S04]  /*0880*/  LOP3.LUT R22, R3, 0x7, RZ, 0xc0, !PT ;  /* 0x0000000703167812 */ /* 0x000fc800078ec0ff */
[----:B------:R-:W-:-:S07]  /*0890*/  ISETP.NE.AND P1, PT, R22, RZ, PT ;  /* 0x000000ff1600720c */ /* 0x000fce0003f25270 */
[----:B------:R-:W-:Y:S06]  /*08a0*/  @!P0 BRA `(.L_x_184) ;  /* 0x0000000000b08947 */ /* 0x000fec0003800000 */
[----:B------:R-:W0:Y:S01]  /*08b0*/  LDC.64 R4, c[0x0][0x380] ;  /* 0x0000e000ff047b82 */ /* 0x000e220000000a00 */
[----:B------:R-:W-:Y:S01]  /*08c0*/  MOV R2, UR14 ;  /* 0x0000000e00027c02 */ /* 0x000fe20008000f00 */
[----:B------:R-:W1:Y:S03]  /*08d0*/  LDCU UR4, c[0x0][0x3c0] ;  /* 0x00007800ff0477ac */ /* 0x000e660008000800 */
[----:B------:R-:W-:-:S04]  /*08e0*/  LEA R9, R2, R7, 0xd ;  /* 0x0000000702097211 */ /* 0x000fc800078e68ff */
[C---:B------:R-:W-:Y:S02]  /*08f0*/  IADD3 R17, PT, PT, R9.reuse, 0x200, RZ ;  /* 0x0000020009117810 */ /* 0x040fe40007ffe0ff */
[C---:B------:R-:W-:Y:S02]  /*0900*/  IADD3 R19, PT, PT, R9.reuse, 0x400, RZ ;  /* 0x0000040009137810 */ /* 0x040fe40007ffe0ff */
[C---:B------:R-:W-:Y:S01]  /*0910*/  IADD3 R21, PT, PT, R9.reuse, 0x600, RZ ;  /* 0x0000060009157810 */ /* 0x040fe20007ffe0ff */
[----:B0-----:R-:W-:-:S04]  /*0920*/  IMAD.WIDE.U32 R14, R9, 0x4, R4 ;  /* 0x00000004090e7825 */ /* 0x001fc800078e0004 */
[--C-:B------:R-:W-:Y:S01]  /*0930*/  IMAD.WIDE.U32 R16, R17, 0x4, R4.reuse ;  /* 0x0000000411107825 */ /* 0x100fe200078e0004 */
[----:B------:R0:W1:Y:S03]  /*0940*/  LDG.E R2, desc[UR12][R14.64] ;  /* 0x0000000c0e027981 */ /* 0x000066000c1e1900 */
[--C-:B------:R-:W-:Y:S01]  /*0950*/  IMAD.WIDE.U32 R18, R19, 0x4, R4.reuse ;  /* 0x0000000413127825 */ /* 0x100fe200078e0004 */
[----:B------:R2:W3:Y:S01]  /*0960*/  LDG.E R10, desc[UR12][R16.64] ;  /* 0x0000000c100a7981 */ /* 0x0004e2000c1e1900 */
[----:B------:R-:W-:Y:S02]  /*0970*/  IADD3 R25, PT, PT, R9, 0x800, RZ ;  /* 0x0000080009197810 */ /* 0x000fe40007ffe0ff */
[----:B------:R-:W-:Y:S01]  /*0980*/  IMAD.WIDE.U32 R20, R21, 0x4, R4 ;  /* 0x0000000415147825 */ /* 0x000fe200078e0004 */
[----:B------:R-:W4:Y:S01]  /*0990*/  LDG.E R12, desc[UR12][R18.64] ;  /* 0x0000000c120c7981 */ /* 0x000f22000c1e1900 */
[----:B------:R-:W-:-:S02]  /*09a0*/  IADD3 R23, PT, PT, R9, 0xa00, RZ ;  /* 0x00000a0009177810 */ /* 0x000fc40007ffe0ff */
[--C-:B------:R-:W-:Y:S01]  /*09b0*/  IMAD.WIDE.U32 R24, R25, 0x4, R4.reuse ;  /* 0x0000000419187825 */ /* 0x100fe200078e0004 */
[----:B------:R-:W5:Y:S01]  /*09c0*/  LDG.E R11, desc[UR12][R20.64] ;  /* 0x0000000c140b7981 */ /* 0x000f62000c1e1900 */
[----:B------:R-:W-:Y:S02]  /*09d0*/  IADD3 R27, PT, PT, R9, 0xc00, RZ ;  /* 0x00000c00091b7810 */ /* 0x000fe40007ffe0ff */
[--C-:B0-----:R-:W-:Y:S01]  /*09e0*/  IMAD.WIDE.U32 R14, R23, 0x4, R4.reuse ;  /* 0x00000004170e7825 */ /* 0x101fe200078e0004 */
[----:B------:R-:W5:Y:S01]  /*09f0*/  LDG.E R13, desc[UR12][R24.64] ;  /* 0x0000000c180d7981 */ /* 0x000f62000c1e1900 */
[----:B--2---:R-:W-:Y:S02]  /*0a00*/  IADD3 R17, PT, PT, R9, 0xe00, RZ ;  /* 0x00000e0009117810 */ /* 0x004fe40007ffe0ff */
[--C-:B------:R-:W-:Y:S02]  /*0a10*/  IMAD.WIDE.U32 R8, R27, 0x4, R4.reuse ;  /* 0x000000041b087825 */ /* 0x100fe400078e0004 */
[----:B------:R-:W2:Y:S02]  /*0a20*/  LDG.E R14, desc[UR12][R14.64] ;  /* 0x0000000c0e0e7981 */ /* 0x000ea4000c1e1900 */
[----:B------:R-:W-:-:S02]  /*0a30*/  IMAD.WIDE.U32 R4, R17, 0x4, R4 ;  /* 0x0000000411047825 */ /* 0x000fc400078e0004 */
[----:B------:R-:W2:Y:S04]  /*0a40*/  LDG.E R8, desc[UR12][R8.64] ;  /* 0x0000000c08087981 */ /* 0x000ea8000c1e1900 */
[----:B------:R2:W2:Y:S01]  /*0a50*/  LDG.E R4, desc[UR12][R4.64] ;  /* 0x0000000c04047981 */ /* 0x0004a2000c1e1900 */
[----:B------:R-:W-:Y:S01]  /*0a60*/  IADD3 R7, PT, PT, R7, 0x1000, RZ ;  /* 0x0000100007077810 */ /* 0x000fe20007ffe0ff */
[----:B-1----:R-:W-:-:S04]  /*0a70*/  FADD R17, R2, -UR4 ;  /* 0x8000000402117e21 */ /* 0x002fc80008000000 */
[----:B------:R-:W-:Y:S01]  /*0a80*/  FFMA R6, R17, R17, R6 ;  /* 0x0000001111067223 */ /* 0x000fe20000000006 */
[----:B---3--:R-:W-:-:S04]  /*0a90*/  FADD R17, R10, -UR4 ;  /* 0x800000040a117e21 */ /* 0x008fc80008000000 */
[----:B------:R-:W-:Y:S01]  /*0aa0*/  FFMA R6, R17, R17, R6 ;  /* 0x0000001111067223 */ /* 0x000fe20000000006 */
[----:B----4-:R-:W-:Y:S01]  /*0ab0*/  FADD R17, R12, -UR4 ;  /* 0x800000040c117e21 */ /* 0x010fe20008000000 */
[----:B-----5:R-:W-:-:S03]  /*0ac0*/  FADD R11, R11, -UR4 ;  /* 0x800000040b0b7e21 */ /* 0x020fc60008000000 */
[----:B------:R-:W-:Y:S01]  /*0ad0*/  FFMA R6, R17, R17, R6 ;  /* 0x0000001111067223 */ /* 0x000fe20000000006 */
[----:B------:R-:W-:-:S03]  /*0ae0*/  FADD R13, R13, -UR4 ;  /* 0x800000040d0d7e21 */ /* 0x000fc60008000000 */
[----:B------:R-:W-:Y:S01]  /*0af0*/  FFMA R6, R11, R11, R6 ;  /* 0x0000000b0b067223 */ /* 0x000fe20000000006 */
[----:B--2---:R-:W-:-:S03]  /*0b00*/  FADD R5, R14, -UR4 ;  /* 0x800000040e057e21 */ /* 0x004fc60008000000 */
[----:B------:R-:W-:Y:S01]  /*0b10*/  FFMA R6, R13, R13, R6 ;  /* 0x0000000d0d067223 */ /* 0x000fe20000000006 */
[----:B------:R-:W-:-:S03]  /*0b20*/  FADD R9, R8, -UR4 ;  /* 0x8000000408097e21 */ /* 0x000fc60008000000 */
[----:B------:R-:W-:Y:S01]  /*0b30*/  FFMA R6, R5, R5, R6 ;  /* 0x0000000505067223 */ /* 0x000fe20000000006 */
[----:B------:R-:W-:-:S03]  /*0b40*/  FADD R5, R4, -UR4 ;  /* 0x8000000404057e21 */ /* 0x000fc60008000000 */
[----:B------:R-:W-:-:S04]  /*0b50*/  FFMA R6, R9, R9, R6 ;  /* 0x0000000909067223 */ /* 0x000fc80000000006 */
[----:B------:R-:W-:-:S07]  /*0b60*/  FFMA R6, R5, R5, R6 ;  /* 0x0000000505067223 */ /* 0x000fce0000000006 */
.L_x_184:
[----:B------:R-:W-:Y:S05]  /*0b70*/  BSYNC.RECONVERGENT B2 ;  /* 0x0000000000027941 */ /* 0x000fea0003800200 */
.L_x_183:
        /* <DEDUP_REMOVED lines=14> */
[--C-:B------:R-:W-:Y:S02]  /*0c60*/  IMAD.WIDE.U32 R10, R11, 0x4, R4.reuse ;  /* 0x000000040b0a7825 */ /* 0x100fe400078e0004 */
[----:B------:R-:W1:Y:S02]  /*0c70*/  LDG.E R8, desc[UR12][R8.64] ;  /* 0x0000000c08087981 */ /* 0x000e64000c1e1900 */
[--C-:B------:R-:W-:Y:S02]  /*0c80*/  IMAD.WIDE.U32 R12, R15, 0x4, R4.reuse ;  /* 0x000000040f0c7825 */ /* 0x100fe400078e0004 */
[----:B------:R-:W2:Y:S02]  /*0c90*/  LDG.E R10, desc[UR12][R10.64] ;  /* 0x0000000c0a0a7981 */ /* 0x000ea4000c1e1900 */
[----:B------:R-:W-:Y:S02]  /*0ca0*/  IMAD.WIDE.U32 R4, R17, 0x4, R4 ;  /* 0x0000000411047825 */ /* 0x000fe400078e0004 */
        /* <DEDUP_REMOVED lines=11> */
.L_x_186:
[----:B------:R-:W-:Y:S05]  /*0d60*/  BSYNC.RECONVERGENT B2 ;  /* 0x0000000000027941 */ /* 0x000fea0003800200 */
.L_x_185:
[----:B------:R-:W-:Y:S05]  /*0d70*/  @!P1 BRA `(.L_x_178) ;  /* 0x0000000000349947 */ /* 0x000fea0003800000 */
[----:B------:R-:W0:Y:S01]  /*0d80*/  LDC.64 R4, c[0x0][0x380] ;  /* 0x0000e000ff047b82 */ /* 0x000e220000000a00 */
[----:B------:R-:W-:Y:S02]  /*0d90*/  MOV R2, UR14 ;  /* 0x0000000e00027c02 */ /* 0x000fe40008000f00 */
[----:B------:R-:W-:Y:S02]  /*0da0*/  IADD3 R8, PT, PT, -R3, RZ, RZ ;  /* 0x000000ff03087210 */ /* 0x000fe40007ffe1ff */
[----:B------:R-:W-:-:S07]  /*0db0*/  LEA R7, R2, R7, 0xd ;  /* 0x0000000702077211 */ /* 0x000fce00078e68ff */
.L_x_187:
[C---:B0-----:R-:W-:Y:S01]  /*0dc0*/  IMAD.WIDE.U32 R2, R7.reuse, 0x4, R4 ;  /* 0x0000000407027825 */ /* 0x041fe200078e0004 */
        /* <DEDUP_REMOVED lines=8> */
.L_x_178:
[----:B------:R-:W-:Y:S05]  /*0e50*/  BSYNC.RECONVERGENT B1 ;  /* 0x0000000000017941 */ /* 0x000fea0003800200 */
.L_x_177:
[----:B------:R-:W-:-:S09]  /*0e60*/  UISETP.GE.U32.AND UP0, UPT, UR10, 0x200, UPT ;  /* 0x000002000a00788c */ /* 0x000fd2000bf06070 */
[----:B------:R-:W-:Y:S05]  /*0e70*/  BRA.U !UP0, `(.L_x_188) ;  /* 0x0000000108d07547 */ /* 0x000fea000b800000 */
        /* <DEDUP_REMOVED lines=32> */
[----:B-1----:R-:W0:Y:S04]  /*1080*/  LDS.128 R4, [UR4+0x10] ;  /* 0x00001004ff047984 */ /* 0x002e280008000c00 */
        /* <DEDUP_REMOVED lines=19> */
.L_x_188:
[----:B------:R-:W0:Y:S01]  /*11c0*/  S2R R8, SR_LANEID ;  /* 0x0000000000087919 */ /* 0x000e220000000000 */
[----:B------:R-:W-:-:S04]  /*11d0*/  LOP3.LUT R2, R0, 0x3e0, RZ, 0xc0, !PT ;  /* 0x000003e000027812 */ /* 0x000fc800078ec0ff */
[----:B------:R-:W-:Y:S02]  /*11e0*/  IADD3 R3, PT, PT, R2, 0x20, RZ ;  /* 0x0000002002037810 */ /* 0x000fe40007ffe0ff */
[----:B------:R-:W-:Y:S02]  /*11f0*/  LOP3.LUT R2, RZ, R2, RZ, 0x33, !PT ;  /* 0x00000002ff027212 */ /* 0x000fe400078e33ff */
[----:B------:R-:W-:Y:S02]  /*1200*/  ISETP.GT.U32.AND P0, PT, R3, UR10, PT ;  /* 0x0000000a03007c0c */ /* 0x000fe4000bf04070 */
[----:B------:R-:W-:-:S04]  /*1210*/  IADD3 R2, PT, PT, R2, UR10, RZ ;  /* 0x0000000a02027c10 */ /* 0x000fc8000fffe0ff */
        /* <DEDUP_REMOVED lines=32> */
[----:B------:R-:W1:Y:S01]  /*1420*/  S2UR UR5, SR_CgaCtaId ;  /* 0x00000000000579c3 */ /* 0x000e620000008800 */
[----:B------:R-:W-:Y:S01]  /*1430*/  UMOV UR4, 0x400 ;  /* 0x0000040000047882 */ /* 0x000fe20000000000 */
[----:B------:R-:W-:Y:S02]  /*1440*/  UISETP.GT.U32.AND UP1, UPT, UR10, 0x20, UPT ;  /* 0x000000200a00788c */ /* 0x000fe4000bf24070 */
[----:B------:R-:W-:-:S04]  /*1450*/  UISETP.GT.U32.AND UP0, UPT, UR10, 0x40, UPT ;  /* 0x000000400a00788c */ /* 0x000fc8000bf04070 */
[----:B------:R-:W-:Y:S01]  /*1460*/  PLOP3.LUT P2, PT, PT, PT, UP1, 0x80, 0x8 ;  /* 0x000000000008781c */ /* 0x000fe20003f4f018 */
[----:B------:R-:W-:Y:S01]  /*1470*/  UISETP.GT.U32.AND UP1, UPT, UR10, 0x60, UPT ;  /* 0x000000600a00788c */ /* 0x000fe2000bf24070 */
[----:B------:R-:W-:Y:S01]  /*1480*/  PLOP3.LUT P3, PT, PT, PT, UP0, 0x80, 0x8 ;  /* 0x000000000008781c */ /* 0x000fe20003f6f008 */
[----:B------:R-:W-:-:S04]  /*1490*/  UISETP.GT.U32.AND UP0, UPT, UR10, 0x80, UPT ;  /* 0x000000800a00788c */ /* 0x000fc8000bf04070 */
[----:B------:R-:W-:Y:S01]  /*14a0*/  PLOP3.LUT P1, PT, PT, PT, UP1, 0x80, 0x8 ;  /* 0x000000000008781c */ /* 0x000fe20003f2f018 */
[----:B------:R-:W-:Y:S02]  /*14b0*/  UISETP.GT.U32.AND UP1, UPT, UR10, 0xa0, UPT ;  /* 0x000000a00a00788c */ /* 0x000fe4000bf24070 */
[----:B-1----:R-:W-:-:S09]  /*14c0*/  ULEA UR4, UR5, UR4, 0x18 ;  /* 0x0000000405047291 */ /* 0x002fd2000f8ec0ff */
[----:B------:R-:W1:Y:S04]  /*14d0*/  LDS.128 R16, [UR4+0x10] ;  /* 0x00001004ff107984 */ /* 0x000e680008000c00 */
[----:B0-----:R-:W0:Y:S04]  /*14e0*/  LDS.128 R4, [UR4+0x20] ;  /* 0x00002004ff047984 */ /* 0x001e280008000c00 */
[----:B------:R-:W2:Y:S04]  /*14f0*/  LDS.128 R8, [UR4+0x30] ;  /* 0x00003004ff087984 */ /* 0x000ea80008000c00 */
[----:B------:R-:W3:Y:S01]  /*1500*/  LDS.128 R12, [UR4+0x40] ;  /* 0x00004004ff0c7984 */ /* 0x000ee20008000c00 */
[----:B-1----:R-:W-:Y:S01]  /*1510*/  @P2 FADD R2, R2, R17 ;  /* 0x0000001102022221 */ /* 0x002fe20000000000 */
[----:B------:R-:W-:Y:S01]  /*1520*/  PLOP3.LUT P2, PT, PT, PT, UP0, 0x80, 0x8 ;  /* 0x000000000008781c */ /* 0x000fe20003f4f008 */
[----:B------:R-:W-:-:S02]  /*1530*/  UISETP.GT.U32.AND UP0, UPT, UR10, 0xc0, UPT ;  /* 0x000000c00a00788c */ /* 0x000fc4000bf04070 */
[----:B------:R-:W-:Y:S01]  /*1540*/  @P3 FADD R2, R2, R18 ;  /* 0x0000001202023221 */ /* 0x000fe20000000000 */
[----:B------:R-:W-:Y:S01]  /*1550*/  PLOP3.LUT P3, PT, PT, PT, UP1, 0x80, 0x8 ;  /* 0x000000000008781c */ /* 0x000fe20003f6f018 */
[----:B------:R-:W-:Y:S02]  /*1560*/  UISETP.GT.U32.AND UP1, UPT, UR10, 0xe0, UPT ;  /* 0x000000e00a00788c */ /* 0x000fe4000bf24070 */
[----:B------:R-:W-:Y:S01]  /*1570*/  PLOP3.LUT P4, PT, PT, PT, UP0, 0x80, 0x8 ;  /* 0x000000000008781c */ /* 0x000fe20003f8f008 */
[----:B------:R-:W-:Y:S01]  /*1580*/  @P1 FADD R2, R2, R19 ;  /* 0x0000001302021221 */ /* 0x000fe20000000000 */
[----:B------:R-:W-:Y:S02]  /*1590*/  UISETP.GT.U32.AND UP0, UPT, UR10, 0x100, UPT ;  /* 0x000001000a00788c */ /* 0x000fe4000bf04070 */
[----:B------:R-:W-:Y:S01]  /*15a0*/  PLOP3.LUT P1, PT, PT, PT, UP1, 0x80, 0x8 ;  /* 0x000000000008781c */ /* 0x000fe20003f2f018 */
[----:B------:R-:W-:Y:S01]  /*15b0*/  UISETP.GT.U32.AND UP1, UPT, UR10, 0x120, UPT ;  /* 0x000001200a00788c */ /* 0x000fe2000bf24070 */
[----:B0-----:R-:W-:-:S02]  /*15c0*/  @P2 FADD R2, R2, R4 ;  /* 0x0000000402022221 */ /* 0x001fc40000000000 */
[----:B------:R-:W-:Y:S01]  /*15d0*/  PLOP3.LUT P2, PT, PT, PT, UP0, 0x80, 0x8 ;  /* 0x000000000008781c */ /* 0x000fe20003f4f008 */
[----:B------:R-:W-:Y:S01]  /*15e0*/  UISETP.GT.U32.AND UP0, UPT, UR10, 0x140, UPT ;  /* 0x000001400a00788c */ /* 0x000fe2000bf04070 */
[----:B------:R-:W-:Y:S01]  /*15f0*/  @P3 FADD R2, R2, R5 ;  /* 0x0000000502023221 */ /* 0x000fe20000000000 */
[----:B------:R-:W-:Y:S01]  /*1600*/  PLOP3.LUT P3, PT, PT, PT, UP1, 0x80, 0x8 ;  /* 0x000000000008781c */ /* 0x000fe20003f6f018 */
[----:B------:R-:W-:Y:S02]  /*1610*/  UISETP.GT.U32.AND UP1, UPT, UR10, 0x160, UPT ;  /* 0x000001600a00788c */ /* 0x000fe4000bf24070 */
[----:B------:R-:W-:Y:S01]  /*1620*/  @P4 FADD R2, R2, R6 ;  /* 0x0000000602024221 */ /* 0x000fe20000000000 */
[----:B------:R-:W-:Y:S01]  /*1630*/  PLOP3.LUT P4, PT, PT, PT, UP0, 0x80, 0x8 ;  /* 0x000000000008781c */ /* 0x000fe20003f8f008 */
[----:B------:R-:W-:Y:S02]  /*1640*/  UISETP.GT.U32.AND UP0, UPT, UR10, 0x180, UPT ;  /* 0x000001800a00788c */ /* 0x000fe4000bf04070 */
[----:B------:R-:W-:Y:S01]  /*1650*/  @P1 FADD R2, R2, R7 ;  /* 0x0000000702021221 */ /* 0x000fe20000000000 */
[----:B------:R-:W-:Y:S01]  /*1660*/  PLOP3.LUT P1, PT, PT, PT, UP1, 0x80, 0x8 ;  /* 0x000000000008781c */ /* 0x000fe20003f2f018 */
[----:B------:R-:W-:-:S02]  /*1670*/  UISETP.GT.U32.AND UP1, UPT, UR10, 0x1a0, UPT ;  /* 0x000001a00a00788c */ /* 0x000fc4000bf24070 */
[----:B--2---:R-:W-:Y:S01]  /*1680*/  @P2 FADD R2, R2, R8 ;  /* 0x0000000802022221 */ /* 0x004fe20000000000 */
[----:B------:R-:W-:Y:S01]  /*1690*/  PLOP3.LUT P2, PT, PT, PT, UP0, 0x80, 0x8 ;  /* 0x000000000008781c */ /* 0x000fe20003f4f008 */
[----:B------:R-:W-:Y:S02]  /*16a0*/  UISETP.GT.U32.AND UP0, UPT, UR10, 0x1c0, UPT ;  /* 0x000001c00a00788c */ /* 0x000fe4000bf04070 */
[----:B------:R-:W-:Y:S01]  /*16b0*/  @P3 FADD R2, R2, R9 ;  /* 0x0000000902023221 */ /* 0x000fe20000000000 */
[----:B------:R-:W-:Y:S01]  /*16c0*/  PLOP3.LUT P3, PT, PT, PT, UP1, 0x80, 0x8 ;  /* 0x000000000008781c */ /* 0x000fe20003f6f018 */
[----:B------:R-:W-:Y:S02]  /*16d0*/  UISETP.GT.U32.AND UP1, UPT, UR10, 0x1e0, UPT ;  /* 0x000001e00a00788c */ /* 0x000fe4000bf24070 */
[----:B------:R-:W-:Y:S01]  /*16e0*/  @P4 FADD R2, R2, R10 ;  /* 0x0000000a02024221 */ /* 0x000fe20000000000 */
[----:B------:R-:W-:-:S03]  /*16f0*/  PLOP3.LUT P4, PT, PT, PT, UP0, 0x80, 0x8 ;  /* 0x000000000008781c */ /* 0x000fc60003f8f008 */
[----:B------:R-:W-:Y:S01]  /*1700*/  @P1 FADD R2, R2, R11 ;  /* 0x0000000b02021221 */ /* 0x000fe20000000000 */
[----:B------:R-:W-:-:S03]  /*1710*/  PLOP3.LUT P1, PT, PT, PT, UP1, 0x80, 0x8 ;  /* 0x000000000008781c */ /* 0x000fc60003f2f018 */
[----:B---3--:R-:W-:-:S04]  /*1720*/  @P2 FADD R2, R2, R12 ;  /* 0x0000000c02022221 */ /* 0x008fc80000000000 */
[----:B------:R-:W-:-:S04]  /*1730*/  @P3 FADD R2, R2, R13 ;  /* 0x0000000d02023221 */ /* 0x000fc80000000000 */
[----:B------:R-:W-:-:S04]  /*1740*/  @P4 FADD R2, R2, R14 ;  /* 0x0000000e02024221 */ /* 0x000fc80000000000 */
[----:B------:R-:W-:Y:S01]  /*1750*/  @P1 FADD R2, R2, R15 ;  /* 0x0000000f02021221 */ /* 0x000fe20000000000 */
[----:B------:R-:W-:Y:S06]  /*1760*/  BRA `(.L_x_189) ;  /* 0x0000001800407947 */ /* 0x000fec0003800000 */
.L_x_174:
[----:B------:R-:W0:Y:S01]  /*1770*/  S2R R0, SR_TID.X ;  /* 0x0000000000007919 */ /* 0x000e220000002100 */
[----:B------:R-:W1:Y:S01]  /*1780*/  LDCU.64 UR6, c[0x0][0x380] ;  /* 0x00007000ff0677ac */ /* 0x000e620008000a00 */
[----:B------:R-:W-:Y:S01]  /*1790*/  MOV R3, UR14 ;  /* 0x0000000e00037c02 */ /* 0x000fe20008000f00 */
[----:B------:R-:W2:Y:S01]  /*17a0*/  LDCU UR9, c[0x0][0x3c0] ;  /* 0x00007800ff0977ac */ /* 0x000ea20008000800 */
[----:B-1----:R-:W-:Y:S02]  /*17b0*/  MOV R12, UR6 ;  /* 0x00000006000c7c02 */ /* 0x002fe40008000f00 */
[----:B------:R-:W-:Y:S02]  /*17c0*/  MOV R13, UR7 ;  /* 0x00000007000d7c02 */ /* 0x000fe40008000f00 */
[----:B0-----:R-:W-:-:S05]  /*17d0*/  LEA R3, R3, R0, 0xd ;  /* 0x0000000003037211 */ /* 0x001fca00078e68ff */
[----:B------:R-:W-:-:S05]  /*17e0*/  IMAD.WIDE.U32 R2, R3, 0x4, R12 ;  /* 0x0000000403027825 */ /* 0x000fca00078e000c */
        /* <DEDUP_REMOVED lines=16> */
[----:B------:R-:W-:Y:S01]  /*18f0*/  UISETP.GE.U32.AND UP0, UPT, UR10, UR5, UPT ;  /* 0x000000050a00728c */ /* 0x000fe2000bf06070 */
[----:B--2---:R-:W-:Y:S01]  /*1900*/  FADD R15, R15, -UR9 ;  /* 0x800000090f0f7e21 */ /* 0x004fe20008000000 */
[----:B---3--:R-:W-:-:S03]  /*1910*/  FADD R17, R17, -UR9 ;  /* 0x8000000911117e21 */ /* 0x008fc60008000000 */
[----:B------:R-:W-:Y:S01]  /*1920*/  FMUL R15, R15, R15 ;  /* 0x0000000f0f0f7220 */ /* 0x000fe20000400000 */
[----:B----4-:R-:W-:Y:S01]  /*1930*/  FADD R19, R19, -UR9 ;  /* 0x8000000913137e21 */ /* 0x010fe20008000000 */
[----:B-----5:R-:W-:Y:S01]  /*1940*/  FADD R21, R21, -UR9 ;  /* 0x8000000915157e21 */ /* 0x020fe20008000000 */
[----:B------:R-:W-:Y:S01]  /*1950*/  FADD R4, R4, -UR9 ;  /* 0x8000000904047e21 */ /* 0x000fe20008000000 */
[----:B------:R-:W-:Y:S01]  /*1960*/  FADD R6, R6, -UR9 ;  /* 0x8000000906067e21 */ /* 0x000fe20008000000 */
[----:B------:R-:W-:Y:S01]  /*1970*/  FADD R8, R8, -UR9 ;  /* 0x8000000908087e21 */ /* 0x000fe20008000000 */
[----:B------:R-:W-:Y:S01]  /*1980*/  FADD R11, R11, -UR9 ;  /* 0x800000090b0b7e21 */ /* 0x000fe20008000000 */
[----:B0-----:R-:W-:Y:S01]  /*1990*/  FMUL R3, R17, R17 ;  /* 0x0000001111037220 */ /* 0x001fe20000400000 */
        /* <DEDUP_REMOVED lines=29> */
[----:B------:R-:W-:Y:S06]  /*1b70*/  BRA.U !UP0, `(.L_x_190) ;  /* 0x0000001108747547 */ /* 0x000fec000b800000 */
[----:B------:R-:W-:Y:S01]  /*1b80*/  ULEA UR6, UR14, UR5, 0xd ;  /* 0x000000050e067291 */ /* 0x000fe2000f8e68ff */
[----:B------:R-:W-:Y:S01]  /*1b90*/  LOP3.LUT R2, RZ, R0, RZ, 0x33, !PT ;  /* 0x00000000ff027212 */ /* 0x000fe200078e33ff */
[----:B------:R-:W-:Y:S01]  /*1ba0*/  UIADD3 UR11, UPT, UPT, UR8, -0x2000, URZ ;  /* 0xffffe000080b7890 */ /* 0x000fe2000fffe0ff */
[----:B------:R-:W-:Y:S01]  /*1bb0*/  MOV R3, UR5 ;  /* 0x0000000500037c02 */ /* 0x000fe20008000f00 */
[----:B------:R-:W-:Y:S02]  /*1bc0*/  UMOV UR4, URZ ;  /* 0x000000ff00047c82 */ /* 0x000fe40008000000 */
[----:B------:R-:W-:Y:S01]  /*1bd0*/  UISETP.GT.U32.AND UP0, UPT, UR6, UR11, UPT ;  /* 0x0000000b0600728c */ /* 0x000fe2000bf04070 */
[----:B------:R-:W-:Y:S01]  /*1be0*/  IADD3 R2, PT, PT, -R3, UR8, R2 ;  /* 0x0000000803027c10 */ /* 0x000fe2000fffe102 */
[----:B------:R-:W-:Y:S01]  /*1bf0*/  UMOV UR7, UR6 ;  /* 0x0000000600077c82 */ /* 0x000fe20008000000 */
[----:B------:R-:W-:Y:S02]  /*1c00*/  MOV R3, UR14 ;  /* 0x0000000e00037c02 */ /* 0x000fe40008000f00 */
[----:B------:R-:W-:-:S02]  /*1c10*/  MOV R7, UR6 ;  /* 0x0000000600077c02 */ /* 0x000fc40008000f00 */
[----:B------:R-:W-:Y:S01]  /*1c20*/  MOV R5, UR6 ;  /* 0x0000000600057c02 */ /* 0x000fe20008000f00 */
[----:B------:R-:W-:Y:S01]  /*1c30*/  IMAD R3, R3, -0x2000, R2 ;  /* 0xffffe00003037824 */ /* 0x000fe200078e0202 */
[----:B------:R-:W-:Y:S01]  /*1c40*/  IADD3 R2, PT, PT, R7, 0x1000, R0 ;  /* 0x0000100007027810 */ /* 0x000fe20007ffe000 */
[----:B------:R-:W-:Y:S06]  /*1c50*/  BRA.U UP0, `(.L_x_191) ;  /* 0x00000005001c7547 */ /* 0x000fec000b800000 */
[----:B------:R-:W0:Y:S01]  /*1c60*/  LDC.64 R12, c[0x0][0x380] ;  /* 0x0000e000ff0c7b82 */ /* 0x000e220000000a00 */
[----:B------:R-:W1:Y:S01]  /*1c70*/  LDCU UR9, c[0x0][0x3c0] ;  /* 0x00007800ff0977ac */ /* 0x000e620008000800 */
[----:B------:R-:W2:Y:S01]  /*1c80*/  LDCU UR8, c[0x0][0x3a8] ;  /* 0x00007500ff0877ac */ /* 0x000ea20008000800 */
[----:B------:R-:W-:Y:S01]  /*1c90*/  NOP ;  /* 0x0000000000007918 */ /* 0x000fe20000000000 */
.L_x_192:
[----:B------:R-:W-:-:S05]  /*1ca0*/  IADD3 R7, PT, PT, R0, R5, RZ ;  /* 0x0000000500077210 */ /* 0x000fca0007ffe0ff */
[----:B0-----:R-:W-:-:S05]  /*1cb0*/  IMAD.WIDE.U32 R6, R7, 0x4, R12 ;  /* 0x0000000407067825 */ /* 0x001fca00078e000c */
[----:B------:R-:W1:Y:S04]  /*1cc0*/  LDG.E R24, desc[UR12][R6.64] ;  /* 0x0000000c06187981 */ /* 0x000e68000c1e1900 */
[----:B------:R-:W3:Y:S04]  /*1cd0*/  LDG.E R20, desc[UR12][R6.64+0x3000] ;  /* 0x0030000c06147981 */ /* 0x000ee8000c1e1900 */
[----:B------:R-:W4:Y:S04]  /*1ce0*/  LDG.E R19, desc[UR12][R6.64+0x2800] ;  /* 0x0028000c06137981 */ /* 0x000f28000c1e1900 */
[----:B------:R-:W5:Y:S04]  /*1cf0*/  LDG.E R8, desc[UR12][R6.64+0x4000] ;  /* 0x0040000c06087981 */ /* 0x000f68000c1e1900 */
[----:B------:R-:W2:Y:S04]  /*1d00*/  LDG.E R11, desc[UR12][R6.64+0x7000] ;  /* 0x0070000c060b7981 */ /* 0x000ea8000c1e1900 */
        /* <DEDUP_REMOVED lines=10> */
[----:B------:R0:W2:Y:S01]  /*1db0*/  LDG.E R18, desc[UR12][R6.64+0x7800] ;  /* 0x0078000c06127981 */ /* 0x0000a2000c1e1900 */
[----:B-1----:R-:W-:-:S04]  /*1dc0*/  FADD R24, R24, -UR9 ;  /* 0x8000000918187e21 */ /* 0x002fc80008000000 */
[----:B------:R-:W-:Y:S01]  /*1dd0*/  FFMA R17, R24, R24, R17 ;  /* 0x0000001818117223 */ /* 0x000fe20000000011 */
[----:B---3--:R-:W-:Y:S01]  /*1de0*/  FADD R24, R20, -UR9 ;  /* 0x8000000914187e21 */ /* 0x008fe20008000000 */
[----:B----4-:R-:W-:-:S03]  /*1df0*/  FADD R19, R19, -UR9 ;  /* 0x8000000913137e21 */ /* 0x010fc60008000000 */
[----:B------:R-:W-:Y:S01]  /*1e00*/  FMUL R24, R24, R24 ;  /* 0x0000001818187220 */ /* 0x000fe20000400000 */
[----:B-----5:R-:W-:-:S03]  /*1e10*/  FADD R8, R8, -UR9 ;  /* 0x8000000908087e21 */ /* 0x020fc60008000000 */
[----:B0-----:R-:W-:Y:S01]  /*1e20*/  FFMA R7, R19, R19, R24 ;  /* 0x0000001313077223 */ /* 0x001fe20000000018 */
[----:B--2---:R-:W-:Y:S01]  /*1e30*/  FADD R19, R11, -UR9 ;  /* 0x800000090b137e21 */ /* 0x004fe20008000000 */
[----:B------:R-:W-:Y:S01]  /*1e40*/  FMUL R11, R8, R8 ;  /* 0x00000008080b7220 */ /* 0x000fe20000400000 */
[----:B------:R-:W-:Y:S01]  /*1e50*/  FADD R25, R25, -UR9 ;  /* 0x8000000919197e21 */ /* 0x000fe20008000000 */
        /* <DEDUP_REMOVED lines=10> */
[----:B------:R-:W-:Y:S01]  /*1f00*/  FFMA R11, R4, R4, R11 ;  /* 0x00000004040b7223 */ /* 0x000fe2000000000b */
[----:B------:R-:W-:Y:S01]  /*1f10*/  FADD R22, R22, -UR9 ;  /* 0x8000000916167e21 */ /* 0x000fe20008000000 */
[----:B------:R-:W-:Y:S01]  /*1f20*/  IADD3 R4, PT, PT, -R5, UR8, RZ ;  /* 0x0000000805047c10 */ /* 0x000fe2000fffe1ff */
        /* <DEDUP_REMOVED lines=8> */
[----:B------:R-:W-:Y:S01]  /*1fb0*/  ISETP.GE.U32.AND P0, PT, R4, UR5, PT ;  /* 0x0000000504007c0c */ /* 0x000fe2000bf06070 */
[----:B------:R-:W-:Y:S01]  /*1fc0*/  FADD R6, R17, R6 ;  /* 0x0000000611067221 */ /* 0x000fe20000000000 */
[----:B------:R-:W-:Y:S01]  /*1fd0*/  FADD R7, R22, R7 ;  /* 0x0000000716077221 */ /* 0x000fe20000000000 */
[----:B------:R-:W-:Y:S01]  /*1fe0*/  FADD R11, R11, R16 ;  /* 0x000000100b0b7221 */ /* 0x000fe20000000000 */
[----:B------:R-:W-:-:S02]  /*1ff0*/  FADD R14, R15, R14 ;  /* 0x0000000e0f0e7221 */ /* 0x000fc40000000000 */
[----:B------:R-:W-:Y:S02]  /*2000*/  FADD R6, R6, R7 ;  /* 0x0000000706067221 */ /* 0x000fe40000000000 */
[----:B------:R-:W-:Y:S01]  /*2010*/  FADD R11, R11, R14 ;  /* 0x0000000e0b0b7221 */ /* 0x000fe20000000000 */
[----:B------:R-:W-:-:S03]  /*2020*/  FADD R18, R18, -UR9 ;  /* 0x8000000912127e21 */ /* 0x000fc60008000000 */
[----:B------:R-:W-:-:S04]  /*2030*/  FADD R11, R6, R11 ;  /* 0x0000000b060b7221 */ /* 0x000fc80000000000 */
[----:B------:R-:W-:Y:S01]  /*2040*/  FFMA R17, R18, R18, R11 ;  /* 0x0000001212117223 */ /* 0x000fe2000000000b */
[----:B------:R-:W-:Y:S06]  /*2050*/  @!P0 BRA `(.L_x_190) ;  /* 0x0000000c003c8947 */ /* 0x000fec0003800000 */
[----:B------:R-:W-:Y:S01]  /*2060*/  IADD3 R5, PT, PT, R5, UR5, RZ ;  /* 0x0000000505057c10 */ /* 0x000fe2000fffe0ff */
[----:B------:R-:W-:Y:S01]  /*2070*/  UIADD3 UR4, UPT, UPT, UR4, 0x1, URZ ;  /* 0x0000000104047890 */ /* 0x000fe2000fffe0ff */
[----:B------:R-:W-:Y:S01]  /*2080*/  IADD3 R3, PT, PT, R3, -UR5, RZ ;  /* 0x8000000503037c10 */ /* 0x000fe2000fffe0ff */
[----:B------:R-:W-:Y:S01]  /*2090*/  UIADD3 UR7, UPT, UPT, UR5, UR7, URZ ;  /* 0x0000000705077290 */ /* 0x000fe2000fffe0ff */
[----:B------:R-:W-:Y:S02]  /*20a0*/  ISETP.GT.U32.AND P0, PT, R5, UR11, PT ;  /* 0x0000000b05007c0c */ /* 0x000fe4000bf04070 */
[----:B------:R-:W-:-:S11]  /*20b0*/  IADD3 R2, PT, PT, R2, UR5, RZ ;  /* 0x0000000502027c10 */ /* 0x000fd6000fffe0ff */
[----:B------:R-:W-:Y:S05]  /*20c0*/  @!P0 BRA `(.L_x_192) ;  /* 0xfffffff800f48947 */ /* 0x000fea000383ffff */
.L_x_191:
[----:B------:R-:W-:Y:S01]  /*20d0*/  IADD3 R7, PT, PT, -R5, UR8, RZ ;  /* 0x0000000805077c10 */ /* 0x000fe2000fffe1ff */
[----:B------:R-:W-:Y:S03]  /*20e0*/  BSSY.RECONVERGENT B1, `(.L_x_190) ;  /* 0x00000c6000017945 */ /* 0x000fe60003800200 */
[----:B------:R-:W-:-:S04]  /*20f0*/  ISETP.GE.AND P0, PT, R0, R7, PT ;  /* 0x000000070000720c */ /* 0x000fc80003f06270 */
[----:B------:R-:W-:-:S13]  /*2100*/  ISETP.GE.U32.OR P0, PT, R5, UR8, P0 ;  /* 0x0000000805007c0c */ /* 0x000fda0008706470 */
[----:B------:R-:W-:Y:S05]  /*2110*/  @P0 BRA `(.L_x_193) ;  /* 0x0000000c00080947 */ /* 0x000fea0003800000 */
[----:B------:R-:W0:Y:S01]  /*2120*/  LDC R7, c[0x0][0x3ac] ;  /* 0x0000eb00ff077b82 */ /* 0x000e220000000800 */
[----:B------:R-:W-:Y:S01]  /*2130*/  LOP3.LUT R4, RZ, R0, RZ, 0x33, !PT ;  /* 0x00000000ff047212 */ /* 0x000fe200078e33ff */
[----:B------:R-:W-:Y:S01]  /*2140*/  BSSY.RECONVERGENT B2, `(.L_x_194) ;  /* 0x0000065000027945 */ /* 0x000fe20003800200 */
[----:B------:R-:W-:-:S04]  /*2150*/  MOV R9, UR6 ;  /* 0x0000000600097c02 */ /* 0x000fc80008000f00 */
[----:B------:R-:W-:Y:S01]  /*2160*/  IADD3 R4, PT, PT, -R9, UR8, R4 ;  /* 0x0000000809047c10 */ /* 0x000fe2000fffe104 */
[----:B0-----:R-:W-:-:S04]  /*2170*/  IMAD R7, R7, UR4, RZ ;  /* 0x0000000407077c24 */ /* 0x001fc8000f8e02ff */
[----:B------:R-:W-:-:S05]  /*2180*/  IMAD R4, R7, -0x2000, R4 ;  /* 0xffffe00007047824 */ /* 0x000fca00078e0204 */
[C---:B------:R-:W-:Y:S02]  /*2190*/  ISETP.GE.U32.AND P0, PT, R4.reuse, 0x1e00, PT ;  /* 0x00001e000400780c */ /* 0x040fe40003f06070 */
[----:B------:R-:W-:Y:S02]  /*21a0*/  LEA.HI R6, R4, 0x1, RZ, 0x17 ;  /* 0x0000000104067811 */ /* 0x000fe400078fb8ff */
[----:B------:R-:W-:Y:S02]  /*21b0*/  MOV R4, R0 ;  /* 0x0000000000047202 */ /* 0x000fe40000000f00 */
[----:B------:R-:W-:-:S07]  /*21c0*/  LOP3.LUT R7, R6, 0xf, RZ, 0xc0, !PT ;  /* 0x0000000f06077812 */ /* 0x000fce00078ec0ff */
[----:B------:R-:W-:Y:S05]  /*21d0*/  @!P0 BRA `(.L_x_195) ;  /* 0x00000004006c8947 */ /* 0x000fea0003800000 */
[----:B------:R-:W-:Y:S01]  /*21e0*/  LEA.HI R4, R3, 0x1, RZ, 0x17 ;  /* 0x0000000103047811 */ /* 0x000fe200078fb8ff */
[----:B------:R-:W-:Y:S01]  /*21f0*/  BSSY.RECONVERGENT B3, `(.L_x_196) ;  /* 0x0000058000037945 */ /* 0x000fe20003800200 */
[----:B------:R-:W-:Y:S02]  /*2200*/  LOP3.LUT R8, R0, 0x1000, RZ, 0xfc, !PT ;  /* 0x0000100000087812 */ /* 0x000fe400078efcff */
[----:B------:R-:W-:-:S04]  /*2210*/  LOP3.LUT R4, R4, 0xfffff0, RZ, 0xc0, !PT ;  /* 0x00fffff004047812 */ /* 0x000fc800078ec0ff */
[----:B------:R-:W-:-:S07]  /*2220*/  IADD3 R10, PT, PT, -R4, RZ, RZ ;  /* 0x000000ff040a7210 */ /* 0x000fce0007ffe1ff */
.L_x_197:
[C---:B------:R-:W-:Y:S02]  /*2230*/  IADD3 R25, PT, PT, R2.reuse, -0x1000, RZ ;  /* 0xfffff00002197810 */ /* 0x040fe40007ffe0ff */
[----:B------:R-:W-:-:S03]  /*2240*/  IADD3 R15, PT, PT, R2, -0xe00, RZ ;  /* 0xfffff200020f7810 */ /* 0x000fc60007ffe0ff */
[----:B------:R-:W-:-:S04]  /*2250*/  IMAD.WIDE.U32 R24, R25, 0x4, R12 ;  /* 0x0000000419187825 */ /* 0x000fc800078e000c */
[--C-:B------:R-:W-:Y:S02]  /*2260*/  IMAD.WIDE.U32 R14, R15, 0x4, R12.reuse ;  /* 0x000000040f0e7825 */ /* 0x100fe400078e000c */
[----:B------:R-:W2:Y:S04]  /*2270*/  LDG.E R24, desc[UR12][R24.64] ;  /* 0x0000000c18187981 */ /* 0x000ea8000c1e1900 */
[----:B------:R0:W3:Y:S01]  /*2280*/  LDG.E R16, desc[UR12][R14.64] ;  /* 0x0000000c0e107981 */ /* 0x0000e2000c1e1900 */
[C---:B------:R-:W-:Y:S02]  /*2290*/  IADD3 R19, PT, PT, R2.reuse, -0xc00, RZ ;  /* 0xfffff40002137810 */ /* 0x040fe40007ffe0ff */
[C---:B------:R-:W-:Y:S02]  /*22a0*/  IADD3 R29, PT, PT, R2.reuse, -0xa00, RZ ;  /* 0xfffff600021d7810 */ /* 0x040fe40007ffe0ff */
[C---:B------:R-:W-:Y:S01]  /*22b0*/  IADD3 R23, PT, PT, R2.reuse, -0x800, RZ ;  /* 0xfffff80002177810 */ /* 0x040fe20007ffe0ff */
[----:B------:R-:W-:Y:S01]  /*22c0*/  IMAD.WIDE.U32 R18, R19, 0x4, R12 ;  /* 0x0000000413127825 */ /* 0x000fe200078e000c */
[----:B------:R-:W-:-:S03]  /*22d0*/  IADD3 R21, PT, PT, R2, -0x600, RZ ;  /* 0xfffffa0002157810 */ /* 0x000fc60007ffe0ff */
[--C-:B------:R-:W-:Y:S01]  /*22e0*/  IMAD.WIDE.U32 R28, R29, 0x4, R12.reuse ;  /* 0x000000041d1c7825 */ /* 0x100fe200078e000c */
[----:B------:R-:W4:Y:S03]  /*22f0*/  LDG.E R9, desc[UR12][R18.64] ;  /* 0x0000000c12097981 */ /* 0x000f26000c1e1900 */
[--C-:B------:R-:W-:Y:S01]  /*2300*/  IMAD.WIDE.U32 R22, R23, 0x4, R12.reuse ;  /* 0x0000000417167825 */ /* 0x100fe200078e000c */
[----:B------:R1:W5:Y:S01]  /*2310*/  LDG.E R11, desc[UR12][R28.64] ;  /* 0x0000000c1c0b7981 */ /* 0x000362000c1e1900 */
[C---:B0-----:R-:W-:Y:S02]  /*2320*/  IADD3 R15, PT, PT, R2.reuse, -0x400, RZ ;  /* 0xfffffc00020f7810 */ /* 0x041fe40007ffe0ff */
[----:B------:R-:W-:Y:S01]  /*2330*/  IMAD.WIDE.U32 R20, R21, 0x4, R12 ;  /* 0x0000000415147825 */ /* 0x000fe200078e000c */
[----:B------:R-:W5:Y:S01]  /*2340*/  LDG.E R4, desc[UR12][R22.64] ;  /* 0x0000000c16047981 */ /* 0x000f62000c1e1900 */
[----:B------:R-:W-:-:S02]  /*2350*/  IADD3 R25, PT, PT, R2, -0x200, RZ ;  /* 0xfffffe0002197810 */ /* 0x000fc40007ffe0ff */
[----:B------:R-:W-:Y:S01]  /*2360*/  IMAD.WIDE.U32 R14, R15, 0x4, R12 ;  /* 0x000000040f0e7825 */ /* 0x000fe200078e000c */
[----:B------:R0:W5:Y:S01]  /*2370*/  LDG.E R27, desc[UR12][R20.64] ;  /* 0x0000000c141b7981 */ /* 0x000162000c1e1900 */
[----:B-1----:R-:W-:-:S03]  /*2380*/  IADD3 R29, PT, PT, R2, 0x200, RZ ;  /* 0x00000200021d7810 */ /* 0x002fc60007ffe0ff */
[----:B------:R1:W5:Y:S01]  /*2390*/  LDG.E R26, desc[UR12][R14.64] ;  /* 0x0000000c0e1a7981 */ /* 0x000362000c1e1900 */
[----:B0-----:R-:W-:-:S04]  /*23a0*/  IMAD.WIDE.U32 R20, R25, 0x4, R12 ;  /* 0x0000000419147825 */ /* 0x001fc800078e000c */
[C-C-:B-1----:R-:W-:Y:S01]  /*23b0*/  IMAD.WIDE.U32 R14, R2.reuse, 0x4, R12.reuse ;  /* 0x00000004020e7825 */ /* 0x142fe200078e000c */
[----:B------:R0:W5:Y:S01]  /*23c0*/  LDG.E R19, desc[UR12][R20.64] ;  /* 0x0000000c14137981 */ /* 0x000162000c1e1900 */
[C---:B------:R-:W-:Y:S02]  /*23d0*/  IADD3 R23, PT, PT, R2.reuse, 0x400, RZ ;  /* 0x0000040002177810 */ /* 0x040fe40007ffe0ff */
[--C-:B------:R-:W-:Y:S01]  /*23e0*/  IMAD.WIDE.U32 R28, R29, 0x4, R12.reuse ;  /* 0x000000041d1c7825 */ /* 0x100fe200078e000c */
[----:B------:R1:W5:Y:S01]  /*23f0*/  LDG.E R18, desc[UR12][R14.64] ;  /* 0x0000000c0e127981 */ /* 0x000362000c1e1900 */
[C---:B------:R-:W-:Y:S02]  /*2400*/  IADD3 R25, PT, PT, R2.reuse, 0x600, RZ ;  /* 0x0000060002197810 */ /* 0x040fe40007ffe0ff */
[--C-:B------:R-:W-:Y:S02]  /*2410*/  IMAD.WIDE.U32 R22, R23, 0x4, R12.reuse ;  /* 0x0000000417167825 */ /* 0x100fe400078e000c */
[----:B------:R-:W5:Y:S02]  /*2420*/  LDG.E R28, desc[UR12][R28.64] ;  /* 0x0000000c1c1c7981 */ /* 0x000f64000c1e1900 */
[----:B0-----:R-:W-:Y:S01]  /*2430*/  IMAD.WIDE.U32 R20, R25, 0x4, R12 ;  /* 0x0000000419147825 */ /* 0x001fe200078e000c */
[----:B------:R-:W-:-:S05]  /*2440*/  IADD3 R25, PT, PT, R2, 0x800, RZ ;  /* 0x0000080002197810 */ /* 0x000fca0007ffe0ff */
[----:B-1----:R-:W-:Y:S01]  /*2450*/  IMAD.WIDE.U32 R14, R25, 0x4, R12 ;  /* 0x00000004190e7825 */ /* 0x002fe200078e000c */
[----:B------:R-:W5:Y:S04]  /*2460*/  LDG.E R21, desc[UR12][R20.64] ;  /* 0x0000000c14157981 */ /* 0x000f68000c1e1900 */
[----:B------:R0:W5:Y:S01]  /*2470*/  LDG.E R29, desc[UR12][R22.64] ;  /* 0x0000000c161d7981 */ /* 0x000162000c1e1900 */
[----:B------:R-:W-:-:S03]  /*2480*/  IADD3 R25, PT, PT, R2, 0xc00, RZ ;  /* 0x00000c0002197810 */ /* 0x000fc60007ffe0ff */
[----:B------:R-:W5:Y:S02]  /*2490*/  LDG.E R14, desc[UR12][R14.64] ;  /* 0x0000000c0e0e7981 */ /* 0x000f64000c1e1900 */
[----:B0-----:R-:W-:Y:S01]  /*24a0*/  IMAD.WIDE.U32 R22, R25, 0x4, R12 ;  /* 0x0000000419167825 */ /* 0x001fe200078e000c */
[----:B------:R-:W-:-:S05]  /*24b0*/  IADD3 R25, PT, PT, R2, 0xe00, RZ ;  /* 0x00000e0002197810 */ /* 0x000fca0007ffe0ff */
[----:B------:R-:W5:Y:S01]  /*24c0*/  LDG.E R22, desc[UR12][R22.64] ;  /* 0x0000000c16167981 */ /* 0x000f62000c1e1900 */
[----:B--2---:R-:W-:-:S04]  /*24d0*/  FADD R24, R24, -UR9 ;  /* 0x8000000918187e21 */ /* 0x004fc80008000000 */
[----:B------:R-:W-:Y:S01]  /*24e0*/  FFMA R17, R24, R24, R17 ;  /* 0x0000001818117223 */ /* 0x000fe20000000011 */
[----:B---3--:R-:W-:Y:S01]  /*24f0*/  FADD R16, R16, -UR9 ;  /* 0x8000000910107e21 */ /* 0x008fe20008000000 */
[----:B------:R-:W-:-:S03]  /*2500*/  IADD3 R24, PT, PT, R2, 0xa00, RZ ;  /* 0x00000a0002187810 */ /* 0x000fc60007ffe0ff */
[----:B------:R-:W-:Y:S02]  /*2510*/  FFMA R20, R16, R16, R17 ;  /* 0x0000001010147223 */ /* 0x000fe40000000011 */
[----:B------:R-:W-:-:S06]  /*2520*/  IMAD.WIDE.U32 R16, R24, 0x4, R12 ;  /* 0x0000000418107825 */ /* 0x000fcc00078e000c */
[----:B------:R-:W2:Y:S01]  /*2530*/  LDG.E R16, desc[UR12][R16.64] ;  /* 0x0000000c10107981 */ /* 0x000ea2000c1e1900 */
[----:B------:R-:W-:-:S06]  /*2540*/  IMAD.WIDE.U32 R24, R25, 0x4, R12 ;  /* 0x0000000419187825 */ /* 0x000fcc00078e000c */
[----:B------:R-:W3:Y:S01]  /*2550*/  LDG.E R24, desc[UR12][R24.64] ;  /* 0x0000000c18187981 */ /* 0x000ee2000c1e1900 */
[----:B----4-:R-:W-:Y:S01]  /*2560*/  FADD R9, R9, -UR9 ;  /* 0x8000000909097e21 */ /* 0x010fe20008000000 */
        /* <DEDUP_REMOVED lines=15> */
[----:B------:R-:W-:Y:S01]  /*2660*/  FADD R21, R21, -UR9 ;  /* 0x8000000915157e21 */ /* 0x000fe20008000000 */
[----:B------:R-:W-:Y:S01]  /*2670*/  FADD R29, R29, -UR9 ;  /* 0x800000091d1d7e21 */ /* 0x000fe20008000000 */
[----:B------:R-:W-:-:S03]  /*2680*/  IADD3 R10, PT, PT, R10, 0x10, RZ ;  /* 0x000000100a0a7810 */ /* 0x000fc60007ffe0ff */
[----:B------:R-:W-:Y:S01]  /*2690*/  FFMA R20, R29, R29, R20 ;  /* 0x0000001d1d147223 */ /* 0x000fe20000000014 */
[----:B------:R-:W-:-:S03]  /*26a0*/  FADD R9, R14, -UR9 ;  /* 0x800000090e097e21 */ /* 0x000fc60008000000 */
[----:B------:R-:W-:Y:S01]  /*26b0*/  FFMA R20, R21, R21, R20 ;  /* 0x0000001515147223 */ /* 0x000fe20000000014 */
[----:B------:R-:W-:-:S03]  /*26c0*/  ISETP.NE.AND P0, PT, R10, RZ, PT ;  /* 0x000000ff0a00720c */ /* 0x000fc60003f05270 */
[----:B------:R-:W-:Y:S01]  /*26d0*/  FFMA R20, R9, R9, R20 ;  /* 0x0000000909147223 */ /* 0x000fe20000000014 */
[----:B------:R-:W-:Y:S02]  /*26e0*/  IADD3 R8, PT, PT, R8, 0x2000, RZ ;  /* 0x0000200008087810 */ /* 0x000fe40007ffe0ff */
[----:B------:R-:W-:Y:S01]  /*26f0*/  IADD3 R2, PT, PT, R2, 0x2000, RZ ;  /* 0x0000200002027810 */ /* 0x000fe20007ffe0ff */
[----:B--2---:R-:W-:-:S04]  /*2700*/  FADD R9, R16, -UR9 ;  /* 0x8000000910097e21 */ /* 0x004fc80008000000 */
[----:B------:R-:W-:Y:S01]  /*2710*/  FFMA R20, R9, R9, R20 ;  /* 0x0000000909147223 */ /* 0x000fe20000000014 */
[----:B------:R-:W-:Y:S01]  /*2720*/  FADD R9, R22, -UR9 ;  /* 0x8000000916097e21 */ /* 0x000fe20008000000 */
[----:B---3--:R-:W-:-:S03]  /*2730*/  FADD R17, R24, -UR9 ;  /* 0x8000000918117e21 */ /* 0x008fc60008000000 */
[----:B------:R-:W-:-:S04]  /*2740*/  FFMA R20, R9, R9, R20 ;  /* 0x0000000909147223 */ /* 0x000fc80000000014 */
[----:B------:R-:W-:Y:S01]  /*2750*/  FFMA R17, R17, R17, R20 ;  /* 0x0000001111117223 */ /* 0x000fe20000000014 */
[----:B------:R-:W-:Y:S06]  /*2760*/  @P0 BRA `(.L_x_197) ;  /* 0xfffffff800b00947 */ /* 0x000fec000383ffff */
[----:B------:R-:W-:Y:S05]  /*2770*/  BSYNC.RECONVERGENT B3 ;  /* 0x0000000000037941 */ /* 0x000fea0003800200 */
.L_x_196:
[----:B------:R-:W-:-:S07]  /*2780*/  IADD3 R4, PT, PT, R8, -0x1000, RZ ;  /* 0xfffff00008047810 */ /* 0x000fce0007ffe0ff */
.L_x_195:
[----:B------:R-:W-:Y:S05]  /*2790*/  BSYNC.RECONVERGENT B2 ;  /* 0x0000000000027941 */ /* 0x000fea0003800200 */
.L_x_194:
[----:B------:R-:W-:-:S13]  /*27a0*/  ISETP.NE.AND P0, PT, R7, RZ, PT ;  /* 0x000000ff0700720c */ /* 0x000fda0003f05270 */
[----:B------:R-:W-:Y:S05]  /*27b0*/  @!P0 BRA `(.L_x_193) ;  /* 0x0000000400608947 */ /* 0x000fea0003800000 */
[----:B------:R-:W-:Y:S01]  /*27c0*/  ISETP.GE.U32.AND P0, PT, R7, 0x8, PT ;  /* 0x000000080700780c */ /* 0x000fe20003f06070 */
[----:B------:R-:W-:Y:S01]  /*27d0*/  BSSY.RECONVERGENT B2, `(.L_x_198) ;  /* 0x000002d000027945 */ /* 0x000fe20003800200 */
[----:B------:R-:W-:-:S04]  /*27e0*/  LOP3.LUT R26, R6, 0x7, RZ, 0xc0, !PT ;  /* 0x00000007061a7812 */ /* 0x000fc800078ec0ff */
[----:B------:R-:W-:-:S07]  /*27f0*/  ISETP.NE.AND P1, PT, R26, RZ, PT ;  /* 0x000000ff1a00720c */ /* 0x000fce0003f25270 */
[----:B------:R-:W-:Y:S06]  /*2800*/  @!P0 BRA `(.L_x_199) ;  /* 0x0000000000a48947 */ /* 0x000fec0003800000 */
[----:B------:R-:W-:-:S04]  /*2810*/  IADD3 R9, PT, PT, R4, R5, RZ ;  /* 0x0000000504097210 */ /* 0x000fc80007ffe0ff */
[C---:B------:R-:W-:Y:S01]  /*2820*/  IADD3 R15, PT, PT, R9.reuse, 0x200, RZ ;  /* 0x00000200090f7810 */ /* 0x040fe20007ffe0ff */
[C---:B------:R-:W-:Y:S01]  /*2830*/  IMAD.WIDE.U32 R10, R9.reuse, 0x4, R12 ;  /* 0x00000004090a7825 */ /* 0x040fe200078e000c */
[----:B------:R-:W-:-:S03]  /*2840*/  IADD3 R23, PT, PT, R9, 0x400, RZ ;  /* 0x0000040009177810 */ /* 0x000fc60007ffe0ff */
[--C-:B------:R-:W-:Y:S01]  /*2850*/  IMAD.WIDE.U32 R14, R15, 0x4, R12.reuse ;  /* 0x000000040f0e7825 */ /* 0x100fe200078e000c */
[----:B------:R0:W2:Y:S01]  /*2860*/  LDG.E R7, desc[UR12][R10.64] ;  /* 0x0000000c0a077981 */ /* 0x0000a2000c1e1900 */
[----:B------:R-:W-:Y:S02]  /*2870*/  IADD3 R21, PT, PT, R9, 0x600, RZ ;  /* 0x0000060009157810 */ /* 0x000fe40007ffe0ff */
[--C-:B------:R-:W-:Y:S01]  /*2880*/  IMAD.WIDE.U32 R22, R23, 0x4, R12.reuse ;  /* 0x0000000417167825 */ /* 0x100fe200078e000c */
[----:B------:R1:W3:Y:S01]  /*2890*/  LDG.E R2, desc[UR12][R14.64] ;  /* 0x0000000c0e027981 */ /* 0x0002e2000c1e1900 */
[----:B------:R-:W-:Y:S02]  /*28a0*/  IADD3 R25, PT, PT, R9, 0x800, RZ ;  /* 0x0000080009197810 */ /* 0x000fe40007ffe0ff */
[----:B------:R-:W-:Y:S01]  /*28b0*/  IMAD.WIDE.U32 R20, R21, 0x4, R12 ;  /* 0x0000000415147825 */ /* 0x000fe200078e000c */
[----:B------:R-:W4:Y:S01]  /*28c0*/  LDG.E R16, desc[UR12][R22.64] ;  /* 0x0000000c16107981 */ /* 0x000f22000c1e1900 */
[----:B------:R-:W-:-:S02]  /*28d0*/  IADD3 R27, PT, PT, R9, 0xa00, RZ ;  /* 0x00000a00091b7810 */ /* 0x000fc40007ffe0ff */
[--C-:B------:R-:W-:Y:S01]  /*28e0*/  IMAD.WIDE.U32 R24, R25, 0x4, R12.reuse ;  /* 0x0000000419187825 */ /* 0x100fe200078e000c */
[----:B------:R2:W5:Y:S01]  /*28f0*/  LDG.E R18, desc[UR12][R20.64] ;  /* 0x0000000c14127981 */ /* 0x000562000c1e1900 */
[----:B------:R-:W-:Y:S02]  /*2900*/  IADD3 R29, PT, PT, R9, 0xc00, RZ ;  /* 0x00000c00091d7810 */ /* 0x000fe40007ffe0ff */
[--C-:B0-----:R-:W-:Y:S01]  /*2910*/  IMAD.WIDE.U32 R10, R27, 0x4, R12.reuse ;  /* 0x000000041b0a7825 */ /* 0x101fe200078e000c */
[----:B------:R-:W5:Y:S01]  /*2920*/  LDG.E R19, desc[UR12][R24.64] ;  /* 0x0000000c18137981 */ /* 0x000f62000c1e1900 */
[----:B-1----:R-:W-:Y:S02]  /*2930*/  IADD3 R15, PT, PT, R9, 0xe00, RZ ;  /* 0x00000e00090f7810 */ /* 0x002fe40007ffe0ff */
[--C-:B------:R-:W-:Y:S02]  /*2940*/  IMAD.WIDE.U32 R8, R29, 0x4, R12.reuse ;  /* 0x000000041d087825 */ /* 0x100fe400078e000c */
[----:B------:R-:W5:Y:S02]  /*2950*/  LDG.E R10, desc[UR12][R10.64] ;  /* 0x0000000c0a0a7981 */ /* 0x000f64000c1e1900 */
[----:B------:R-:W-:-:S02]  /*2960*/  IMAD.WIDE.U32 R14, R15, 0x4, R12 ;  /* 0x000000040f0e7825 */ /* 0x000fc400078e000c */
        /* <DEDUP_REMOVED lines=15> */
[----:B------:R-:W-:Y:S01]  /*2a60*/  FFMA R17, R10, R10, R17 ;  /* 0x0000000a0a117223 */ /* 0x000fe20000000011 */
[----:B------:R-:W-:-:S03]  /*2a70*/  FADD R14, R14, -UR9 ;  /* 0x800000090e0e7e21 */ /* 0x000fc60008000000 */
[----:B------:R-:W-:-:S04]  /*2a80*/  FFMA R17, R8, R8, R17 ;  /* 0x0000000808117223 */ /* 0x000fc80000000011 */
[----:B------:R-:W-:-:S07]  /*2a90*/  FFMA R17, R14, R14, R17 ;  /* 0x0000000e0e117223 */ /* 0x000fce0000000011 */
.L_x_199:
[----:B------:R-:W-:Y:S05]  /*2aa0*/  BSYNC.RECONVERGENT B2 ;  /* 0x0000000000027941 */ /* 0x000fea0003800200 */
.L_x_198:
[----:B------:R-:W-:Y:S05]  /*2ab0*/  @!P1 BRA `(.L_x_193) ;  /* 0x0000000000a09947 */ /* 0x000fea0003800000 */
[----:B------:R-:W-:Y:S01]  /*2ac0*/  ISETP.GE.U32.AND P0, PT, R26, 0x4, PT ;  /* 0x000000041a00780c */ /* 0x000fe20003f06070 */
[----:B------:R-:W-:Y:S01]  /*2ad0*/  BSSY.RECONVERGENT B2, `(.L_x_200) ;  /* 0x0000018000027945 */ /* 0x000fe20003800200 */
[----:B------:R-:W-:-:S11]  /*2ae0*/  LOP3.LUT P1, RZ, R6, 0x3, RZ, 0xc0, !PT ;  /* 0x0000000306ff7812 */ /* 0x000fd6000782c0ff */
[----:B------:R-:W-:Y:S05]  /*2af0*/  @!P0 BRA `(.L_x_201) ;  /* 0x0000000000548947 */ /* 0x000fea0003800000 */
[----:B------:R-:W-:-:S04]  /*2b00*/  IADD3 R5, PT, PT, R4, R5, RZ ;  /* 0x0000000504057210 */ /* 0x000fc80007ffe0ff */
[C---:B------:R-:W-:Y:S01]  /*2b10*/  IADD3 R9, PT, PT, R5.reuse, 0x200, RZ ;  /* 0x0000020005097810 */ /* 0x040fe20007ffe0ff */
[C---:B------:R-:W-:Y:S01]  /*2b20*/  IMAD.WIDE.U32 R6, R5.reuse, 0x4, R12 ;  /* 0x0000000405067825 */ /* 0x040fe200078e000c */
[----:B------:R-:W-:-:S03]  /*2b30*/  IADD3 R11, PT, PT, R5, 0x400, RZ ;  /* 0x00000400050b7810 */ /* 0x000fc60007ffe0ff */
[--C-:B------:R-:W-:Y:S01]  /*2b40*/  IMAD.WIDE.U32 R8, R9, 0x4, R12.reuse ;  /* 0x0000000409087825 */ /* 0x100fe200078e000c */
[----:B------:R-:W-:Y:S01]  /*2b50*/  IADD3 R15, PT, PT, R5, 0x600, RZ ;  /* 0x00000600050f7810 */ /* 0x000fe20007ffe0ff */
[----:B------:R-:W2:Y:S02]  /*2b60*/  LDG.E R6, desc[UR12][R6.64] ;  /* 0x0000000c06067981 */ /* 0x000ea4000c1e1900 */
[--C-:B------:R-:W-:Y:S02]  /*2b70*/  IMAD.WIDE.U32 R10, R11, 0x4, R12.reuse ;  /* 0x000000040b0a7825 */ /* 0x100fe400078e000c */
[----:B------:R-:W3:Y:S02]  /*2b80*/  LDG.E R8, desc[UR12][R8.64] ;  /* 0x0000000c08087981 */ /* 0x000ee4000c1e1900 */
[----:B------:R-:W-:Y:S02]  /*2b90*/  IMAD.WIDE.U32 R14, R15, 0x4, R12 ;  /* 0x000000040f0e7825 */ /* 0x000fe400078e000c */
        /* <DEDUP_REMOVED lines=11> */
.L_x_201:
[----:B------:R-:W-:Y:S05]  /*2c50*/  BSYNC.RECONVERGENT B2 ;  /* 0x0000000000027941 */ /* 0x000fea0003800200 */
.L_x_200:
[----:B------:R-:W-:Y:S05]  /*2c60*/  @!P1 BRA `(.L_x_193) ;  /* 0x0000000000349947 */ /* 0x000fea0003800000 */
[----:B------:R-:W-:Y:S02]  /*2c70*/  LOP3.LUT R2, R3, 0xffff, RZ, 0xc0, !PT ;  /* 0x0000ffff03027812 */ /* 0x000fe400078ec0ff */
[----:B------:R-:W-:Y:S02]  /*2c80*/  IADD3 R5, PT, PT, R4, UR7, RZ ;  /* 0x0000000704057c10 */ /* 0x000fe4000fffe0ff */
[----:B------:R-:W-:-:S04]  /*2c90*/  LEA.HI R2, R2, 0x1, RZ, 0x17 ;  /* 0x0000000102027811 */ /* 0x000fc800078fb8ff */
[----:B------:R-:W-:-:S04]  /*2ca0*/  LOP3.LUT R2, R2, 0x3, RZ, 0xc0, !PT ;  /* 0x0000000302027812 */ /* 0x000fc800078ec0ff */
[----:B------:R-:W-:-:S07]  /*2cb0*/  IADD3 R4, PT, PT, -R2, RZ, RZ ;  /* 0x000000ff02047210 */ /* 0x000fce0007ffe1ff */
.L_x_202:
[----:B------:R-:W-:-:S06]  /*2cc0*/  IMAD.WIDE.U32 R2, R5, 0x4, R12 ;  /* 0x0000000405027825 */ /* 0x000fcc00078e000c */
[----:B------:R-:W2:Y:S01]  /*2cd0*/  LDG.E R2, desc[UR12][R2.64] ;  /* 0x0000000c02027981 */ /* 0x000ea2000c1e1900 */
[----:B------:R-:W-:Y:S02]  /*2ce0*/  IADD3 R4, PT, PT, R4, 0x1, RZ ;  /* 0x0000000104047810 */ /* 0x000fe40007ffe0ff */
[----:B------:R-:W-:Y:S02]  /*2cf0*/  IADD3 R5, PT, PT, R5, 0x200, RZ ;  /* 0x0000020005057810 */ /* 0x000fe40007ffe0ff */
[----:B------:R-:W-:Y:S01]  /*2d00*/  ISETP.NE.AND P0, PT, R4, RZ, PT ;  /* 0x000000ff0400720c */ /* 0x000fe20003f05270 */
[----:B--2---:R-:W-:-:S04]  /*2d10*/  FADD R6, R2, -UR9 ;  /* 0x8000000902067e21 */ /* 0x004fc80008000000 */
[----:B------:R-:W-:-:S08]  /*2d20*/  FFMA R17, R6, R6, R17 ;  /* 0x0000000606117223 */ /* 0x000fd00000000011 */
[----:B------:R-:W-:Y:S05]  /*2d30*/  @P0 BRA `(.L_x_202) ;  /* 0xfffffffc00e00947 */ /* 0x000fea000383ffff */
.L_x_193:
[----:B------:R-:W-:Y:S05]  /*2d40*/  BSYNC.RECONVERGENT B1 ;  /* 0x0000000000017941 */ /* 0x000fea0003800200 */
.L_x_190:
        /* <DEDUP_REMOVED lines=50> */
.L_x_189:
[----:B------:R-:W-:Y:S05]  /*3070*/  BSYNC.RECONVERGENT B0 ;  /* 0x0000000000007941 */ /* 0x000fea0003800200 */
.L_x_173:
[----:B------:R-:W-:Y:S05]  /*3080*/  @P0 EXIT ;  /* 0x000000000000094d */ /* 0x000fea0003800000 */
[----:B------:R-:W3:Y:S02]  /*3090*/  LDCU.64 UR4, c[0x0][0x388] ;  /* 0x00007100ff0477ac */ /* 0x000ee40008000a00 */
[----:B---3--:R-:W-:-:S06]  /*30a0*/  UIMAD.WIDE.U32 UR4, UR14, 0x4, UR4 ;  /* 0x000000040e0478a5 */ /* 0x008fcc000f8e0004 */
[----:B-12---:R-:W-:Y:S02]  /*30b0*/  MOV R4, UR4 ;  /* 0x0000000400047c02 */ /* 0x006fe40008000f00 */
[----:B0-----:R-:W-:-:S05]  /*30c0*/  MOV R5, UR5 ;  /* 0x0000000500057c02 */ /* 0x001fca0008000f00 */
[----:B------:R-:W-:Y:S01]  /*30d0*/  STG.E desc[UR12][R4.64], R2 ;  /* 0x0000000204007986 */ /* 0x000fe2000c10190c */
[----:B------:R-:W-:Y:S05]  /*30e0*/  EXIT ;  /* 0x000000000000794d */ /* 0x000fea0003800000 */
.L_x_203:
        /* <DEDUP_REMOVED lines=9> */
.L_x_240:


//--------------------- .text._ZN3cub18CUB_300001_SM_10006detail6reduce28DeviceReduceSingleTileKernelINS2_10policy_hubIfjN4cuda3std3__44plusIfEEE10Policy1000EN6thrust24THRUST_300001_SM_1000_NS10device_ptrIfEEPfjS9_ff11mean_squareIfEEEvT0_T1_T2_T3_T4_T6_ --------------------------
	.section	.text._ZN3cub18CUB_300001_SM_10006detail6reduce28DeviceReduceSingleTileKernelINS2_10policy_hubIfjN4cuda3std3__44plusIfEEE10Policy1000EN6thrust24THRUST_300001_SM_1000_NS10device_ptrIfEEPfjS9_ff11mean_squareIfEEEvT0_T1_T2_T3_T4_T6_,"ax",@progbits
	.align	128
        .global         _ZN3cub18CUB_300001_SM_10006detail6reduce28DeviceReduceSingleTileKernelINS2_10policy_hubIfjN4cuda3std3__44plusIfEEE10Policy1000EN6thrust24THRUST_300001_SM_1000_NS10device_ptrIfEEPfjS9_ff11mean_squareIfEEEvT0_T1_T2_T3_T4_T6_
        .type           _ZN3cub18CUB_300001_SM_10006detail6reduce28DeviceReduceSingleTileKernelINS2_10policy_hubIfjN4cuda3std3__44plusIfEEE10Policy1000EN6thrust24THRUST_300001_SM_1000_NS10device_ptrIfEEPfjS9_ff11mean_squareIfEEEvT0_T1_T2_T3_T4_T6_,@function
        .size           _ZN3cub18CUB_300001_SM_10006detail6reduce28DeviceReduceSingleTileKernelINS2_10policy_hubIfjN4cuda3std3__44plusIfEEE10Policy1000EN6thrust24THRUST_300001_SM_1000_NS10device_ptrIfEEPfjS9_ff11mean_squareIfEEEvT0_T1_T2_T3_T4_T6_,(.L_x_241 - _ZN3cub18CUB_300001_SM_10006detail6reduce28DeviceReduceSingleTileKernelINS2_10policy_hubIfjN4cuda3std3__44plusIfEEE10Policy1000EN6thrust24THRUST_300001_SM_1000_NS10device_ptrIfEEPfjS9_ff11mean_squareIfEEEvT0_T1_T2_T3_T4_T6_)
        .other          _ZN3cub18CUB_300001_SM_10006detail6reduce28DeviceReduceSingleTileKernelINS2_10policy_hubIfjN4cuda3std3__44plusIfEEE10Policy1000EN6thrust24THRUST_300001_SM_1000_NS10device_ptrIfEEPfjS9_ff11mean_squareIfEEEvT0_T1_T2_T3_T4_T6_,@"STO_CUDA_ENTRY STV_DEFAULT"
_ZN3cub18CUB_300001_SM_10006detail6reduce28DeviceReduceSingleTileKernelINS2_10policy_hubIfjN4cuda3std3__44plusIfEEE10Policy1000EN6thrust24THRUST_300001_SM_1000_NS10device_ptrIfEEPfjS9_ff11mean_squareIfEEEvT0_T1_T2_T3_T4_T6_:
.text._ZN3cub18CUB_300001_SM_10006detail6reduce28DeviceReduceSingleTileKernelINS2_10policy_hubIfjN4cuda3std3__44plusIfEEE10Policy1000EN6thrust24THRUST_300001_SM_1000_NS10device_ptrIfEEPfjS9_ff11mean_squareIfEEEvT0_T1_T2_T3_T4_T6_:
        /* <DEDUP_REMOVED lines=13> */
.L_x_204:
[----:B------:R-:W-:Y:S01]  /*00d0*/  ISETP.GT.U32.AND P0, PT, R4, 0x1fff, PT ;  /* 0x00001fff0400780c */ /* 0x000fe20003f04070 */
[----:B------:R-:W-:-:S12]  /*00e0*/  BSSY.RECONVERGENT B0, `(.L_x_205) ;  /* 0x000029f000007945 */ /* 0x000fd80003800200 */
        /* <DEDUP_REMOVED lines=15> */
.L_x_208:
[----:B------:R-:W-:Y:S05]  /*01e0*/  BSYNC.RECONVERGENT B1 ;  /* 0x0000000000017941 */ /* 0x000fea0003800200 */
.L_x_207:
        /* <DEDUP_REMOVED lines=17> */
.L_x_213:
        /* <DEDUP_REMOVED lines=23> */
[----:B---3--:R-:W-:-:S04]  /*0470*/  FADD R25, R24, -UR5 ;  /* 0x8000000518197e21 */ /* 0x008fc80008000000 */
[----:B------:R-:W-:Y:S01]  /*0480*/  FFMA R0, R25, R25, R0 ;  /* 0x0000001919007223 */ /* 0x000fe20000000000 */
[----:B----4-:R-:W-:Y:S01]  /*0490*/  FADD R25, R26, -UR5 ;  /* 0x800000051a197e21 */ /* 0x010fe20008000000 */
        /* <DEDUP_REMOVED lines=27> */
[----:B------:R-:W-:Y:S06]  /*0650*/  @P0 BRA `(.L_x_213) ;  /* 0xfffffffc00280947 */ /* 0x000fec000383ffff */
.L_x_212:
[----:B------:R-:W-:Y:S05]  /*0660*/  BSYNC.RECONVERGENT B2 ;  /* 0x0000000000027941 */ /* 0x000fea0003800200 */
.L_x_211:
        /* <DEDUP_REMOVED lines=18> */
[----:B-1----:R-:W-:-:S04]  /*0790*/  FADD R9, R8, -UR4 ;  /* 0x8000000408097e21 */ /* 0x002fc80008000000 */
        /* <DEDUP_REMOVED lines=15> */
.L_x_215:
[----:B------:R-:W-:Y:S05]  /*0890*/  BSYNC.RECONVERGENT B2 ;  /* 0x0000000000027941 */ /* 0x000fea0003800200 */
.L_x_214:
        /* <DEDUP_REMOVED lines=22> */
.L_x_217:
[----:B------:R-:W-:Y:S05]  /*0a00*/  BSYNC.RECONVERGENT B2 ;  /* 0x0000000000027941 */ /* 0x000fea0003800200 */
.L_x_216:
[----:B------:R-:W-:Y:S05]  /*0a10*/  @!P1 BRA `(.L_x_210) ;  /* 0x0000000000389947 */ /* 0x000fea0003800000 */
[----:B------:R-:W0:Y:S01]  /*0a20*/  LDC.64 R2, c[0x0][0x380] ;  /* 0x0000e000ff027b82 */ /* 0x000e220000000a00 */
[----:B------:R-:W-:Y:S01]  /*0a30*/  IADD3 R6, PT, PT, -R6, RZ, RZ ;  /* 0x000000ff06067210 */ /* 0x000fe20007ffe1ff */
[----:B0-----:R-:W-:-:S03]  /*0a40*/  IMAD.WIDE.U32 R2, R7, 0x4, R2 ;  /* 0x0000000407027825 */ /* 0x001fc600078e0002 */
[----:B------:R-:W-:-:S07]  /*0a50*/  MOV R8, R2 ;  /* 0x0000000200087202 */ /* 0x000fce0000000f00 */
.L_x_218:
[----:B------:R-:W-:Y:S01]  /*0a60*/  MOV R2, R8 ;  /* 0x0000000800027202 */ /* 0x000fe20000000f00 */
[----:B------:R-:W0:Y:S05]  /*0a70*/  LDCU UR4, c[0x0][0x39c] ;  /* 0x00007380ff0477ac */ /* 0x000e2a0008000800 */
[----:B------:R1:W0:Y:S01]  /*0a80*/  LDG.E R2, desc[UR6][R2.64] ;  /* 0x0000000602027981 */ /* 0x000222000c1e1900 */
[----:B------:R-:W-:Y:S02]  /*0a90*/  IADD3 R6, PT, PT, R6, 0x1, RZ ;  /* 0x0000000106067810 */ /* 0x000fe40007ffe0ff */
[----:B------:R-:W-:Y:S02]  /*0aa0*/  IADD3 R8, P1, PT, R8, 0x800, RZ ;  /* 0x0000080008087810 */ /* 0x000fe40007f3e0ff */
[----:B------:R-:W-:-:S02]  /*0ab0*/  ISETP.NE.AND P0, PT, R6, RZ, PT ;  /* 0x000000ff0600720c */ /* 0x000fc40003f05270 */
[----:B-1----:R-:W-:Y:S01]  /*0ac0*/  IADD3.X R3, PT, PT, RZ, R3, RZ, P1, !PT ;  /* 0x00000003ff037210 */ /* 0x002fe20000ffe4ff */
[----:B0-----:R-:W-:-:S04]  /*0ad0*/  FADD R7, R2, -UR4 ;  /* 0x8000000402077e21 */ /* 0x001fc80008000000 */
[----:B------:R-:W-:-:S06]  /*0ae0*/  FFMA R0, R7, R7, R0 ;  /* 0x0000000707007223 */ /* 0x000fcc0000000000 */
[----:B------:R-:W-:Y:S05]  /*0af0*/  @P0 BRA `(.L_x_218) ;  /* 0xfffffffc00d80947 */ /* 0x000fea000383ffff */
.L_x_210:
[----:B------:R-:W-:Y:S05]  /*0b00*/  BSYNC.RECONVERGENT B1 ;  /* 0x0000000000017941 */ /* 0x000fea0003800200 */
.L_x_209:
[----:B------:R-:W-:Y:S02]  /*0b10*/  ISETP.GE.U32.AND P0, PT, R4, 0x200, PT ;  /* 0x000002000400780c */ /* 0x000fe40003f06070 */
        /* <DEDUP_REMOVED lines=34> */
[----:B------:R-:W0:Y:S04]  /*0d40*/  LDS.128 R4, [UR4+0x10] ;  /* 0x00001004ff047984 */ /* 0x000e280008000c00 */
[----:B------:R-:W2:Y:S04]  /*0d50*/  LDS.128 R12, [UR4+0x20] ;  /* 0x00002004ff0c7984 */ /* 0x000ea80008000c00 */
[----:B------:R-:W3:Y:S04]  /*0d60*/  LDS.128 R8, [UR4+0x30] ;  /* 0x00003004ff087984 */ /* 0x000ee80008000c00 */
[----:B------:R-:W4:Y:S01]  /*0d70*/  LDS.128 R16, [UR4+0x40] ;  /* 0x00004004ff107984 */ /* 0x000f220008000c00 */
[----:B0-----:R-:W-:-:S04]  /*0d80*/  FADD R5, R0, R5 ;  /* 0x0000000500057221 */ /* 0x001fc80000000000 */
        /* <DEDUP_REMOVED lines=9> */
[----:B------:R-:W-:-:S04]  /*0e20*/  FADD R11, R10, R11 ;  /* 0x0000000b0a0b7221 */ /* 0x000fc80000000000 */
[----:B----4-:R-:W-:-:S04]  /*0e30*/  FADD R16, R11, R16 ;  /* 0x000000100b107221 */ /* 0x010fc80000000000 */
[----:B------:R-:W-:-:S04]  /*0e40*/  FADD R17, R16, R17 ;  /* 0x0000001110117221 */ /* 0x000fc80000000000 */
[----:B------:R-:W-:-:S04]  /*0e50*/  FADD R18, R17, R18 ;  /* 0x0000001211127221 */ /* 0x000fc80000000000 */
[----:B------:R-:W-:Y:S01]  /*0e60*/  FADD R0, R18, R19 ;  /* 0x0000001312007221 */ /* 0x000fe20000000000 */
[----:B------:R-:W-:Y:S06]  /*0e70*/  BRA `(.L_x_220) ;  /* 0x0000001c00147947 */ /* 0x000fec0003800000 */
.L_x_219:
[----:B------:R-:W0:Y:S01]  /*0e80*/  S2R R6, SR_LANEID ;  /* 0x0000000000067919 */ /* 0x000e220000000000 */
[----:B------:R-:W-:-:S04]  /*0e90*/  LOP3.LUT R0, R5, 0x3e0, RZ, 0xc0, !PT ;  /* 0x000003e005007812 */ /* 0x000fc800078ec0ff */
        /* <DEDUP_REMOVED lines=40> */
[C---:B------:R-:W-:Y:S02]  /*1120*/  ISETP.GT.U32.AND P1, PT, R4.reuse, 0x60, PT ;  /* 0x000000600400780c */ /* 0x040fe40003f24070 */
[----:B------:R-:W-:Y:S01]  /*1130*/  ISETP.GT.U32.AND P4, PT, R4, 0xc0, PT ;  /* 0x000000c00400780c */ /* 0x000fe20003f84070 */
[----:B-1----:R-:W-:-:S09]  /*1140*/  ULEA UR4, UR5, UR4, 0x18 ;  /* 0x0000000405047291 */ /* 0x002fd2000f8ec0ff */
[----:B------:R-:W0:Y:S04]  /*1150*/  LDS.128 R20, [UR4+0x10] ;  /* 0x00001004ff147984 */ /* 0x000e280008000c00 */
[----:B------:R-:W1:Y:S04]  /*1160*/  LDS.128 R8, [UR4+0x20] ;  /* 0x00002004ff087984 */ /* 0x000e680008000c00 */
[----:B------:R-:W2:Y:S04]  /*1170*/  LDS.128 R12, [UR4+0x30] ;  /* 0x00003004ff0c7984 */ /* 0x000ea80008000c00 */
[----:B------:R-:W3:Y:S01]  /*1180*/  LDS.128 R16, [UR4+0x40] ;  /* 0x00004004ff107984 */ /* 0x000ee20008000c00 */
[----:B0-----:R-:W-:Y:S01]  /*1190*/  @P2 FADD R0, R0, R21 ;  /* 0x0000001500002221 */ /* 0x001fe20000000000 */
[----:B------:R-:W-:-:S03]  /*11a0*/  ISETP.GT.U32.AND P2, PT, R4, 0x80, PT ;  /* 0x000000800400780c */ /* 0x000fc60003f44070 */
[----:B------:R-:W-:Y:S01]  /*11b0*/  @P3 FADD R0, R0, R22 ;  /* 0x0000001600003221 */ /* 0x000fe20000000000 */
[----:B------:R-:W-:-:S03]  /*11c0*/  ISETP.GT.U32.AND P3, PT, R4, 0xa0, PT ;  /* 0x000000a00400780c */ /* 0x000fc60003f64070 */
[----:B------:R-:W-:Y:S01]  /*11d0*/  @P1 FADD R0, R0, R23 ;  /* 0x0000001700001221 */ /* 0x000fe20000000000 */
[----:B------:R-:W-:-:S05]  /*11e0*/  ISETP.GT.U32.AND P1, PT, R4, 0xe0, PT ;  /* 0x000000e00400780c */ /* 0x000fca0003f24070 */
[----:B-1----:R-:W-:Y:S01]  /*11f0*/  @P2 FADD R0, R0, R8 ;  /* 0x0000000800002221 */ /* 0x002fe20000000000 */
[----:B------:R-:W-:-:S03]  /*1200*/  ISETP.GT.U32.AND P2, PT, R4, 0x100, PT ;  /* 0x000001000400780c */ /* 0x000fc60003f44070 */
[----:B------:R-:W-:Y:S01]  /*1210*/  @P3 FADD R0, R0, R9 ;  /* 0x0000000900003221 */ /* 0x000fe20000000000 */
[----:B------:R-:W-:-:S03]  /*1220*/  ISETP.GT.U32.AND P3, PT, R4, 0x120, PT ;  /* 0x000001200400780c */ /* 0x000fc60003f64070 */
[----:B------:R-:W-:Y:S01]  /*1230*/  @P4 FADD R0, R0, R10 ;  /* 0x0000000a00004221 */ /* 0x000fe20000000000 */
[----:B------:R-:W-:-:S03]  /*1240*/  ISETP.GT.U32.AND P4, PT, R4, 0x140, PT ;  /* 0x000001400400780c */ /* 0x000fc60003f84070 */
[----:B------:R-:W-:Y:S01]  /*1250*/  @P1 FADD R0, R0, R11 ;  /* 0x0000000b00001221 */ /* 0x000fe20000000000 */
[----:B------:R-:W-:-:S03]  /*1260*/  ISETP.GT.U32.AND P1, PT, R4, 0x160, PT ;  /* 0x000001600400780c */ /* 0x000fc60003f24070 */
[----:B--2---:R-:W-:Y:S01]  /*1270*/  @P2 FADD R0, R0, R12 ;  /* 0x0000000c00002221 */ /* 0x004fe20000000000 */
[----:B------:R-:W-:-:S03]  /*1280*/  ISETP.GT.U32.AND P2, PT, R4, 0x180, PT ;  /* 0x000001800400780c */ /* 0x000fc60003f44070 */
[----:B------:R-:W-:Y:S01]  /*1290*/  @P3 FADD R0, R0, R13 ;  /* 0x0000000d00003221 */ /* 0x000fe20000000000 */
[----:B------:R-:W-:-:S03]  /*12a0*/  ISETP.GT.U32.AND P3, PT, R4, 0x1a0, PT ;  /* 0x000001a00400780c */ /* 0x000fc60003f64070 */
[----:B------:R-:W-:Y:S01]  /*12b0*/  @P4 FADD R0, R0, R14 ;  /* 0x0000000e00004221 */ /* 0x000fe20000000000 */
[----:B------:R-:W-:-:S03]  /*12c0*/  ISETP.GT.U32.AND P4, PT, R4, 0x1c0, PT ;  /* 0x000001c00400780c */ /* 0x000fc60003f84070 */
[----:B------:R-:W-:Y:S01]  /*12d0*/  @P1 FADD R0, R0, R15 ;  /* 0x0000000f00001221 */ /* 0x000fe20000000000 */
[----:B------:R-:W-:-:S03]  /*12e0*/  ISETP.GT.U32.AND P1, PT, R4, 0x1e0, PT ;  /* 0x000001e00400780c */ /* 0x000fc60003f24070 */
[----:B---3--:R-:W-:-:S04]  /*12f0*/  @P2 FADD R0, R0, R16 ;  /* 0x0000001000002221 */ /* 0x008fc80000000000 */
[----:B------:R-:W-:-:S04]  /*1300*/  @P3 FADD R0, R0, R17 ;  /* 0x0000001100003221 */ /* 0x000fc80000000000 */
[----:B------:R-:W-:-:S04]  /*1310*/  @P4 FADD R0, R0, R18 ;  /* 0x0000001200004221 */ /* 0x000fc80000000000 */
[----:B------:R-:W-:Y:S01]  /*1320*/  @P1 FADD R0, R0, R19 ;  /* 0x0000001300001221 */ /* 0x000fe20000000000 */
[----:B------:R-:W-:Y:S06]  /*1330*/  BRA `(.L_x_220) ;  /* 0x0000001400e47947 */ /* 0x000fec0003800000 */
.L_x_206:
[----:B------:R-:W0:Y:S01]  /*1340*/  S2R R0, SR_TID.X ;  /* 0x0000000000007919 */ /* 0x000e220000002100 */
[----:B------:R-:W1:Y:S02]  /*1350*/  LDCU.64 UR4, c[0x0][0x380] ;  /* 0x00007000ff0477ac */ /* 0x000e640008000a00 */
[----:B-1----:R-:W-:Y:S01]  /*1360*/  MOV R12, UR4 ;  /* 0x00000004000c7c02 */ /* 0x002fe20008000f00 */
[----:B------:R-:W1:Y:S01]  /*1370*/  LDCU UR4, c[0x0][0x39c] ;  /* 0x00007380ff0477ac */ /* 0x000e620008000800 */
[----:B------:R-:W-:-:S03]  /*1380*/  MOV R13, UR5 ;  /* 0x00000005000d7c02 */ /* 0x000fc60008000f00 */
        /* <DEDUP_REMOVED lines=17> */
[----:B------:R-:W-:Y:S01]  /*14a0*/  UMOV UR5, 0x2000 ;  /* 0x0000200000057882 */ /* 0x000fe20000000000 */
[----:B-1----:R-:W-:Y:S01]  /*14b0*/  FADD R20, R20, -UR4 ;  /* 0x8000000414147e21 */ /* 0x002fe20008000000 */
[----:B--2---:R-:W-:-:S03]  /*14c0*/  FADD R22, R22, -UR4 ;  /* 0x8000000416167e21 */ /* 0x004fc60008000000 */
[----:B------:R-:W-:Y:S01]  /*14d0*/  FMUL R20, R20, R20 ;  /* 0x0000001414147220 */ /* 0x000fe20000400000 */
[----:B---3--:R-:W-:Y:S01]  /*14e0*/  FADD R18, R18, -UR4 ;  /* 0x8000000412127e21 */ /* 0x008fe20008000000 */
[----:B------:R-:W-:Y:S01]  /*14f0*/  FMUL R22, R22, R22 ;  /* 0x0000001616167220 */ /* 0x000fe20000400000 */
[----:B----4-:R-:W-:Y:S02]  /*1500*/  FADD R17, R17, -UR4 ;  /* 0x8000000411117e21 */ /* 0x010fe40008000000 */
[----:B0-----:R-:W-:Y:S01]  /*1510*/  FMUL R3, R18, R18 ;  /* 0x0000001212037220 */ /* 0x001fe20000400000 */
[----:B-----5:R-:W-:Y:S01]  /*1520*/  FADD R19, R19, -UR4 ;  /* 0x8000000413137e21 */ /* 0x020fe20008000000 */
[----:B------:R-:W-:Y:S01]  /*1530*/  FMUL R18, R17, R17 ;  /* 0x0000001111127220 */ /* 0x000fe20000400000 */
[----:B------:R-:W-:Y:S02]  /*1540*/  FADD R21, R21, -UR4 ;  /* 0x8000000415157e21 */ /* 0x000fe40008000000 */
[----:B------:R-:W-:Y:S01]  /*1550*/  FFMA R20, R19, R19, R20 ;  /* 0x0000001313147223 */ /* 0x000fe20000000014 */
[----:B------:R-:W-:Y:S01]  /*1560*/  FADD R16, R16, -UR4 ;  /* 0x8000000410107e21 */ /* 0x000fe20008000000 */
[----:B------:R-:W-:Y:S01]  /*1570*/  FFMA R21, R21, R21, R22 ;  /* 0x0000001515157223 */ /* 0x000fe20000000016 */
[----:B------:R-:W-:-:S02]  /*1580*/  FADD R15, R15, -UR4 ;  /* 0x800000040f0f7e21 */ /* 0x000fc40008000000 */
[----:B------:R-:W-:Y:S01]  /*1590*/  FFMA R3, R16, R16, R3 ;  /* 0x0000001010037223 */ /* 0x000fe20000000003 */
[----:B------:R-:W-:Y:S01]  /*15a0*/  FADD R2, R20, R21 ;  /* 0x0000001514027221 */ /* 0x000fe20000000000 */
[----:B------:R-:W-:Y:S01]  /*15b0*/  FFMA R16, R15, R15, R18 ;  /* 0x0000000f0f107223 */ /* 0x000fe20000000012 */
[----:B------:R-:W-:Y:S01]  /*15c0*/  FADD R7, R7, -UR4 ;  /* 0x8000000407077e21 */ /* 0x000fe20008000000 */
[----:B------:R-:W-:Y:S01]  /*15d0*/  IADD3 R21, PT, PT, R4, -0x2000, RZ ;  /* 0xffffe00004157810 */ /* 0x000fe20007ffe0ff */
[----:B------:R-:W-:Y:S01]  /*15e0*/  FADD R11, R11, -UR4 ;  /* 0x800000040b0b7e21 */ /* 0x000fe20008000000 */
[----:B------:R-:W-:Y:S01]  /*15f0*/  FADD R15, R10, -UR4 ;  /* 0x800000040a0f7e21 */ /* 0x000fe20008000000 */
[----:B------:R-:W-:Y:S02]  /*1600*/  FADD R14, R14, -UR4 ;  /* 0x800000040e0e7e21 */ /* 0x000fe40008000000 */
[----:B------:R-:W-:Y:S01]  /*1610*/  FMUL R11, R11, R11 ;  /* 0x0000000b0b0b7220 */ /* 0x000fe20000400000 */
[----:B------:R-:W-:Y:S01]  /*1620*/  FMUL R15, R15, R15 ;  /* 0x0000000f0f0f7220 */ /* 0x000fe20000400000 */
[----:B------:R-:W-:Y:S01]  /*1630*/  FADD R10, R6, -UR4 ;  /* 0x80000004060a7e21 */ /* 0x000fe20008000000 */
[----:B------:R-:W-:Y:S01]  /*1640*/  FMUL R6, R7, R7 ;  /* 0x0000000707067220 */ /* 0x000fe20000400000 */
[----:B------:R-:W-:Y:S01]  /*1650*/  FMUL R14, R14, R14 ;  /* 0x0000000e0e0e7220 */ /* 0x000fe20000400000 */
[----:B------:R-:W-:Y:S01]  /*1660*/  ISETP.GE.U32.AND P0, PT, R21, 0x2000, PT ;  /* 0x000020001500780c */ /* 0x000fe20003f06070 */
[----:B------:R-:W-:Y:S01]  /*1670*/  FADD R5, R5, -UR4 ;  /* 0x8000000405057e21 */ /* 0x000fe20008000000 */
[----:B------:R-:W-:Y:S01]  /*1680*/  FADD R8, R8, -UR4 ;  /* 0x8000000408087e21 */ /* 0x000fe20008000000 */
[----:B------:R-:W-:-:S02]  /*1690*/  FADD R9, R9, -UR4 ;  /* 0x8000000409097e21 */ /* 0x000fc40008000000 */
[----:B------:R-:W-:Y:S01]  /*16a0*/  FFMA R6, R5, R5, R6 ;  /* 0x0000000505067223 */ /* 0x000fe20000000006 */
[----:B------:R-:W-:Y:S01]  /*16b0*/  FFMA R11, R8, R8, R11 ;  /* 0x00000008080b7223 */ /* 0x000fe2000000000b */
[----:B------:R-:W-:Y:S01]  /*16c0*/  FFMA R15, R10, R10, R15 ;  /* 0x0000000a0a0f7223 */ /* 0x000fe2000000000f */
[----:B------:R-:W-:Y:S01]  /*16d0*/  FFMA R14, R9, R9, R14 ;  /* 0x00000009090e7223 */ /* 0x000fe2000000000e */
[----:B------:R-:W-:Y:S01]  /*16e0*/  FADD R3, R3, R16 ;  /* 0x0000001003037221 */ /* 0x000fe20000000000 */
[----:B------:R-:W-:Y:S02]  /*16f0*/  FADD R6, R6, R11 ;  /* 0x0000000b06067221 */ /* 0x000fe40000000000 */
[----:B------:R-:W-:Y:S01]  /*1700*/  FADD R15, R15, R14 ;  /* 0x0000000e0f0f7221 */ /* 0x000fe20000000000 */
[----:B------:R-:W-:-:S03]  /*1710*/  FADD R2, R2, R3 ;  /* 0x0000000302027221 */ /* 0x000fc60000000000 */
[----:B------:R-:W-:-:S04]  /*1720*/  FADD R15, R6, R15 ;  /* 0x0000000f060f7221 */ /* 0x000fc80000000000 */
[----:B------:R-:W-:Y:S01]  /*1730*/  FADD R6, R2, R15 ;  /* 0x0000000f02067221 */ /* 0x000fe20000000000 */
[----:B------:R-:W-:Y:S06]  /*1740*/  @!P0 BRA `(.L_x_221) ;  /* 0x00000004000c8947 */ /* 0x000fec0003800000 */
[----:B------:R-:W0:Y:S01]  /*1750*/  LDC R4, c[0x0][0x390] ;  /* 0x0000e400ff047b82 */ /* 0x000e220000000800 */
[----:B------:R-:W1:Y:S01]  /*1760*/  LDCU UR4, c[0x0][0x39c] ;  /* 0x00007380ff0477ac */ /* 0x000e620008000800 */
[----:B------:R-:W-:-:S06]  /*1770*/  UMOV UR5, 0x2000 ;  /* 0x0000200000057882 */ /* 0x000fcc0000000000 */
[----:B------:R-:W2:Y:S02]  /*1780*/  LDC.64 R12, c[0x0][0x380] ;  /* 0x0000e000ff0c7b82 */ /* 0x000ea40000000a00 */
.L_x_223:
[----:B------:R-:W-:-:S05]  /*1790*/  IADD3 R3, PT, PT, R0, UR5, RZ ;  /* 0x0000000500037c10 */ /* 0x000fca000fffe0ff */
[----:B--2---:R-:W-:-:S05]  /*17a0*/  IMAD.WIDE.U32 R2, R3, 0x4, R12 ;  /* 0x0000000403027825 */ /* 0x004fca00078e000c */
        /* <DEDUP_REMOVED lines=22> */
[----:B0-----:R-:W-:Y:S01]  /*1910*/  FFMA R3, R17, R17, R18 ;  /* 0x0000001111037223 */ /* 0x001fe20000000012 */
[----:B-----5:R-:W-:Y:S01]  /*1920*/  FADD R24, R24, -UR4 ;  /* 0x8000000418187e21 */ /* 0x020fe20008000000 */
[----:B------:R-:W-:Y:S01]  /*1930*/  FFMA R6, R23, R23, R6 ;  /* 0x0000001717067223 */ /* 0x000fe20000000006 */
[----:B------:R-:W-:Y:S02]  /*1940*/  FADD R19, R19, -UR4 ;  /* 0x8000000413137e21 */ /* 0x000fe40008000000 */
[----:B------:R-:W-:Y:S01]  /*1950*/  FFMA R25, R24, R24, R25 ;  /* 0x0000001818197223 */ /* 0x000fe20000000019 */
        /* <DEDUP_REMOVED lines=10> */
[----:B------:R-:W-:Y:S01]  /*1a00*/  IADD3 R5, PT, PT, R4, -UR5, RZ ;  /* 0x8000000504057c10 */ /* 0x000fe2000fffe0ff */
[----:B------:R-:W-:Y:S01]  /*1a10*/  FADD R7, R7, -UR4 ;  /* 0x8000000407077e21 */ /* 0x000fe20008000000 */
[----:B------:R-:W-:Y:S01]  /*1a20*/  FADD R2, R6, R25 ;  /* 0x0000001906027221 */ /* 0x000fe20000000000 */
        /* <DEDUP_REMOVED lines=8> */
[----:B------:R-:W-:Y:S01]  /*1ab0*/  ISETP.GE.U32.AND P0, PT, R5, 0x2000, PT ;  /* 0x000020000500780c */ /* 0x000fe20003f06070 */
        /* <DEDUP_REMOVED lines=9> */
[----:B------:R-:W-:-:S06]  /*1b50*/  UIADD3 UR5, UPT, UPT, UR5, 0x2000, URZ ;  /* 0x0000200005057890 */ /* 0x000fcc000fffe0ff */
[----:B------:R-:W-:-:S13]  /*1b60*/  ISETP.LT.U32.AND P0, PT, R21, UR5, PT ;  /* 0x0000000515007c0c */ /* 0x000fda000bf01070 */
[----:B------:R-:W-:Y:S05]  /*1b70*/  @!P0 BRA `(.L_x_223) ;  /* 0xfffffffc00048947 */ /* 0x000fea000383ffff */
.L_x_221:
[----:B------:R-:W-:Y:S01]  /*1b80*/  IADD3 R3, PT, PT, R4, -UR5, RZ ;  /* 0x8000000504037c10 */ /* 0x000fe2000fffe0ff */
[----:B------:R-:W-:Y:S03]  /*1b90*/  BSSY.RECONVERGENT B1, `(.L_x_222) ;  /* 0x00000c0000017945 */ /* 0x000fe60003800200 */
[----:B------:R-:W-:-:S04]  /*1ba0*/  ISETP.GE.AND P0, PT, R0, R3, PT ;  /* 0x000000030000720c */ /* 0x000fc80003f06270 */
[----:B------:R-:W-:-:S13]  /*1bb0*/  ISETP.LE.U32.OR P0, PT, R4, UR5, P0 ;  /* 0x0000000504007c0c */ /* 0x000fda0008703470 */
[----:B------:R-:W-:Y:S05]  /*1bc0*/  @P0 BRA `(.L_x_224) ;  /* 0x0000000800f00947 */ /* 0x000fea0003800000 */
[-C--:B------:R-:W-:Y:S01]  /*1bd0*/  LOP3.LUT R3, RZ, R0.reuse, RZ, 0x33, !PT ;  /* 0x00000000ff037212 */ /* 0x080fe200078e33ff */
[----:B------:R-:W-:Y:S01]  /*1be0*/  BSSY.RECONVERGENT B2, `(.L_x_225) ;  /* 0x0000062000027945 */ /* 0x000fe20003800200 */
[----:B------:R-:W-:Y:S02]  /*1bf0*/  MOV R2, R0 ;  /* 0x0000000000027202 */ /* 0x000fe40000000f00 */
[----:B------:R-:W-:-:S04]  /*1c00*/  IADD3 R3, PT, PT, R4, -UR5, R3 ;  /* 0x8000000504037c10 */ /* 0x000fc8000fffe003 */
[C---:B------:R-:W-:Y:S02]  /*1c10*/  ISETP.GE.U32.AND P0, PT, R3.reuse, 0x1e00, PT ;  /* 0x00001e000300780c */ /* 0x040fe40003f06070 */
[----:B------:R-:W-:-:S04]  /*1c20*/  LEA.HI R3, R3, 0x1, RZ, 0x17 ;  /* 0x0000000103037811 */ /* 0x000fc800078fb8ff */
[----:B------:R-:W-:-:S07]  /*1c30*/  LOP3.LUT R4, R3, 0xf, RZ, 0xc0, !PT ;  /* 0x0000000f03047812 */ /* 0x000fce00078ec0ff */
[----:B------:R-:W-:Y:S05]  /*1c40*/  @!P0 BRA `(.L_x_226) ;  /* 0x00000004006c8947 */ /* 0x000fea0003800000 */
[----:B------:R-:W-:Y:S01]  /*1c50*/  LOP3.LUT R8, R3, 0xfffff0, RZ, 0xc0, !PT ;  /* 0x00fffff003087812 */ /* 0x000fe200078ec0ff */
[----:B------:R-:W-:Y:S01]  /*1c60*/  BSSY.RECONVERGENT B3, `(.L_x_227) ;  /* 0x0000058000037945 */ /* 0x000fe20003800200 */
[C---:B------:R-:W-:Y:S02]  /*1c70*/  LOP3.LUT R5, R0.reuse, 0x1000, RZ, 0xfc, !PT ;  /* 0x0000100000057812 */ /* 0x040fe400078efcff */
[----:B------:R-:W-:Y:S02]  /*1c80*/  IADD3 R2, PT, PT, R0, UR5, RZ ;  /* 0x0000000500027c10 */ /* 0x000fe4000fffe0ff */
[----:B------:R-:W-:-:S07]  /*1c90*/  IADD3 R8, PT, PT, -R8, RZ, RZ ;  /* 0x000000ff08087210 */ /* 0x000fce0007ffe1ff */
.L_x_228:
[C---:B------:R-:W-:Y:S01]  /*1ca0*/  IADD3 R29, PT, PT, R2.reuse, 0x200, RZ ;  /* 0x00000200021d7810 */ /* 0x040fe20007ffe0ff */
[C---:B------:R-:W-:Y:S01]  /*1cb0*/  IMAD.WIDE.U32 R10, R2.reuse, 0x4, R12 ;  /* 0x00000004020a7825 */ /* 0x040fe200078e000c */
[----:B------:R-:W-:-:S03]  /*1cc0*/  IADD3 R17, PT, PT, R2, 0x400, RZ ;  /* 0x0000040002117810 */ /* 0x000fc60007ffe0ff */
[--C-:B------:R-:W-:Y:S01]  /*1cd0*/  IMAD.WIDE.U32 R28, R29, 0x4, R12.reuse ;  /* 0x000000041d1c7825 */ /* 0x100fe200078e000c */
[----:B------:R0:W2:Y:S01]  /*1ce0*/  LDG.E R7, desc[UR6][R10.64] ;  /* 0x000000060a077981 */ /* 0x0000a2000c1e1900 */
[C---:B------:R-:W-:Y:S02]  /*1cf0*/  IADD3 R9, PT, PT, R2.reuse, 0x600, RZ ;  /* 0x0000060002097810 */ /* 0x040fe40007ffe0ff */
[----:B------:R-:W-:Y:S02]  /*1d00*/  IMAD.WIDE.U32 R16, R17, 0x4, R12 ;  /* 0x0000000411107825 */ /* 0x000fe400078e000c */
[----:B------:R-:W3:Y:S01]  /*1d10*/  LDG.E R28, desc[UR6][R28.64] ;  /* 0x000000061c1c7981 */ /* 0x000ee2000c1e1900 */
[----:B------:R-:W-:-:S03]  /*1d20*/  IADD3 R19, PT, PT, R2, 0x800, RZ ;  /* 0x0000080002137810 */ /* 0x000fc60007ffe0ff */
[----:B------:R-:W4:Y:S01]  /*1d30*/  LDG.E R27, desc[UR6][R16.64] ;  /* 0x00000006101b7981 */ /* 0x000f22000c1e1900 */
[----:B0-----:R-:W-:Y:S01]  /*1d40*/  IMAD.WIDE.U32 R10, R9, 0x4, R12 ;  /* 0x00000004090a7825 */ /* 0x001fe200078e000c */
[----:B------:R-:W-:-:S03]  /*1d50*/  IADD3 R21, PT, PT, R2, 0xa00, RZ ;  /* 0x00000a0002157810 */ /* 0x000fc60007ffe0ff */
[--C-:B------:R-:W-:Y:S01]  /*1d60*/  IMAD.WIDE.U32 R18, R19, 0x4, R12.reuse ;  /* 0x0000000413127825 */ /* 0x100fe200078e000c */
[----:B------:R0:W5:Y:S01]  /*1d70*/  LDG.E R26, desc[UR6][R10.64] ;  /* 0x000000060a1a7981 */ /* 0x000162000c1e1900 */
[C---:B------:R-:W-:Y:S02]  /*1d80*/  IADD3 R15, PT, PT, R2.reuse, 0xc00, RZ ;  /* 0x00000c00020f7810 */ /* 0x040fe40007ffe0ff */
[--C-:B------:R-:W-:Y:S01]  /*1d90*/  IMAD.WIDE.U32 R20, R21, 0x4, R12.reuse ;  /* 0x0000000415147825 */ /* 0x100fe200078e000c */
[----:B------:R1:W5:Y:S01]  /*1da0*/  LDG.E R25, desc[UR6][R18.64] ;  /* 0x0000000612197981 */ /* 0x000362000c1e1900 */
[C---:B------:R-:W-:Y:S02]  /*1db0*/  IADD3 R9, PT, PT, R2.reuse, 0xe00, RZ ;  /* 0x00000e0002097810 */ /* 0x040fe40007ffe0ff */
[----:B------:R-:W-:Y:S01]  /*1dc0*/  IMAD.WIDE.U32 R14, R15, 0x4, R12 ;  /* 0x000000040f0e7825 */ /* 0x000fe200078e000c */
[----:B------:R-:W5:Y:S01]  /*1dd0*/  LDG.E R24, desc[UR6][R20.64] ;  /* 0x0000000614187981 */ /* 0x000f62000c1e1900 */
[----:B0-----:R-:W-:-:S02]  /*1de0*/  IADD3 R11, PT, PT, R2, 0x1000, RZ ;  /* 0x00001000020b7810 */ /* 0x001fc40007ffe0ff */
[--C-:B------:R-:W-:Y:S01]  /*1df0*/  IMAD.WIDE.U32 R16, R9, 0x4, R12.reuse ;  /* 0x0000000409107825 */ /* 0x100fe200078e000c */
[----:B------:R0:W5:Y:S01]  /*1e00*/  LDG.E R23, desc[UR6][R14.64] ;  /* 0x000000060e177981 */ /* 0x000162000c1e1900 */
[C---:B------:R-:W-:Y:S02]  /*1e10*/  IADD3 R9, PT, PT, R2.reuse, 0x1200, RZ ;  /* 0x0000120002097810 */ /* 0x040fe40007ffe0ff */
[--C-:B------:R-:W-:Y:S01]  /*1e20*/  IMAD.WIDE.U32 R10, R11, 0x4, R12.reuse ;  /* 0x000000040b0a7825 */ /* 0x100fe200078e000c */
[----:B------:R0:W5:Y:S03]  /*1e30*/  LDG.E R22, desc[UR6][R16.64] ;  /* 0x0000000610167981 */ /* 0x000166000c1e1900 */
[----:B-1----:R-:W-:Y:S01]  /*1e40*/  IMAD.WIDE.U32 R18, R9, 0x4, R12 ;  /* 0x0000000409127825 */ /* 0x002fe200078e000c */
[C---:B------:R-:W-:Y:S01]  /*1e50*/  IADD3 R9, PT, PT, R2.reuse, 0x1400, RZ ;  /* 0x0000140002097810 */ /* 0x040fe20007ffe0ff */
[----:B------:R-:W5:Y:S01]  /*1e60*/  LDG.E R11, desc[UR6][R10.64] ;  /* 0x000000060a0b7981 */ /* 0x000f62000c1e1900 */
[----:B0-----:R-:W-:-:S03]  /*1e70*/  IADD3 R15, PT, PT, R2, 0x1600, RZ ;  /* 0x00001600020f7810 */ /* 0x001fc60007ffe0ff */
[--C-:B------:R-:W-:Y:S01]  /*1e80*/  IMAD.WIDE.U32 R20, R9, 0x4, R12.reuse ;  /* 0x0000000409147825 */ /* 0x100fe200078e000c */
[C---:B------:R-:W-:Y:S01]  /*1e90*/  IADD3 R29, PT, PT, R2.reuse, 0x1800, RZ ;  /* 0x00001800021d7810 */ /* 0x040fe20007ffe0ff */
[----:B------:R0:W5:Y:S02]  /*1ea0*/  LDG.E R10, desc[UR6][R18.64] ;  /* 0x00000006120a7981 */ /* 0x000164000c1e1900 */
[--C-:B------:R-:W-:Y:S02]  /*1eb0*/  IMAD.WIDE.U32 R14, R15, 0x4, R12.reuse ;  /* 0x000000040f0e7825 */ /* 0x100fe400078e000c */
[----:B------:R-:W5:Y:S02]  /*1ec0*/  LDG.E R9, desc[UR6][R20.64] ;  /* 0x0000000614097981 */ /* 0x000f64000c1e1900 */
[----:B------:R-:W-:Y:S02]  /*1ed0*/  IMAD.WIDE.U32 R16, R29, 0x4, R12 ;  /* 0x000000041d107825 */ /* 0x000fe400078e000c */
[----:B------:R1:W5:Y:S01]  /*1ee0*/  LDG.E R29, desc[UR6][R14.64] ;  /* 0x000000060e1d7981 */ /* 0x000362000c1e1900 */
[----:B0-----:R-:W-:-:S03]  /*1ef0*/  IADD3 R19, PT, PT, R2, 0x1a00, RZ ;  /* 0x00001a0002137810 */ /* 0x001fc60007ffe0ff */
[----:B------:R-:W5:Y:S02]  /*1f00*/  LDG.E R16, desc[UR6][R16.64] ;  /* 0x0000000610107981 */ /* 0x000f64000c1e1900 */
[----:B-1----:R-:W-:Y:S01]  /*1f10*/  IMAD.WIDE.U32 R14, R19, 0x4, R12 ;  /* 0x00000004130e7825 */ /* 0x002fe200078e000c */
[C---:B------:R-:W-:Y:S02]  /*1f20*/  IADD3 R19, PT, PT, R2.reuse, 0x1c00, RZ ;  /* 0x00001c0002137810 */ /* 0x040fe40007ffe0ff */
[----:B------:R-:W-:-:S03]  /*1f30*/  IADD3 R21, PT, PT, R2, 0x1e00, RZ ;  /* 0x00001e0002157810 */ /* 0x000fc60007ffe0ff */
[--C-:B------:R-:W-:Y:S01]  /*1f40*/  IMAD.WIDE.U32 R18, R19, 0x4, R12.reuse ;  /* 0x0000000413127825 */ /* 0x100fe200078e000c */
[----:B------:R-:W5:Y:S03]  /*1f50*/  LDG.E R14, desc[UR6][R14.64] ;  /* 0x000000060e0e7981 */ /* 0x000f66000c1e1900 */
[----:B------:R-:W-:Y:S02]  /*1f60*/  IMAD.WIDE.U32 R20, R21, 0x4, R12 ;  /* 0x0000000415147825 */ /* 0x000fe400078e000c */
[----:B------:R-:W5:Y:S04]  /*1f70*/  LDG.E R18, desc[UR6][R18.64] ;  /* 0x0000000612127981 */ /* 0x000f68000c1e1900 */
[----:B------:R-:W5:Y:S01]  /*1f80*/  LDG.E R20, desc[UR6][R20.64] ;  /* 0x0000000614147981 */ /* 0x000f62000c1e1900 */
        /* <DEDUP_REMOVED lines=8> */
[----:B----4-:R-:W-:-:S04]  /*2010*/  FADD R27, R27, -UR4 ;  /* 0x800000041b1b7e21 */ /* 0x010fc80008000000 */
        /* <DEDUP_REMOVED lines=29> */
.L_x_227:
[----:B------:R-:W-:-:S07]  /*21f0*/  IADD3 R2, PT, PT, R5, -0x1000, RZ ;  /* 0xfffff00005027810 */ /* 0x000fce0007ffe0ff */
.L_x_226:
[----:B------:R-:W-:Y:S05]  /*2200*/  BSYNC.RECONVERGENT B2 ;  /* 0x0000000000027941 */ /* 0x000fea0003800200 */
.L_x_225:
[----:B------:R-:W-:-:S13]  /*2210*/  ISETP.NE.AND P0, PT, R4, RZ, PT ;  /* 0x000000ff0400720c */ /* 0x000fda0003f05270 */
[----:B------:R-:W-:Y:S05]  /*2220*/  @!P0 BRA `(.L_x_224) ;  /* 0x0000000400588947 */ /* 0x000fea0003800000 */
[----:B------:R-:W-:Y:S01]  /*2230*/  ISETP.GE.U32.AND P0, PT, R4, 0x8, PT ;  /* 0x000000080400780c */ /* 0x000fe20003f06070 */
[----:B------:R-:W-:Y:S01]  /*2240*/  BSSY.RECONVERGENT B2, `(.L_x_229) ;  /* 0x000002d000027945 */ /* 0x000fe20003800200 */
[----:B------:R-:W-:-:S04]  /*2250*/  LOP3.LUT R20, R3, 0x7, RZ, 0xc0, !PT ;  /* 0x0000000703147812 */ /* 0x000fc800078ec0ff */
[----:B------:R-:W-:-:S07]  /*2260*/  ISETP.NE.AND P1, PT, R20, RZ, PT ;  /* 0x000000ff1400720c */ /* 0x000fce0003f25270 */
[----:B------:R-:W-:Y:S06]  /*2270*/  @!P0 BRA `(.L_x_230) ;  /* 0x0000000000a48947 */ /* 0x000fec0003800000 */
[----:B------:R-:W-:-:S04]  /*2280*/  IADD3 R5, PT, PT, R2, UR5, RZ ;  /* 0x0000000502057c10 */ /* 0x000fc8000fffe0ff */
        /* <DEDUP_REMOVED lines=17> */
[----:B-1----:R-:W-:Y:S02]  /*23a0*/  IADD3 R17, PT, PT, R5, 0xe00, RZ ;  /* 0x00000e0005117810 */ /* 0x002fe40007ffe0ff */
[--C-:B------:R-:W-:Y:S02]  /*23b0*/  IMAD.WIDE.U32 R4, R27, 0x4, R12.reuse ;  /* 0x000000041b047825 */ /* 0x100fe400078e000c */
[----:B------:R-:W5:Y:S02]  /*23c0*/  LDG.E R14, desc[UR6][R14.64] ;  /* 0x000000060e0e7981 */ /* 0x000f64000c1e1900 */
[----:B------:R-:W-:-:S02]  /*23d0*/  IMAD.WIDE.U32 R16, R17, 0x4, R12 ;  /* 0x0000000411107825 */ /* 0x000fc400078e000c */
[----:B------:R0:W5:Y:S04]  /*23e0*/  LDG.E R4, desc[UR6][R4.64] ;  /* 0x0000000604047981 */ /* 0x000168000c1e1900 */
[----:B------:R-:W5:Y:S01]  /*23f0*/  LDG.E R16, desc[UR6][R16.64] ;  /* 0x0000000610107981 */ /* 0x000f62000c1e1900 */
[----:B------:R-:W-:Y:S01]  /*2400*/  IADD3 R2, PT, PT, R2, 0x1000, RZ ;  /* 0x0000100002027810 */ /* 0x000fe20007ffe0ff */
[----:B--2---:R-:W-:-:S04]  /*2410*/  FADD R7, R7, -UR4 ;  /* 0x8000000407077e21 */ /* 0x004fc80008000000 */
        /* <DEDUP_REMOVED lines=15> */
.L_x_230:
[----:B------:R-:W-:Y:S05]  /*2510*/  BSYNC.RECONVERGENT B2 ;  /* 0x0000000000027941 */ /* 0x000fea0003800200 */
.L_x_229:
        /* <DEDUP_REMOVED lines=10> */
[--C-:B------:R-:W-:Y:S02]  /*25c0*/  IMAD.WIDE.U32 R8, R9, 0x4, R12.reuse ;  /* 0x0000000409087825 */ /* 0x100fe400078e000c */
[----:B------:R-:W2:Y:S01]  /*25d0*/  LDG.E R4, desc[UR6][R4.64] ;  /* 0x0000000604047981 */ /* 0x000ea2000c1e1900 */
[----:B------:R-:W-:Y:S01]  /*25e0*/  IADD3 R15, PT, PT, R7, 0x600, RZ ;  /* 0x00000600070f7810 */ /* 0x000fe20007ffe0ff */
        /* <DEDUP_REMOVED lines=14> */
.L_x_232:
[----:B------:R-:W-:Y:S05]  /*26d0*/  BSYNC.RECONVERGENT B2 ;  /* 0x0000000000027941 */ /* 0x000fea0003800200 */
.L_x_231:
[----:B------:R-:W-:Y:S05]  /*26e0*/  @!P1 BRA `(.L_x_224) ;  /* 0x0000000000289947 */ /* 0x000fea0003800000 */
[----:B------:R-:W-:Y:S02]  /*26f0*/  IADD3 R5, PT, PT, R2, UR5, RZ ;  /* 0x0000000502057c10 */ /* 0x000fe4000fffe0ff */
[----:B------:R-:W-:-:S07]  /*2700*/  IADD3 R4, PT, PT, -R3, RZ, RZ ;  /* 0x000000ff03047210 */ /* 0x000fce0007ffe1ff */
.L_x_233:
        /* <DEDUP_REMOVED lines=8> */
.L_x_224:
[----:B------:R-:W-:Y:S05]  /*2790*/  BSYNC.RECONVERGENT B1 ;  /* 0x0000000000017941 */ /* 0x000fea0003800200 */
.L_x_222:
        /* <DEDUP_REMOVED lines=51> */
.L_x_220:
[----:B------:R-:W-:Y:S05]  /*2ad0*/  BSYNC.RECONVERGENT B0 ;  /* 0x0000000000007941 */ /* 0x000fea0003800200 */
.L_x_205:
[----:B------:R-:W-:Y:S05]  /*2ae0*/  @P0 EXIT ;  /* 0x000000000000094d */ /* 0x000fea0003800000 */
[----:B012---:R-:W0:Y:S01]  /*2af0*/  LDC.64 R2, c[0x0][0x388] ;  /* 0x0000e200ff027b82 */ /* 0x007e220000000a00 */
[----:B------:R-:W1:Y:S02]  /*2b00*/  LDCU UR4, c[0x0][0x398] ;  /* 0x00007300ff0477ac */ /* 0x000e640008000800 */
[----:B-1----:R-:W-:-:S05]  /*2b10*/  FADD R5, R0, UR4 ;  /* 0x0000000400057e21 */ /* 0x002fca0008000000 */
[----:B0-----:R-:W-:Y:S01]  /*2b20*/  STG.E desc[UR6][R2.64], R5 ;  /* 0x0000000502007986 */ /* 0x001fe2000c101906 */
[----:B------:R-:W-:Y:S05]  /*2b30*/  EXIT ;  /* 0x000000000000794d */ /* 0x000fea0003800000 */
.L_x_234:
        /* <DEDUP_REMOVED lines=12> */
.L_x_241:


//--------------------- .text._ZN3cub18CUB_300001_SM_10006detail11EmptyKernelIvEEvv --------------------------
	.section	.text._ZN3cub18CUB_300001_SM_10006detail11EmptyKernelIvEEvv,"ax",@progbits
	.align	128
        .global         _ZN3cub18CUB_300001_SM_10006detail11EmptyKernelIvEEvv
        .type           _ZN3cub18CUB_300001_SM_10006detail11EmptyKernelIvEEvv,@function
        .size           _ZN3cub18CUB_300001_SM_10006detail11EmptyKernelIvEEvv,(.L_x_242 - _ZN3cub18CUB_300001_SM_10006detail11EmptyKernelIvEEvv)
        .other          _ZN3cub18CUB_300001_SM_10006detail11EmptyKernelIvEEvv,@"STO_CUDA_ENTRY STV_DEFAULT"
_ZN3cub18CUB_300001_SM_10006detail11EmptyKernelIvEEvv:
.text._ZN3cub18CUB_300001_SM_10006detail11EmptyKernelIvEEvv:
[----:B------:R-:W-:Y:S01]  /*0000*/  LDC R1, c[0x0][0x37c] ;  /* 0x0000df00ff017b82 */ /* 0x000fe20000000800 */
[----:B------:R-:W-:Y:S05]  /*0010*/  EXIT ;  /* 0x000000000000794d */ /* 0x000fea0003800000 */
.L_x_235:
        /* <DEDUP_REMOVED lines=14> */
.L_x_242:


//--------------------- .nv.shared._ZN3cub18CUB_300001_SM_10006detail6reduce28DeviceReduceSingleTileKernelINS2_10policy_hubIfyN4cuda3std3__44plusIfEEE10Policy1000EPfSC_iS9_ffNS7_10__identityEEEvT0_T1_T2_T3_T4_T6_ --------------------------
	.section	.nv.shared._ZN3cub18CUB_300001_SM_10006detail6reduce28DeviceReduceSingleTileKernelINS2_10policy_hubIfyN4cuda3std3__44plusIfEEE10Policy1000EPfSC_iS9_ffNS7_10__identityEEEvT0_T1_T2_T3_T4_T6_,"aw",@nobits
	.sectionflags	@""
	.align	4
.nv.shared._ZN3cub18CUB_300001_SM_10006detail6reduce28DeviceReduceSingleTileKernelINS2_10policy_hubIfyN4cuda3std3__44plusIfEEE10Policy1000EPfSC_iS9_ffNS7_10__identityEEEvT0_T1_T2_T3_T4_T6_:
	.zero		1068


//--------------------- .nv.shared.reserved.0     --------------------------
	.section	.nv.shared.reserved.0,"aw",@nobits
	.weak		__nv_reservedSMEM_offset_0_alias
	.size		__nv_reservedSMEM_offset_0_alias, 0, 64
	.other		__nv_reservedSMEM_offset_0_alias,@"STO_CUDA_RESERVED_SHARED STV_DEFAULT"
__nv_reservedSMEM_offset_0_alias:
	.zero		0
	.zero		64


//--------------------- .nv.global                --------------------------
	.section	.nv.global,"aw",@nobits
.nv.global:
	.type		_ZN30_INTERNAL_7d183708_4_k_cu_main6thrust24THRUST_300001_SM_1000_NS12placeholders2_8E,@object
	.size		_ZN30_INTERNAL_7d183708_4_k_cu_main6thrust24THRUST_300001_SM_1000_NS12placeholders2_8E,(_ZN30_INTERNAL_7d183708_4_k_cu_main4cuda3std3__432_GLOBAL__N__7d183708_4_k_cu_main6ignoreE - _ZN30_INTERNAL_7d183708_4_k_cu_main6thrust24THRUST_300001_SM_1000_NS12placeholders2_8E)
_ZN30_INTERNAL_7d183708_4_k_cu_main6thrust24THRUST_300001_SM_1000_NS12placeholders2_8E:
	.zero		1
	.type		_ZN30_INTERNAL_7d183708_4_k_cu_main4cuda3std3__432_GLOBAL__N__7d183708_4_k_cu_main6ignoreE,@object
	.size		_ZN30_INTERNAL_7d183708_4_k_cu_main4cuda3std3__432_GLOBAL__N__7d183708_4_k_cu_main6ignoreE,(_ZN30_INTERNAL_7d183708_4_k_cu_main4cuda3std6ranges3__45__cpo4dataE - _ZN30_INTERNAL_7d183708_4_k_cu_main4cuda3std3__432_GLOBAL__N__7d183708_4_k_cu_main6ignoreE)
_ZN30_INTERNAL_7d183708_4_k_cu_main4cuda3std3__432_GLOBAL__N__7d183708_4_k_cu_main6ignoreE:
	.zero		1
	.type		_ZN30_INTERNAL_7d183708_4_k_cu_main4cuda3std6ranges3__45__cpo4dataE,@object
	.size		_ZN30_INTERNAL_7d183708_4_k_cu_main4cuda3std6ranges3__45__cpo4dataE,(_ZN30_INTERNAL_7d183708_4_k_cu_main6thrust24THRUST_300001_SM_1000_NS6system3cpp3parE - _ZN30_INTERNAL_7d183708_4_k_cu_main4cuda3std6ranges3__45__cpo4dataE)
_ZN30_INTERNAL_7d183708_4_k_cu_main4cuda3std6ranges3__45__cpo4dataE:
	.zero		1
	.type		_ZN30_INTERNAL_7d183708_4_k_cu_main6thrust24THRUST_300001_SM_1000_NS6system3cpp3parE,@object
	.size		_ZN30_INTERNAL_7d183708_4_k_cu_main6thrust24THRUST_300001_SM_1000_NS6system3cpp3parE,(_ZN30_INTERNAL_7d183708_4_k_cu_main4cuda3std3__45__cpo5beginE - _ZN30_INTERNAL_7d183708_4_k_cu_main6thrust24THRUST_300001_SM_1000_NS6system3cpp3parE)
_ZN30_INTERNAL_7d183708_4_k_cu_main6thrust24THRUST_300001_SM_1000_NS6system3cpp3parE:
	.zero		1
	.type		_ZN30_INTERNAL_7d183708_4_k_cu_main4cuda3std3__45__cpo5beginE,@object
	.size		_ZN30_INTERNAL_7d183708_4_k_cu_main4cuda3std3__45__cpo5beginE,(_ZN30_INTERNAL_7d183708_4_k_cu_main4cuda3std6ranges3__45__cpo5beginE - _ZN30_INTERNAL_7d183708_4_k_cu_main4cuda3std3__45__cpo5beginE)
_ZN30_INTERNAL_7d183708_4_k_cu_main4cuda3std3__45__cpo5beginE:
	.zero		1
	.type		_ZN30_INTERNAL_7d183708_4_k_cu_main4cuda3std6ranges3__45__cpo5beginE,@object
	.size		_ZN30_INTERNAL_7d183708_4_k_cu_main4cuda3std6ranges3__45__cpo5beginE,(_ZN30_INTERNAL_7d183708_4_k_cu_main6thrust24THRUST_300001_SM_1000_NS6deviceE - _ZN30_INTERNAL_7d183708_4_k_cu_main4cuda3std6ranges3__45__cpo5beginE)
_ZN30_INTERNAL_7d183708_4_k_cu_main4cuda3std6ranges3__45__cpo5beginE:
	.zero		1
	.type		_ZN30_INTERNAL_7d183708_4_k_cu_main6thrust24THRUST_300001_SM_1000_NS6deviceE,@object
	.size		_ZN30_INTERNAL_7d183708_4_k_cu_main6thrust24THRUST_300001_SM_1000_NS6deviceE,(_ZN30_INTERNAL_7d183708_4_k_cu_main4cuda3std3__47nulloptE - _ZN30_INTERNAL_7d183708_4_k_cu_main6thrust24THRUST_300001_SM_1000_NS6deviceE)
_ZN30_INTERNAL_7d183708_4_k_cu_main6thrust24THRUST_300001_SM_1000_NS6deviceE:
	.zero		1
	.type		_ZN30_INTERNAL_7d183708_4_k_cu_main4cuda3std3__47nulloptE,@object
	.size		_ZN30_INTERNAL_7d183708_4_k_cu_main4cuda3std3__47nulloptE,(_ZN30_INTERNAL_7d183708_4_k_cu_main4cuda3std6ranges3__45__cpo8distanceE - _ZN30_INTERNAL_7d183708_4_k_cu_main4cuda3std3__47nulloptE)
_ZN30_INTERNAL_7d183708_4_k_cu_main4cuda3std3__47nulloptE:
	.zero		1
	.type		_ZN30_INTERNAL_7d183708_4_k_cu_main4cuda3std6ranges3__45__cpo8distanceE,@object
	.size		_ZN30_INTERNAL_7d183708_4_k_cu_main4cuda3std6ranges3__45__cpo8distanceE,(_ZN30_INTERNAL_7d183708_4_k_cu_main6thrust24THRUST_300001_SM_1000_NS12placeholders2_4E - _ZN30_INTERNAL_7d183708_4_k_cu_main4cuda3std6ranges3__45__cpo8distanceE)
_ZN30_INTERNAL_7d183708_4_k_cu_main4cuda3std6ranges3__45__cpo8distanceE:
	.zero		1
	.type		_ZN30_INTERNAL_7d183708_4_k_cu_main6thrust24THRUST_300001_SM_1000_NS12placeholders2_4E,@object
	.size		_ZN30_INTERNAL_7d183708_4_k_cu_main6thrust24THRUST_300001_SM_1000_NS12placeholders2_4E,(_ZN30_INTERNAL_7d183708_4_k_cu_main4cuda3std3__45__cpo6rbeginE - _ZN30_INTERNAL_7d183708_4_k_cu_main6thrust24THRUST_300001_SM_1000_NS12placeholders2_4E)
_ZN30_INTERNAL_7d183708_4_k_cu_main6thrust24THRUST_300001_SM_1000_NS12placeholders2_4E:
	.zero		1
	.type		_ZN30_INTERNAL_7d183708_4_k_cu_main4cuda3std3__45__cpo6rbeginE,@object
	.size		_ZN30_INTERNAL_7d183708_4_k_cu_main4cuda3std3__45__cpo6rbeginE,(_ZN30_INTERNAL_7d183708_4_k_cu_main4cuda3std6ranges3__45__cpo7advanceE - _ZN30_INTERNAL_7d183708_4_k_cu_main4cuda3std3__45__cpo6rbeginE)
_ZN30_INTERNAL_7d183708_4_k_cu_main4cuda3std3__45__cpo6rbeginE:
	.zero		1
	.type		_ZN30_INTERNAL_7d183708_4_k_cu_main4cuda3std6ranges3__45__cpo7advanceE,@object
	.size		_ZN30_INTERNAL_7d183708_4_k_cu_main4cuda3std6ranges3__45__cpo7advanceE,(_ZN30_INTERNAL_7d183708_4_k_cu_main6thrust24THRUST_300001_SM_1000_NS12placeholders3_10E - _ZN30_INTERNAL_7d183708_4_k_cu_main4cuda3std6ranges3__45__cpo7advanceE)
_ZN30_INTERNAL_7d183708_4_k_cu_main4cuda3std6ranges3__45__cpo7advanceE:
	.zero		1
	.type		_ZN30_INTERNAL_7d183708_4_k_cu_main6thrust24THRUST_300001_SM_1000_NS12placeholders3_10E,@object
	.size		_ZN30_INTERNAL_7d183708_4_k_cu_main6thrust24THRUST_300001_SM_1000_NS12placeholders3_10E,(_ZN30_INTERNAL_7d183708_4_k_cu_main4cuda3std3__48in_placeE - _ZN30_INTERNAL_7d183708_4_k_cu_main6thrust24THRUST_300001_SM_1000_NS12placeholders3_10E)
_ZN30_INTERNAL_7d183708_4_k_cu_main6thrust24THRUST_300001_SM_1000_NS12placeholders3_10E:
	.zero		1
	.type		_ZN30_INTERNAL_7d183708_4_k_cu_main4cuda3std3__48in_placeE,@object
	.size		_ZN30_INTERNAL_7d183708_4_k_cu_main4cuda3std3__48in_placeE,(_ZN30_INTERNAL_7d183708_4_k_cu_main4cuda3std6ranges3__45__cpo4sizeE - _ZN30_INTERNAL_7d183708_4_k_cu_main4cuda3std3__48in_placeE)
_ZN30_INTERNAL_7d183708_4_k_cu_main4cuda3std3__48in_placeE:
	.zero		1
	.type		_ZN30_INTERNAL_7d183708_4_k_cu_main4cuda3std6ranges3__45__cpo4sizeE,@object
	.size		_ZN30_INTERNAL_7d183708_4_k_cu_main4cuda3std6ranges3__45__cpo4sizeE,(_ZN30_INTERNAL_7d183708_4_k_cu_main6thrust24THRUST_300001_SM_1000_NS12placeholders2_2E - _ZN30_INTERNAL_7d183708_4_k_cu_main4cuda3std6ranges3__45__cpo4sizeE)
_ZN30_INTERNAL_7d183708_4_k_cu_main4cuda3std6ranges3__45__cpo4sizeE:
	.zero		1
	.type		_ZN30_INTERNAL_7d183708_4_k_cu_main6thrust24THRUST_300001_SM_1000_NS12placeholders2_2E,@object
	.size		_ZN30_INTERNAL_7d183708_4_k_cu_main6thrust24THRUST_300001_SM_1000_NS12placeholders2_2E,(_ZN30_INTERNAL_7d183708_4_k_cu_main4cuda3std3__45__cpo6cbeginE - _ZN30_INTERNAL_7d183708_4_k_cu_main6thrust24THRUST_300001_SM_1000_NS12placeholders2_2E)
_ZN30_INTERNAL_7d183708_4_k_cu_main6thrust24THRUST_300001_SM_1000_NS12placeholders2_2E:
	.zero		1
	.type		_ZN30_INTERNAL_7d183708_4_k_cu_main4cuda3std3__45__cpo6cbeginE,@object
	.size		_ZN30_INTERNAL_7d183708_4_k_cu_main4cuda3std3__45__cpo6cbeginE,(_ZN30_INTERNAL_7d183708_4_k_cu_main4cuda3std6ranges3__45__cpo6cbeginE - _ZN30_INTERNAL_7d183708_4_k_cu_main4cuda3std3__45__cpo6cbeginE)
_ZN30_INTERNAL_7d183708_4_k_cu_main4cuda3std3__45__cpo6cbeginE:
	.zero		1
	.type		_ZN30_INTERNAL_7d183708_4_k_cu_main4cuda3std6ranges3__45__cpo6cbeginE,@object
	.size		_ZN30_INTERNAL_7d183708_4_k_cu_main4cuda3std6ranges3__45__cpo6cbeginE,(_ZN30_INTERNAL_7d183708_4_k_cu_main6thrust24THRUST_300001_SM_1000_NS12placeholders2_6E - _ZN30_INTERNAL_7d183708_4_k_cu_main4cuda3std6ranges3__45__cpo6cbeginE)
_ZN30_INTERNAL_7d183708_4_k_cu_main4cuda3std6ranges3__45__cpo6cbeginE:
	.zero		1
	.type		_ZN30_INTERNAL_7d183708_4_k_cu_main6thrust24THRUST_300001_SM_1000_NS12placeholders2_6E,@object
	.size		_ZN30_INTERNAL_7d183708_4_k_cu_main6thrust24THRUST_300001_SM_1000_NS12placeholders2_6E,(_ZN30_INTERNAL_7d183708_4_k_cu_main4cuda3std3__45__cpo7crbeginE - _ZN30_INTERNAL_7d183708_4_k_cu_main6thrust24THRUST_300001_SM_1000_NS12placeholders2_6E)
_ZN30_INTERNAL_7d183708_4_k_cu_main6thrust24THRUST_300001_SM_1000_NS12placeholders2_6E:
	.zero		1
	.type		_ZN30_INTERNAL_7d183708_4_k_cu_main4cuda3std3__45__cpo7crbeginE,@object
	.size		_ZN30_INTERNAL_7d183708_4_k_cu_main4cuda3std3__45__cpo7crbeginE,(_ZN30_INTERNAL_7d183708_4_k_cu_main4cuda3std6ranges3__45__cpo4nextE - _ZN30_INTERNAL_7d183708_4_k_cu_main4cuda3std3__45__cpo7crbeginE)
_ZN30_INTERNAL_7d183708_4_k_cu_main4cuda3std3__45__cpo7crbeginE:
	.zero		1
	.type		_ZN30_INTERNAL_7d183708_4_k_cu_main4cuda3std6ranges3__45__cpo4nextE,@object
	.size		_ZN30_INTERNAL_7d183708_4_k_cu_main4cuda3std6ranges3__45__cpo4nextE,(_ZN30_INTERNAL_7d183708_4_k_cu_main4cuda3std6ranges3__45__cpo4swapE - _ZN30_INTERNAL_7d183708_4_k_cu_main4cuda3std6ranges3__45__cpo4nextE)
_ZN30_INTERNAL_7d183708_4_k_cu_main4cuda3std6ranges3__45__cpo4nextE:
	.zero		1
	.type		_ZN30_INTERNAL_7d183708_4_k_cu_main4cuda3std6ranges3__45__cpo4swapE,@object
	.size		_ZN30_INTERNAL_7d183708_4_k_cu_main4cuda3std6ranges3__45__cpo4swapE,(_ZN30_INTERNAL_7d183708_4_k_cu_main6thrust24THRUST_300001_SM_1000_NS8cuda_cub10par_nosyncE - _ZN30_INTERNAL_7d183708_4_k_cu_main4cuda3std6ranges3__45__cpo4swapE)
_ZN30_INTERNAL_7d183708_4_k_cu_main4cuda3std6ranges3__45__cpo4swapE:
	.zero		1
	.type		_ZN30_INTERNAL_7d183708_4_k_cu_main6thrust24THRUST_300001_SM_1000_NS8cuda_cub10par_nosyncE,@object
	.size		_ZN30_INTERNAL_7d183708_4_k_cu_main6thrust24THRUST_300001_SM_1000_NS8cuda_cub10par_nosyncE,(_ZN30_INTERNAL_7d183708_4_k_cu_main6thrust24THRUST_300001_SM_1000_NS3seqE - _ZN30_INTERNAL_7d183708_4_k_cu_main6thrust24THRUST_300001_SM_1000_NS8cuda_cub10par_nosyncE)
_ZN30_INTERNAL_7d183708_4_k_cu_main6thrust24THRUST_300001_SM_1000_NS8cuda_cub10par_nosyncE:
	.zero		1
	.type		_ZN30_INTERNAL_7d183708_4_k_cu_main6thrust24THRUST_300001_SM_1000_NS3seqE,@object
	.size		_ZN30_INTERNAL_7d183708_4_k_cu_main6thrust24THRUST_300001_SM_1000_NS3seqE,(_ZN30_INTERNAL_7d183708_4_k_cu_main4cuda3std3__420unreachable_sentinelE - _ZN30_INTERNAL_7d183708_4_k_cu_main6thrust24THRUST_300001_SM_1000_NS3seqE)
_ZN30_INTERNAL_7d183708_4_k_cu_main6thrust24THRUST_300001_SM_1000_NS3seqE:
	.zero		1
	.type		_ZN30_INTERNAL_7d183708_4_k_cu_main4cuda3std3__420unreachable_sentinelE,@object
	.size		_ZN30_INTERNAL_7d183708_4_k_cu_main4cuda3std3__420unreachable_sentinelE,(_ZN30_INTERNAL_7d183708_4_k_cu_main4cuda3std6ranges3__45__cpo5ssizeE - _ZN30_INTERNAL_7d183708_4_k_cu_main4cuda3std3__420unreachable_sentinelE)
_ZN30_INTERNAL_7d183708_4_k_cu_main4cuda3std3__420unreachable_sentinelE:
	.zero		1
	.type		_ZN30_INTERNAL_7d183708_4_k_cu_main4cuda3std6ranges3__45__cpo5ssizeE,@object
	.size		_ZN30_INTERNAL_7d183708_4_k_cu_main4cuda3std6ranges3__45__cpo5ssizeE,(_ZN30_INTERNAL_7d183708_4_k_cu_main6thrust24THRUST_300001_SM_1000_NS12placeholders2_3E - _ZN30_INTERNAL_7d183708_4_k_cu_main4cuda3std6ranges3__45__cpo5ssizeE)
_ZN30_INTERNAL_7d183708_4_k_cu_main4cuda3std6ranges3__45__cpo5ssizeE:
	.zero		1
	.type		_ZN30_INTERNAL_7d183708_4_k_cu_main6thrust24THRUST_300001_SM_1000_NS12placeholders2_3E,@object
	.size		_ZN30_INTERNAL_7d183708_4_k_cu_main6thrust24THRUST_300001_SM_1000_NS12placeholders2_3E,(_ZN30_INTERNAL_7d183708_4_k_cu_main4cuda3std3__45__cpo4cendE - _ZN30_INTERNAL_7d183708_4_k_cu_main6thrust24THRUST_300001_SM_1000_NS12placeholders2_3E)
_ZN30_INTERNAL_7d183708_4_k_cu_main6thrust24THRUST_300001_SM_1000_NS12placeholders2_3E:
	.zero		1
	.type		_ZN30_INTERNAL_7d183708_4_k_cu_main4cuda3std3__45__cpo4cendE,@object
	.size		_ZN30_INTERNAL_7d183708_4_k_cu_main4cuda3std3__45__cpo4cendE,(_ZN30_INTERNAL_7d183708_4_k_cu_main4cuda3std6ranges3__45__cpo4cendE - _ZN30_INTERNAL_7d183708_4_k_cu_main4cuda3std3__45__cpo4cendE)
_ZN30_INTERNAL_7d183708_4_k_cu_main4cuda3std3__45__cpo4cendE:
	.zero		1
	.type		_ZN30_INTERNAL_7d183708_4_k_cu_main4cuda3std6ranges3__45__cpo4cendE,@object
	.size		_ZN30_INTERNAL_7d183708_4_k_cu_main4cuda3std6ranges3__45__cpo4cendE,(_ZN30_INTERNAL_7d183708_4_k_cu_main6thrust24THRUST_300001_SM_1000_NS12placeholders2_7E - _ZN30_INTERNAL_7d183708_4_k_cu_main4cuda3std6ranges3__45__cpo4cendE)
_ZN30_INTERNAL_7d183708_4_k_cu_main4cuda3std6ranges3__45__cpo4cendE:
	.zero		1
	.type		_ZN30_INTERNAL_7d183708_4_k_cu_main6thrust24THRUST_300001_SM_1000_NS12placeholders2_7E,@object
	.size		_ZN30_INTERNAL_7d183708_4_k_cu_main6thrust24THRUST_300001_SM_1000_NS12placeholders2_7E,(_ZN30_INTERNAL_7d183708_4_k_cu_main4cuda3std3__45__cpo5crendE - _ZN30_INTERNAL_7d183708_4_k_cu_main6thrust24THRUST_300001_SM_1000_NS12placeholders2_7E)
_ZN30_INTERNAL_7d183708_4_k_cu_main6thrust24THRUST_300001_SM_1000_NS12placeholders2_7E:
	.zero		1
	.type		_ZN30_INTERNAL_7d183708_4_k_cu_main4cuda3std3__45__cpo5crendE,@object
	.size		_ZN30_INTERNAL_7d183708_4_k_cu_main4cuda3std3__45__cpo5crendE,(_ZN30_INTERNAL_7d183708_4_k_cu_main4cuda3std6ranges3__45__cpo4prevE - _ZN30_INTERNAL_7d183708_4_k_cu_main4cuda3std3__45__cpo5crendE)
_ZN30_INTERNAL_7d183708_4_k_cu_main4cuda3std3__45__cpo5crendE:
	.zero		1
	.type		_ZN30_INTERNAL_7d183708_4_k_cu_main4cuda3std6ranges3__45__cpo4prevE,@object
	.size		_ZN30_INTERNAL_7d183708_4_k_cu_main4cuda3std6ranges3__45__cpo4prevE,(_ZN30_INTERNAL_7d183708_4_k_cu_main4cuda3std6ranges3__45__cpo9iter_moveE - _ZN30_INTERNAL_7d183708_4_k_cu_main4cuda3std6ranges3__45__cpo4prevE)
_ZN30_INTERNAL_7d183708_4_k_cu_main4cuda3std6ranges3__45__cpo4prevE:
	.zero		1
	.type		_ZN30_INTERNAL_7d183708_4_k_cu_main4cuda3std6ranges3__45__cpo9iter_moveE,@object
	.size		_ZN30_INTERNAL_7d183708_4_k_cu_main4cuda3std6ranges3__45__cpo9iter_moveE,(_ZN30_INTERNAL_7d183708_4_k_cu_main6thrust24THRUST_300001_SM_1000_NS6system6detail10sequential3seqE - _ZN30_INTERNAL_7d183708_4_k_cu_main4cuda3std6ranges3__45__cpo9iter_moveE)
_ZN30_INTERNAL_7d183708_4_k_cu_main4cuda3std6ranges3__45__cpo9iter_moveE:
	.zero		1
	.type		_ZN30_INTERNAL_7d183708_4_k_cu_main6thrust24THRUST_300001_SM_1000_NS6system6detail10sequential3seqE,@object
	.size		_ZN30_INTERNAL_7d183708_4_k_cu_main6thrust24THRUST_300001_SM_1000_NS6system6detail10sequential3seqE,(_ZN30_INTERNAL_7d183708_4_k_cu_main6thrust24THRUST_300001_SM_1000_NS12placeholders2_9E - _ZN30_INTERNAL_7d183708_4_k_cu_main6thrust24THRUST_300001_SM_1000_NS6system6detail10sequential3seqE)
_ZN30_INTERNAL_7d183708_4_k_cu_main6thrust24THRUST_300001_SM_1000_NS6system6detail10sequential3seqE:
	.zero		1
	.type		_ZN30_INTERNAL_7d183708_4_k_cu_main6thrust24THRUST_300001_SM_1000_NS12placeholders2_9E,@object
	.size		_ZN30_INTERNAL_7d183708_4_k_cu_main6thrust24THRUST_300001_SM_1000_NS12placeholders2_9E,(_ZN30_INTERNAL_7d183708_4_k_cu_main4cuda3std3__419piecewise_constructE - _ZN30_INTERNAL_7d183708_4_k_cu_main6thrust24THRUST_300001_SM_1000_NS12placeholders2_9E)
_ZN30_INTERNAL_7d183708_4_k_cu_main6thrust24THRUST_300001_SM_1000_NS12placeholders2_9E:
	.zero		1
	.type		_ZN30_INTERNAL_7d183708_4_k_cu_main4cuda3std3__419piecewise_constructE,@object
	.size		_ZN30_INTERNAL_7d183708_4_k_cu_main4cuda3std3__419piecewise_constructE,(_ZN30_INTERNAL_7d183708_4_k_cu_main4cuda3std6ranges3__45__cpo5cdataE - _ZN30_INTERNAL_7d183708_4_k_cu_main4cuda3std3__419piecewise_constructE)
_ZN30_INTERNAL_7d183708_4_k_cu_main4cuda3std3__419piecewise_constructE:
	.zero		1
	.type		_ZN30_INTERNAL_7d183708_4_k_cu_main4cuda3std6ranges3__45__cpo5cdataE,@object
	.size		_ZN30_INTERNAL_7d183708_4_k_cu_main4cuda3std6ranges3__45__cpo5cdataE,(_ZN30_INTERNAL_7d183708_4_k_cu_main6thrust24THRUST_300001_SM_1000_NS12placeholders2_1E - _ZN30_INTERNAL_7d183708_4_k_cu_main4cuda3std6ranges3__45__cpo5cdataE)
_ZN30_INTERNAL_7d183708_4_k_cu_main4cuda3std6ranges3__45__cpo5cdataE:
	.zero		1
	.type		_ZN30_INTERNAL_7d183708_4_k_cu_main6thrust24THRUST_300001_SM_1000_NS12placeholders2_1E,@object
	.size		_ZN30_INTERNAL_7d183708_4_k_cu_main6thrust24THRUST_300001_SM_1000_NS12placeholders2_1E,(_ZN30_INTERNAL_7d183708_4_k_cu_main4cuda3std3__45__cpo3endE - _ZN30_INTERNAL_7d183708_4_k_cu_main6thrust24THRUST_300001_SM_1000_NS12placeholders2_1E)
_ZN30_INTERNAL_7d183708_4_k_cu_main6thrust24THRUST_300001_SM_1000_NS12placeholders2_1E:
	.zero		1
	.type		_ZN30_INTERNAL_7d183708_4_k_cu_main4cuda3std3__45__cpo3endE,@object
	.size		_ZN30_INTERNAL_7d183708_4_k_cu_main4cuda3std3__45__cpo3endE,(_ZN30_INTERNAL_7d183708_4_k_cu_main4cuda3std6ranges3__45__cpo3endE - _ZN30_INTERNAL_7d183708_4_k_cu_main4cuda3std3__45__cpo3endE)
_ZN30_INTERNAL_7d183708_4_k_cu_main4cuda3std3__45__cpo3endE:
	.zero		1
	.type		_ZN30_INTERNAL_7d183708_4_k_cu_main4cuda3std6ranges3__45__cpo3endE,@object
	.size		_ZN30_INTERNAL_7d183708_4_k_cu_main4cuda3std6ranges3__45__cpo3endE,(_ZN30_INTERNAL_7d183708_4_k_cu_main6thrust24THRUST_300001_SM_1000_NS12placeholders2_5E - _ZN30_INTERNAL_7d183708_4_k_cu_main4cuda3std6ranges3__45__cpo3endE)
_ZN30_INTERNAL_7d183708_4_k_cu_main4cuda3std6ranges3__45__cpo3endE:
	.zero		1
	.type		_ZN30_INTERNAL_7d183708_4_k_cu_main6thrust24THRUST_300001_SM_1000_NS12placeholders2_5E,@object
	.size		_ZN30_INTERNAL_7d183708_4_k_cu_main6thrust24THRUST_300001_SM_1000_NS12placeholders2_5E,(_ZN30_INTERNAL_7d183708_4_k_cu_main4cuda3std3__45__cpo4rendE - _ZN30_INTERNAL_7d183708_4_k_cu_main6thrust24THRUST_300001_SM_1000_NS12placeholders2_5E)
_ZN30_INTERNAL_7d183708_4_k_cu_main6thrust24THRUST_300001_SM_1000_NS12placeholders2_5E:
	.zero		1
	.type		_ZN30_INTERNAL_7d183708_4_k_cu_main4cuda3std3__45__cpo4rendE,@object
	.size		_ZN30_INTERNAL_7d183708_4_k_cu_main4cuda3std3__45__cpo4rendE,(_ZN30_INTERNAL_7d183708_4_k_cu_main4cuda3std6ranges3__45__cpo9iter_swapE - _ZN30_INTERNAL_7d183708_4_k_cu_main4cuda3std3__45__cpo4rendE)
_ZN30_INTERNAL_7d183708_4_k_cu_main4cuda3std3__45__cpo4rendE:
	.zero		1
	.type		_ZN30_INTERNAL_7d183708_4_k_cu_main4cuda3std6ranges3__45__cpo9iter_swapE,@object
	.size		_ZN30_INTERNAL_7d183708_4_k_cu_main4cuda3std6ranges3__45__cpo9iter_swapE,(_ZN30_INTERNAL_7d183708_4_k_cu_main4cuda3std3__48unexpectE - _ZN30_INTERNAL_7d183708_4_k_cu_main4cuda3std6ranges3__45__cpo9iter_swapE)
_ZN30_INTERNAL_7d183708_4_k_cu_main4cuda3std6ranges3__45__cpo9iter_swapE:
	.zero		1
	.type		_ZN30_INTERNAL_7d183708_4_k_cu_main4cuda3std3__48unexpectE,@object
	.size		_ZN30_INTERNAL_7d183708_4_k_cu_main4cuda3std3__48unexpectE,(_ZN30_INTERNAL_7d183708_4_k_cu_main6thrust24THRUST_300001_SM_1000_NS8cuda_cub3parE - _ZN30_INTERNAL_7d183708_4_k_cu_main4cuda3std3__48unexpectE)
_ZN30_INTERNAL_7d183708_4_k_cu_main4cuda3std3__48unexpectE:
	.zero		1
	.type		_ZN30_INTERNAL_7d183708_4_k_cu_main6thrust24THRUST_300001_SM_1000_NS8cuda_cub3parE,@object
	.size		_ZN30_INTERNAL_7d183708_4_k_cu_main6thrust24THRUST_300001_SM_1000_NS8cuda_cub3parE,(.L_29 - _ZN30_INTERNAL_7d183708_4_k_cu_main6thrust24THRUST_300001_SM_1000_NS8cuda_cub3parE)
_ZN30_INTERNAL_7d183708_4_k_cu_main6thrust24THRUST_300001_SM_1000_NS8cuda_cub3parE:
	.zero		1
.L_29:


//--------------------- .nv.shared._ZN3cub18CUB_300001_SM_10006detail6reduce18DeviceReduceKernelINS2_10policy_hubIfyN4cuda3std3__44plusIfEEE10Policy1000EN6thrust24THRUST_300001_SM_1000_NS10device_ptrIfEEyS9_f11mean_squareIfEEEvT0_PT3_T1_NS0_13GridEvenShareISL_EET2_T4_ --------------------------
	.section	.nv.shared._ZN3cub18CUB_300001_SM_10006detail6reduce18DeviceReduceKernelINS2_10policy_hubIfyN4cuda3std3__44plusIfEEE10Policy1000EN6thrust24THRUST_300001_SM_1000_NS10device_ptrIfEEyS9_f11mean_squareIfEEEvT0_PT3_T1_NS0_13GridEvenShareISL_EET2_T4_,"aw",@nobits
	.sectionflags	@""
	.align	4
.nv.shared._ZN3cub18CUB_300001_SM_10006detail6reduce18DeviceReduceKernelINS2_10policy_hubIfyN4cuda3std3__44plusIfEEE10Policy1000EN6thrust24THRUST_300001_SM_1000_NS10device_ptrIfEEyS9_f11mean_squareIfEEEvT0_PT3_T1_NS0_13GridEvenShareISL_EET2_T4_:
	.zero		1068


//--------------------- .nv.shared._ZN3cub18CUB_300001_SM_10006detail6reduce28DeviceReduceSingleTileKernelINS2_10policy_hubIfyN4cuda3std3__44plusIfEEE10Policy1000EN6thrust24THRUST_300001_SM_1000_NS10device_ptrIfEEPfyS9_ff11mean_squareIfEEEvT0_T1_T2_T3_T4_T6_ --------------------------
	.section	.nv.shared._ZN3cub18CUB_300001_SM_10006detail6reduce28DeviceReduceSingleTileKernelINS2_10policy_hubIfyN4cuda3std3__44plusIfEEE10Policy1000EN6thrust24THRUST_300001_SM_1000_NS10device_ptrIfEEPfyS9_ff11mean_squareIfEEEvT0_T1_T2_T3_T4_T6_,"aw",@nobits
	.sectionflags	@""
	.align	4
.nv.shared._ZN3cub18CUB_300001_SM_10006detail6reduce28DeviceReduceSingleTileKernelINS2_10policy_hubIfyN4cuda3std3__44plusIfEEE10Policy1000EN6thrust24THRUST_300001_SM_1000_NS10device_ptrIfEEPfyS9_ff11mean_squareIfEEEvT0_T1_T2_T3_T4_T6_:
	.zero		1068


//--------------------- .nv.shared._ZN3cub18CUB_300001_SM_10006detail6reduce28DeviceReduceSingleTileKernelINS2_10policy_hubIfjN4cuda3std3__44plusIfEEE10Policy1000EPfSC_iS9_ffNS7_10__identityEEEvT0_T1_T2_T3_T4_T6_ --------------------------
	.section	.nv.shared._ZN3cub18CUB_300001_SM_10006detail6reduce28DeviceReduceSingleTileKernelINS2_10policy_hubIfjN4cuda3std3__44plusIfEEE10Policy1000EPfSC_iS9_ffNS7_10__identityEEEvT0_T1_T2_T3_T4_T6_,"aw",@nobits
	.sectionflags	@""
	.align	4
.nv.shared._ZN3cub18CUB_300001_SM_10006detail6reduce28DeviceReduceSingleTileKernelINS2_10policy_hubIfjN4cuda3std3__44plusIfEEE10Policy1000EPfSC_iS9_ffNS7_10__identityEEEvT0_T1_T2_T3_T4_T6_:
	.zero		1108


//--------------------- .nv.shared._ZN3cub18CUB_300001_SM_10006detail6reduce18DeviceReduceKernelINS2_10policy_hubIfjN4cuda3std3__44plusIfEEE10Policy1000EN6thrust24THRUST_300001_SM_1000_NS10device_ptrIfEEjS9_f11mean_squareIfEEEvT0_PT3_T1_NS0_13GridEvenShareISL_EET2_T4_ --------------------------
	.section	.nv.shared._ZN3cub18CUB_300001_SM_10006detail6reduce18DeviceReduceKernelINS2_10policy_hubIfjN4cuda3std3__44plusIfEEE10Policy1000EN6thrust24THRUST_300001_SM_1000_NS10device_ptrIfEEjS9_f11mean_squareIfEEEvT0_PT3_T1_NS0_13GridEvenShareISL_EET2_T4_,"aw",@nobits
	.sectionflags	@""
	.align	4
.nv.shared._ZN3cub18CUB_300001_SM_10006detail6reduce18DeviceReduceKernelINS2_10policy_hubIfjN4cuda3std3__44plusIfEEE10Policy1000EN6thrust24THRUST_300001_SM_1000_NS10device_ptrIfEEjS9_f11mean_squareIfEEEvT0_PT3_T1_NS0_13GridEvenShareISL_EET2_T4_:
	.zero		1108


//--------------------- .nv.shared._ZN3cub18CUB_300001_SM_10006detail6reduce28DeviceReduceSingleTileKernelINS2_10policy_hubIfjN4cuda3std3__44plusIfEEE10Policy1000EN6thrust24THRUST_300001_SM_1000_NS10device_ptrIfEEPfjS9_ff11mean_squareIfEEEvT0_T1_T2_T3_T4_T6_ --------------------------
	.section	.nv.shared._ZN3cub18CUB_300001_SM_10006detail6reduce28DeviceReduceSingleTileKernelINS2_10policy_hubIfjN4cuda3std3__44plusIfEEE10Policy1000EN6thrust24THRUST_300001_SM_1000_NS10device_ptrIfEEPfjS9_ff11mean_squareIfEEEvT0_T1_T2_T3_T4_T6_,"aw",@nobits
	.sectionflags	@""
	.align	4
.nv.shared._ZN3cub18CUB_300001_SM_10006detail6reduce28DeviceReduceSingleTileKernelINS2_10policy_hubIfjN4cuda3std3__44plusIfEEE10Policy1000EN6thrust24THRUST_300001_SM_1000_NS10device_ptrIfEEPfjS9_ff11mean_squareIfEEEvT0_T1_T2_T3_T4_T6_:
	.zero		1108


//--------------------- .nv.constant0._ZN3cub18CUB_300001_SM_10006detail6reduce28DeviceReduceSingleTileKernelINS2_10policy_hubIfyN4cuda3std3__44plusIfEEE10Policy1000EPfSC_iS9_ffNS7_10__identityEEEvT0_T1_T2_T3_T4_T6_ --------------------------
	.section	.nv.constant0._ZN3cub18CUB_300001_SM_10006detail6reduce28DeviceReduceSingleTileKernelINS2_10policy_hubIfyN4cuda3std3__44plusIfEEE10Policy1000EPfSC_iS9_ffNS7_10__identityEEEvT0_T1_T2_T3_T4_T6_,"a",@progbits
	.sectionflags	@""
	.align	4
.nv.constant0._ZN3cub18CUB_300001_SM_10006detail6reduce28DeviceReduceSingleTileKernelINS2_10policy_hubIfyN4cuda3std3__44plusIfEEE10Policy1000EPfSC_iS9_ffNS7_10__identityEEEvT0_T1_T2_T3_T4_T6_:
	.zero		925


//--------------------- .nv.constant0._ZN3cub18CUB_300001_SM_10006detail6reduce18DeviceReduceKernelINS2_10policy_hubIfyN4cuda3std3__44plusIfEEE10Policy1000EN6thrust24THRUST_300001_SM_1000_NS10device_ptrIfEEyS9_f11mean_squareIfEEEvT0_PT3_T1_NS0_13GridEvenShareISL_EET2_T4_ --------------------------
	.section	.nv.constant0._ZN3cub18CUB_300001_SM_10006detail6reduce18DeviceReduceKernelINS2_10policy_hubIfyN4cuda3std3__44plusIfEEE10Policy1000EN6thrust24THRUST_300001_SM_1000_NS10device_ptrIfEEyS9_f11mean_squareIfEEEvT0_PT3_T1_NS0_13GridEvenShareISL_EET2_T4_,"a",@progbits
	.sectionflags	@""
	.align	4
.nv.constant0._ZN3cub18CUB_300001_SM_10006detail6reduce18DeviceReduceKernelINS2_10policy_hubIfyN4cuda3std3__44plusIfEEE10Policy1000EN6thrust24THRUST_300001_SM_1000_NS10device_ptrIfEEyS9_f11mean_squareIfEEEvT0_PT3_T1_NS0_13GridEvenShareISL_EET2_T4_:
	.zero		1000


//--------------------- .nv.constant0._ZN3cub18CUB_300001_SM_10006detail6reduce28DeviceReduceSingleTileKernelINS2_10policy_hubIfyN4cuda3std3__44plusIfEEE10Policy1000EN6thrust24THRUST_300001_SM_1000_NS10device_ptrIfEEPfyS9_ff11mean_squareIfEEEvT0_T1_T2_T3_T4_T6_ --------------------------
	.section	.nv.constant0._ZN3cub18CUB_300001_SM_10006detail6reduce28DeviceReduceSingleTileKernelINS2_10policy_hubIfyN4cuda3std3__44plusIfEEE10Policy1000EN6thrust24THRUST_300001_SM_1000_NS10device_ptrIfEEPfyS9_ff11mean_squareIfEEEvT0_T1_T2_T3_T4_T6_,"a",@progbits
	.sectionflags	@""
	.align	4
.nv.constant0._ZN3cub18CUB_300001_SM_10006detail6reduce28DeviceReduceSingleTileKernelINS2_10policy_hubIfyN4cuda3std3__44plusIfEEE10Policy1000EN6thrust24THRUST_300001_SM_1000_NS10device_ptrIfEEPfyS9_ff11mean_squareIfEEEvT0_T1_T2_T3_T4_T6_:
	.zero		932


//--------------------- .nv.constant0._ZN3cub18CUB_300001_SM_10006detail6reduce28DeviceReduceSingleTileKernelINS2_10policy_hubIfjN4cuda3std3__44plusIfEEE10Policy1000EPfSC_iS9_ffNS7_10__identityEEEvT0_T1_T2_T3_T4_T6_ --------------------------
	.section	.nv.constant0._ZN3cub18CUB_300001_SM_10006detail6reduce28DeviceReduceSingleTileKernelINS2_10policy_hubIfjN4cuda3std3__44plusIfEEE10Policy1000EPfSC_iS9_ffNS7_10__identityEEEvT0_T1_T2_T3_T4_T6_,"a",@progbits
	.sectionflags	@""
	.align	4
.nv.constant0._ZN3cub18CUB_300001_SM_10006detail6reduce28DeviceReduceSingleTileKernelINS2_10policy_hubIfjN4cuda3std3__44plusIfEEE10Policy1000EPfSC_iS9_ffNS7_10__identityEEEvT0_T1_T2_T3_T4_T6_:
	.zero		925


//--------------------- .nv.constant0._ZN3cub18CUB_300001_SM_10006detail6reduce18DeviceReduceKernelINS2_10policy_hubIfjN4cuda3std3__44plusIfEEE10Policy1000EN6thrust24THRUST_300001_SM_1000_NS10device_ptrIfEEjS9_f11mean_squareIfEEEvT0_PT3_T1_NS0_13GridEvenShareISL_EET2_T4_ --------------------------
	.section	.nv.constant0._ZN3cub18CUB_300001_SM_10006detail6reduce18DeviceReduceKernelINS2_10policy_hubIfjN4cuda3std3__44plusIfEEE10Policy1000EN6thrust24THRUST_300001_SM_1000_NS10device_ptrIfEEjS9_f11mean_squareIfEEEvT0_PT3_T1_NS0_13GridEvenShareISL_EET2_T4_,"a",@progbits
	.sectionflags	@""
	.align	4
.nv.constant0._ZN3cub18CUB_300001_SM_10006detail6reduce18DeviceReduceKernelINS2_10policy_hubIfjN4cuda3std3__44plusIfEEE10Policy1000EN6thrust24THRUST_300001_SM_1000_NS10device_ptrIfEEjS9_f11mean_squareIfEEEvT0_PT3_T1_NS0_13GridEvenShareISL_EET2_T4_:
	.zero		964


//--------------------- .nv.constant0._ZN3cub18CUB_300001_SM_10006detail6reduce28DeviceReduceSingleTileKernelINS2_10policy_hubIfjN4cuda3std3__44plusIfEEE10Policy1000EN6thrust24THRUST_300001_SM_1000_NS10device_ptrIfEEPfjS9_ff11mean_squareIfEEEvT0_T1_T2_T3_T4_T6_ --------------------------
	.section	.nv.constant0._ZN3cub18CUB_300001_SM_10006detail6reduce28DeviceReduceSingleTileKernelINS2_10policy_hubIfjN4cuda3std3__44plusIfEEE10Policy1000EN6thrust24THRUST_300001_SM_1000_NS10device_ptrIfEEPfjS9_ff11mean_squareIfEEEvT0_T1_T2_T3_T4_T6_,"a",@progbits
	.sectionflags	@""
	.align	4
.nv.constant0._ZN3cub18CUB_300001_SM_10006detail6reduce28DeviceReduceSingleTileKernelINS2_10policy_hubIfjN4cuda3std3__44plusIfEEE10Policy1000EN6thrust24THRUST_300001_SM_1000_NS10device_ptrIfEEPfjS9_ff11mean_squareIfEEEvT0_T1_T2_T3_T4_T6_:
	.zero		928


//--------------------- .nv.constant0._ZN3cub18CUB_300001_SM_10006detail11EmptyKernelIvEEvv --------------------------
	.section	.nv.constant0._ZN3cub18CUB_300001_SM_10006detail11EmptyKernelIvEEvv,"a",@progbits
	.sectionflags	@""
	.align	4
.nv.constant0._ZN3cub18CUB_300001_SM_10006detail11EmptyKernelIvEEvv:
	.zero		896


//--------------------- SYMBOLS --------------------------

	.type		.nv.reservedSmem.offset0,@object
	.size		.nv.reservedSmem.offset0,0x4
	.type		.nv.reservedSmem.cap,@object
	.size		.nv.reservedSmem.cap,0x4
